// Copyright (c) 2024, Jay Shah, Ganesh Bikshandi, Ying Zhang, Vijay Thakkar, Pradeep Ramani, Tri Dao.
// Splitting the different template instantiations to different files to speed up compilation.
// This file is auto-generated. See "generate_kernels.py"

#include "flash_fwd_hdim64_bf16_packgqa_sm90.cu"
#include "flash_fwd_hdim96_bf16_packgqa_sm90.cu"
#include "flash_fwd_hdim128_bf16_packgqa_sm90.cu"
#include "flash_fwd_hdim192_bf16_packgqa_sm90.cu"
#include "flash_fwd_hdim256_bf16_packgqa_sm90.cu"

// ===== COMPILED SASS (sm_100a) =====

	.target	sm_100a

	.elftype	@"ET_EXEC"


//--------------------- .note.nv.tkinfo           --------------------------
	.section	.note.nv.tkinfo,"",@"SHT_NOTE"
	.sectionflags	@"SHF_NOTE_NV_TKINFO"
	.tkinfo
        /*0018*/ 	.word	0x00000002
        /*0030*/ 	.string	""
        /*0030*/ 	.string	"ptxas"
        /*0030*/ 	.string	"Cuda compilation tools, release 13.0, V13.0.88"
        /*0030*/ 	.string	"Build cuda_13.0.r13.0/compiler.36424714_0"
        /*0030*/ 	.string	"-arch sm_100a -m 64 "



//--------------------- .note.nv.cuinfo           --------------------------
	.section	.note.nv.cuinfo,"",@"SHT_NOTE"
	.sectionflags	@"SHF_NOTE_NV_CUINFO"
        /*0018*/ 	.short	0x0002
        /*001a*/ 	.short	0x0064
        /*001c*/ 	.short	0x0082
	.zero		2


//--------------------- .nv.info                  --------------------------
	.section	.nv.info,"",@"SHT_CUDA_INFO"
	.align	4


	//----- nvinfo : EIATTR_REGCOUNT
	.align		4
        /*0000*/ 	.byte	0x04, 0x2f
        /*0002*/ 	.short	(.L_12 - .L_11)
	.align		4
.L_11:
        /*0004*/ 	.word	index@(_ZN7cutlass13device_kernelIN5flash11enable_sm90INS1_16FlashAttnFwdSm90INS1_25CollectiveMainloopFwdSm90ILi2EN4cute5tupleIJNS5_1CILi1EEES8_S8_EEENS6_IJNS7_ILi192EEENS7_ILi128EEENS7_ILi64EEEEEELi64ENS_10bfloat16_tEfNS_4arch4Sm90ELb1ELb0ELb0ELb1ELb0ELb1ELb0ELb1ELb1ELb1ELb0ELb0EEENS1_21CollectiveEpilogueFwdINS6_IJSA_SC_SB_EEES9_SE_SG_Li384ELb1ELb1ELb0ELb0EEENS1_36VarlenDynamicPersistentTileSchedulerILi192ELi128ELi384ELi128ELb0ELb1ELb1ELb1ELb1ELb1EEEEEEEEEvNT_6ParamsE)
        /*0008*/ 	.word	0x00000004


	//----- nvinfo : EIATTR_FRAME_SIZE
	.align		4
.L_12:
        /*000c*/ 	.byte	0x04, 0x11
        /*000e*/ 	.short	(.L_14 - .L_13)
	.align		4
.L_13:
        /*0010*/ 	.word	index@(_ZN7cutlass13device_kernelIN5flash11enable_sm90INS1_16FlashAttnFwdSm90INS1_25CollectiveMainloopFwdSm90ILi2EN4cute5tupleIJNS5_1CILi1EEES8_S8_EEENS6_IJNS7_ILi192EEENS7_ILi128EEENS7_ILi64EEEEEELi64ENS_10bfloat16_tEfNS_4arch4Sm90ELb1ELb0ELb0ELb1ELb0ELb1ELb0ELb1ELb1ELb1ELb0ELb0EEENS1_21CollectiveEpilogueFwdINS6_IJSA_SC_SB_EEES9_SE_SG_Li384ELb1ELb1ELb0ELb0EEENS1_36VarlenDynamicPersistentTileSchedulerILi192ELi128ELi384ELi128ELb0ELb1ELb1ELb1ELb1ELb1EEEEEEEEEvNT_6ParamsE)
        /*0014*/ 	.word	0x00000000


	//----- nvinfo : EIATTR_REGCOUNT
	.align		4
.L_14:
        /*0018*/ 	.byte	0x04, 0x2f
        /*001a*/ 	.short	(.L_16 - .L_15)
	.align		4
.L_15:
        /*001c*/ 	.word	index@(_ZN7cutlass13device_kernelIN5flash11enable_sm90INS1_16FlashAttnFwdSm90INS1_25CollectiveMainloopFwdSm90ILi2EN4cute5tupleIJNS5_1CILi1EEES8_S8_EEENS6_IJNS7_ILi192EEENS7_ILi128EEENS7_ILi64EEEEEELi64ENS_10bfloat16_tEfNS_4arch4Sm90ELb1ELb0ELb0ELb1ELb0ELb0ELb0ELb1ELb1ELb1ELb0ELb0EEENS1_21CollectiveEpilogueFwdINS6_IJSA_SC_SB_EEES9_SE_SG_Li384ELb1ELb1ELb0ELb0EEENS1_36VarlenDynamicPersistentTileSchedulerILi192ELi128ELi384ELi128ELb0ELb1ELb1ELb1ELb1ELb1EEEEEEEEEvNT_6ParamsE)
        /*0020*/ 	.word	0x00000004


	//----- nvinfo : EIATTR_FRAME_SIZE
	.align		4
.L_16:
        /*0024*/ 	.byte	0x04, 0x11
        /*0026*/ 	.short	(.L_18 - .L_17)
	.align		4
.L_17:
        /*0028*/ 	.word	index@(_ZN7cutlass13device_kernelIN5flash11enable_sm90INS1_16FlashAttnFwdSm90INS1_25CollectiveMainloopFwdSm90ILi2EN4cute5tupleIJNS5_1CILi1EEES8_S8_EEENS6_IJNS7_ILi192EEENS7_ILi128EEENS7_ILi64EEEEEELi64ENS_10bfloat16_tEfNS_4arch4Sm90ELb1ELb0ELb0ELb1ELb0ELb0ELb0ELb1ELb1ELb1ELb0ELb0EEENS1_21CollectiveEpilogueFwdINS6_IJSA_SC_SB_EEES9_SE_SG_Li384ELb1ELb1ELb0ELb0EEENS1_36VarlenDynamicPersistentTileSchedulerILi192ELi128ELi384ELi128ELb0ELb1ELb1ELb1ELb1ELb1EEEEEEEEEvNT_6ParamsE)
        /*002c*/ 	.word	0x00000000


	//----- nvinfo : EIATTR_REGCOUNT
	.align		4
.L_18:
        /*0030*/ 	.byte	0x04, 0x2f
        /*0032*/ 	.short	(.L_20 - .L_19)
	.align		4
.L_19:
        /*0034*/ 	.word	index@(_ZN7cutlass13device_kernelIN5flash11enable_sm90INS1_16FlashAttnFwdSm90INS1_25CollectiveMainloopFwdSm90ILi2EN4cute5tupleIJNS5_1CILi1EEES8_S8_EEENS6_IJNS7_ILi192EEENS7_ILi128EEENS7_ILi64EEEEEELi64ENS_10bfloat16_tEfNS_4arch4Sm90ELb1ELb0ELb0ELb0ELb0ELb0ELb0ELb1ELb1ELb1ELb0ELb0EEENS1_21CollectiveEpilogueFwdINS6_IJSA_SC_SB_EEES9_SE_SG_Li384ELb0ELb1ELb0ELb0EEENS1_30DynamicPersistentTileSchedulerILi384ELi128ELb0ELb1ELb1EEEEEEEEEvNT_6ParamsE)
        /*0038*/ 	.word	0x00000004


	//----- nvinfo : EIATTR_FRAME_SIZE
	.align		4
.L_20:
        /*003c*/ 	.byte	0x04, 0x11
        /*003e*/ 	.short	(.L_22 - .L_21)
	.align		4
.L_21:
        /*0040*/ 	.word	index@(_ZN7cutlass13device_kernelIN5flash11enable_sm90INS1_16FlashAttnFwdSm90INS1_25CollectiveMainloopFwdSm90ILi2EN4cute5tupleIJNS5_1CILi1EEES8_S8_EEENS6_IJNS7_ILi192EEENS7_ILi128EEENS7_ILi64EEEEEELi64ENS_10bfloat16_tEfNS_4arch4Sm90ELb1ELb0ELb0ELb0ELb0ELb0ELb0ELb1ELb1ELb1ELb0ELb0EEENS1_21CollectiveEpilogueFwdINS6_IJSA_SC_SB_EEES9_SE_SG_Li384ELb0ELb1ELb0ELb0EEENS1_30DynamicPersistentTileSchedulerILi384ELi128ELb0ELb1ELb1EEEEEEEEEvNT_6ParamsE)
        /*0044*/ 	.word	0x00000000


	//----- nvinfo : EIATTR_REGCOUNT
	.align		4
.L_22:
        /*0048*/ 	.byte	0x04, 0x2f
        /*004a*/ 	.short	(.L_24 - .L_23)
	.align		4
.L_23:
        /*004c*/ 	.word	index@(_ZN7cutlass13device_kernelIN5flash11enable_sm90INS1_16FlashAttnFwdSm90INS1_25CollectiveMainloopFwdSm90ILi2EN4cute5tupleIJNS5_1CILi1EEES8_S8_EEENS6_IJNS7_ILi192EEENS7_ILi128EEENS7_ILi64EEEEEELi64ENS_10bfloat16_tEfNS_4arch4Sm90ELb0ELb1ELb0ELb1ELb0ELb1ELb0ELb1ELb1ELb1ELb0ELb0EEENS1_21CollectiveEpilogueFwdINS6_IJSA_SC_SB_EEES9_SE_SG_Li384ELb1ELb1ELb0ELb0EEENS1_36VarlenDynamicPersistentTileSchedulerILi192ELi128ELi384ELi128ELb0ELb1ELb1ELb1ELb0ELb1EEEEEEEEEvNT_6ParamsE)
        /*0050*/ 	.word	0x00000004


	//----- nvinfo : EIATTR_FRAME_SIZE
	.align		4
.L_24:
        /*0054*/ 	.byte	0x04, 0x11
        /*0056*/ 	.short	(.L_26 - .L_25)
	.align		4
.L_25:
        /*0058*/ 	.word	index@(_ZN7cutlass13device_kernelIN5flash11enable_sm90INS1_16FlashAttnFwdSm90INS1_25CollectiveMainloopFwdSm90ILi2EN4cute5tupleIJNS5_1CILi1EEES8_S8_EEENS6_IJNS7_ILi192EEENS7_ILi128EEENS7_ILi64EEEEEELi64ENS_10bfloat16_tEfNS_4arch4Sm90ELb0ELb1ELb0ELb1ELb0ELb1ELb0ELb1ELb1ELb1ELb0ELb0EEENS1_21CollectiveEpilogueFwdINS6_IJSA_SC_SB_EEES9_SE_SG_Li384ELb1ELb1ELb0ELb0EEENS1_36VarlenDynamicPersistentTileSchedulerILi192ELi128ELi384ELi128ELb0ELb1ELb1ELb1ELb0ELb1EEEEEEEEEvNT_6ParamsE)
        /*005c*/ 	.word	0x00000000


	//----- nvinfo : EIATTR_REGCOUNT
	.align		4
.L_26:
        /*0060*/ 	.byte	0x04, 0x2f
        /*0062*/ 	.short	(.L_28 - .L_27)
	.align		4
.L_27:
        /*0064*/ 	.word	index@(_ZN7cutlass13device_kernelIN5flash11enable_sm90INS1_16FlashAttnFwdSm90INS1_25CollectiveMainloopFwdSm90ILi2EN4cute5tupleIJNS5_1CILi1EEES8_S8_EEENS6_IJNS7_ILi192EEENS7_ILi128EEENS7_ILi64EEEEEELi64ENS_10bfloat16_tEfNS_4arch4Sm90ELb0ELb1ELb0ELb1ELb0ELb0ELb0ELb1ELb1ELb1ELb0ELb0EEENS1_21CollectiveEpilogueFwdINS6_IJSA_SC_SB_EEES9_SE_SG_Li384ELb1ELb1ELb0ELb0EEENS1_36VarlenDynamicPersistentTileSchedulerILi192ELi128ELi384ELi128ELb0ELb1ELb1ELb1ELb0ELb1EEEEEEEEEvNT_6ParamsE)
        /*0068*/ 	.word	0x00000004


	//----- nvinfo : EIATTR_FRAME_SIZE
	.align		4
.L_28:
        /*006c*/ 	.byte	0x04, 0x11
        /*006e*/ 	.short	(.L_30 - .L_29)
	.align		4
.L_29:
        /*0070*/ 	.word	index@(_ZN7cutlass13device_kernelIN5flash11enable_sm90INS1_16FlashAttnFwdSm90INS1_25CollectiveMainloopFwdSm90ILi2EN4cute5tupleIJNS5_1CILi1EEES8_S8_EEENS6_IJNS7_ILi192EEENS7_ILi128EEENS7_ILi64EEEEEELi64ENS_10bfloat16_tEfNS_4arch4Sm90ELb0ELb1ELb0ELb1ELb0ELb0ELb0ELb1ELb1ELb1ELb0ELb0EEENS1_21CollectiveEpilogueFwdINS6_IJSA_SC_SB_EEES9_SE_SG_Li384ELb1ELb1ELb0ELb0EEENS1_36VarlenDynamicPersistentTileSchedulerILi192ELi128ELi384ELi128ELb0ELb1ELb1ELb1ELb0ELb1EEEEEEEEEvNT_6ParamsE)
        /*0074*/ 	.word	0x00000000


	//----- nvinfo : EIATTR_REGCOUNT
	.align		4
.L_30:
        /*0078*/ 	.byte	0x04, 0x2f
        /*007a*/ 	.short	(.L_32 - .L_31)
	.align		4
.L_31:
        /*007c*/ 	.word	index@(_ZN7cutlass13device_kernelIN5flash11enable_sm90INS1_16FlashAttnFwdSm90INS1_25CollectiveMainloopFwdSm90ILi2EN4cute5tupleIJNS5_1CILi1EEES8_S8_EEENS6_IJNS7_ILi192EEENS7_ILi128EEENS7_ILi64EEEEEELi64ENS_10bfloat16_tEfNS_4arch4Sm90ELb0ELb1ELb0ELb0ELb0ELb0ELb0ELb1ELb1ELb1ELb0ELb0EEENS1_21CollectiveEpilogueFwdINS6_IJSA_SC_SB_EEES9_SE_SG_Li384ELb0ELb1ELb0ELb0EEENS1_30DynamicPersistentTileSchedulerILi384ELi128ELb0ELb1ELb1EEEEEEEEEvNT_6ParamsE)
        /*0080*/ 	.word	0x00000004


	//----- nvinfo : EIATTR_FRAME_SIZE
	.align		4
.L_32:
        /*0084*/ 	.byte	0x04, 0x11
        /*0086*/ 	.short	(.L_34 - .L_33)
	.align		4
.L_33:
        /*0088*/ 	.word	index@(_ZN7cutlass13device_kernelIN5flash11enable_sm90INS1_16FlashAttnFwdSm90INS1_25CollectiveMainloopFwdSm90ILi2EN4cute5tupleIJNS5_1CILi1EEES8_S8_EEENS6_IJNS7_ILi192EEENS7_ILi128EEENS7_ILi64EEEEEELi64ENS_10bfloat16_tEfNS_4arch4Sm90ELb0ELb1ELb0ELb0ELb0ELb0ELb0ELb1ELb1ELb1ELb0ELb0EEENS1_21CollectiveEpilogueFwdINS6_IJSA_SC_SB_EEES9_SE_SG_Li384ELb0ELb1ELb0ELb0EEENS1_30DynamicPersistentTileSchedulerILi384ELi128ELb0ELb1ELb1EEEEEEEEEvNT_6ParamsE)
        /*008c*/ 	.word	0x00000000


	//----- nvinfo : EIATTR_REGCOUNT
	.align		4
.L_34:
        /*0090*/ 	.byte	0x04, 0x2f
        /*0092*/ 	.short	(.L_36 - .L_35)
	.align		4
.L_35:
        /*0094*/ 	.word	index@(_ZN7cutlass13device_kernelIN5flash11enable_sm90INS1_16FlashAttnFwdSm90INS1_25CollectiveMainloopFwdSm90ILi2EN4cute5tupleIJNS5_1CILi1EEES8_S8_EEENS6_IJNS7_ILi192EEESA_NS7_ILi64EEEEEELi64ENS_10bfloat16_tEfNS_4arch4Sm90ELb0ELb0ELb0ELb1ELb0ELb1ELb0ELb0ELb1ELb1ELb0ELb0EEENS1_21CollectiveEpilogueFwdINS6_IJSA_SB_SA_EEES9_SD_SF_Li384ELb1ELb1ELb0ELb0EEENS1_36VarlenDynamicPersistentTileSchedulerILi192ELi192ELi384ELi128ELb0ELb1ELb1ELb0ELb1ELb1EEEEEEEEEvNT_6ParamsE)
        /*0098*/ 	.word	0x00000004


	//----- nvinfo : EIATTR_FRAME_SIZE
	.align		4
.L_36:
        /*009c*/ 	.byte	0x04, 0x11
        /*009e*/ 	.short	(.L_38 - .L_37)
	.align		4
.L_37:
        /*00a0*/ 	.word	index@(_ZN7cutlass13device_kernelIN5flash11enable_sm90INS1_16FlashAttnFwdSm90INS1_25CollectiveMainloopFwdSm90ILi2EN4cute5tupleIJNS5_1CILi1EEES8_S8_EEENS6_IJNS7_ILi192EEESA_NS7_ILi64EEEEEELi64ENS_10bfloat16_tEfNS_4arch4Sm90ELb0ELb0ELb0ELb1ELb0ELb1ELb0ELb0ELb1ELb1ELb0ELb0EEENS1_21CollectiveEpilogueFwdINS6_IJSA_SB_SA_EEES9_SD_SF_Li384ELb1ELb1ELb0ELb0EEENS1_36VarlenDynamicPersistentTileSchedulerILi192ELi192ELi384ELi128ELb0ELb1ELb1ELb0ELb1ELb1EEEEEEEEEvNT_6ParamsE)
        /*00a4*/ 	.word	0x00000000


	//----- nvinfo : EIATTR_REGCOUNT
	.align		4
.L_38:
        /*00a8*/ 	.byte	0x04, 0x2f
        /*00aa*/ 	.short	(.L_40 - .L_39)
	.align		4
.L_39:
        /*00ac*/ 	.word	index@(_ZN7cutlass13device_kernelIN5flash11enable_sm90INS1_16FlashAttnFwdSm90INS1_25CollectiveMainloopFwdSm90ILi2EN4cute5tupleIJNS5_1CILi1EEES8_S8_EEENS6_IJNS7_ILi192EEESA_NS7_ILi64EEEEEELi64ENS_10bfloat16_tEfNS_4arch4Sm90ELb0ELb0ELb0ELb1ELb0ELb0ELb0ELb0ELb1ELb1ELb0ELb0EEENS1_21CollectiveEpilogueFwdINS6_IJSA_SB_SA_EEES9_SD_SF_Li384ELb1ELb1ELb0ELb0EEENS1_36VarlenDynamicPersistentTileSchedulerILi192ELi192ELi384ELi128ELb0ELb1ELb1ELb0ELb1ELb1EEEEEEEEEvNT_6ParamsE)
        /*00b0*/ 	.word	0x00000004


	//----- nvinfo : EIATTR_FRAME_SIZE
	.align		4
.L_40:
        /*00b4*/ 	.byte	0x04, 0x11
        /*00b6*/ 	.short	(.L_42 - .L_41)
	.align		4
.L_41:
        /*00b8*/ 	.word	index@(_ZN7cutlass13device_kernelIN5flash11enable_sm90INS1_16FlashAttnFwdSm90INS1_25CollectiveMainloopFwdSm90ILi2EN4cute5tupleIJNS5_1CILi1EEES8_S8_EEENS6_IJNS7_ILi192EEESA_NS7_ILi64EEEEEELi64ENS_10bfloat16_tEfNS_4arch4Sm90ELb0ELb0ELb0ELb1ELb0ELb0ELb0ELb0ELb1ELb1ELb0ELb0EEENS1_21CollectiveEpilogueFwdINS6_IJSA_SB_SA_EEES9_SD_SF_Li384ELb1ELb1ELb0ELb0EEENS1_36VarlenDynamicPersistentTileSchedulerILi192ELi192ELi384ELi128ELb0ELb1ELb1ELb0ELb1ELb1EEEEEEEEEvNT_6ParamsE)
        /*00bc*/ 	.word	0x00000000


	//----- nvinfo : EIATTR_REGCOUNT
	.align		4
.L_42:
        /*00c0*/ 	.byte	0x04, 0x2f
        /*00c2*/ 	.short	(.L_44 - .L_43)
	.align		4
.L_43:
        /*00c4*/ 	.word	index@(_ZN7cutlass13device_kernelIN5flash11enable_sm90INS1_16FlashAttnFwdSm90INS1_25CollectiveMainloopFwdSm90ILi2EN4cute5tupleIJNS5_1CILi1EEES8_S8_EEENS6_IJNS7_ILi192EEESA_NS7_ILi64EEEEEELi64ENS_10bfloat16_tEfNS_4arch4Sm90ELb0ELb0ELb0ELb0ELb0ELb0ELb0ELb0ELb1ELb1ELb0ELb0EEENS1_21CollectiveEpilogueFwdINS6_IJSA_SB_SA_EEES9_SD_SF_Li384ELb0ELb1ELb0ELb0EEENS1_29StaticPersistentTileSchedulerILb0EEEEEEEEEvNT_6ParamsE)
        /*00c8*/ 	.word	0x00000004


	//----- nvinfo : EIATTR_FRAME_SIZE
	.align		4
.L_44:
        /*00cc*/ 	.byte	0x04, 0x11
        /*00ce*/ 	.short	(.L_46 - .L_45)
	.align		4
.L_45:
        /*00d0*/ 	.word	index@(_ZN7cutlass13device_kernelIN5flash11enable_sm90INS1_16FlashAttnFwdSm90INS1_25CollectiveMainloopFwdSm90ILi2EN4cute5tupleIJNS5_1CILi1EEES8_S8_EEENS6_IJNS7_ILi192EEESA_NS7_ILi64EEEEEELi64ENS_10bfloat16_tEfNS_4arch4Sm90ELb0ELb0ELb0ELb0ELb0ELb0ELb0ELb0ELb1ELb1ELb0ELb0EEENS1_21CollectiveEpilogueFwdINS6_IJSA_SB_SA_EEES9_SD_SF_Li384ELb0ELb1ELb0ELb0EEENS1_29StaticPersistentTileSchedulerILb0EEEEEEEEEvNT_6ParamsE)
        /*00d4*/ 	.word	0x00000000


	//----- nvinfo : EIATTR_REGCOUNT
	.align		4
.L_46:
        /*00d8*/ 	.byte	0x04, 0x2f
        /*00da*/ 	.short	(.L_48 - .L_47)
	.align		4
.L_47:
        /*00dc*/ 	.word	index@(_ZN7cutlass13device_kernelIN5flash11enable_sm90INS1_16FlashAttnFwdSm90INS1_25CollectiveMainloopFwdSm90ILi2EN4cute5tupleIJNS5_1CILi1EEES8_S8_EEENS6_IJNS7_ILi192EEENS7_ILi144EEENS7_ILi96EEEEEELi96ENS_10bfloat16_tEfNS_4arch4Sm90ELb1ELb0ELb0ELb1ELb0ELb1ELb0ELb0ELb1ELb1ELb0ELb0EEENS1_21CollectiveEpilogueFwdINS6_IJSA_SC_SB_EEES9_SE_SG_Li384ELb1ELb1ELb0ELb0EEENS1_36VarlenDynamicPersistentTileSchedulerILi192ELi144ELi384ELi128ELb0ELb1ELb1ELb1ELb1ELb1EEEEEEEEEvNT_6ParamsE)
        /*00e0*/ 	.word	0x00000004


	//----- nvinfo : EIATTR_FRAME_SIZE
	.align		4
.L_48:
        /*00e4*/ 	.byte	0x04, 0x11
        /*00e6*/ 	.short	(.L_50 - .L_49)
	.align		4
.L_49:
        /*00e8*/ 	.word	index@(_ZN7cutlass13device_kernelIN5flash11enable_sm90INS1_16FlashAttnFwdSm90INS1_25CollectiveMainloopFwdSm90ILi2EN4cute5tupleIJNS5_1CILi1EEES8_S8_EEENS6_IJNS7_ILi192EEENS7_ILi144EEENS7_ILi96EEEEEELi96ENS_10bfloat16_tEfNS_4arch4Sm90ELb1ELb0ELb0ELb1ELb0ELb1ELb0ELb0ELb1ELb1ELb0ELb0EEENS1_21CollectiveEpilogueFwdINS6_IJSA_SC_SB_EEES9_SE_SG_Li384ELb1ELb1ELb0ELb0EEENS1_36VarlenDynamicPersistentTileSchedulerILi192ELi144ELi384ELi128ELb0ELb1ELb1ELb1ELb1ELb1EEEEEEEEEvNT_6ParamsE)
        /*00ec*/ 	.word	0x00000000


	//----- nvinfo : EIATTR_REGCOUNT
	.align		4
.L_50:
        /*00f0*/ 	.byte	0x04, 0x2f
        /*00f2*/ 	.short	(.L_52 - .L_51)
	.align		4
.L_51:
        /*00f4*/ 	.word	index@(_ZN7cutlass13device_kernelIN5flash11enable_sm90INS1_16FlashAttnFwdSm90INS1_25CollectiveMainloopFwdSm90ILi2EN4cute5tupleIJNS5_1CILi1EEES8_S8_EEENS6_IJNS7_ILi192EEENS7_ILi144EEENS7_ILi96EEEEEELi96ENS_10bfloat16_tEfNS_4arch4Sm90ELb1ELb0ELb0ELb1ELb0ELb0ELb0ELb0ELb1ELb1ELb0ELb0EEENS1_21CollectiveEpilogueFwdINS6_IJSA_SC_SB_EEES9_SE_SG_Li384ELb1ELb1ELb0ELb0EEENS1_36VarlenDynamicPersistentTileSchedulerILi192ELi144ELi384ELi128ELb0ELb1ELb1ELb1ELb1ELb1EEEEEEEEEvNT_6ParamsE)
        /*00f8*/ 	.word	0x00000004


	//----- nvinfo : EIATTR_FRAME_SIZE
	.align		4
.L_52:
        /*00fc*/ 	.byte	0x04, 0x11
        /*00fe*/ 	.short	(.L_54 - .L_53)
	.align		4
.L_53:
        /*0100*/ 	.word	index@(_ZN7cutlass13device_kernelIN5flash11enable_sm90INS1_16FlashAttnFwdSm90INS1_25CollectiveMainloopFwdSm90ILi2EN4cute5tupleIJNS5_1CILi1EEES8_S8_EEENS6_IJNS7_ILi192EEENS7_ILi144EEENS7_ILi96EEEEEELi96ENS_10bfloat16_tEfNS_4arch4Sm90ELb1ELb0ELb0ELb1ELb0ELb0ELb0ELb0ELb1ELb1ELb0ELb0EEENS1_21CollectiveEpilogueFwdINS6_IJSA_SC_SB_EEES9_SE_SG_Li384ELb1ELb1ELb0ELb0EEENS1_36VarlenDynamicPersistentTileSchedulerILi192ELi144ELi384ELi128ELb0ELb1ELb1ELb1ELb1ELb1EEEEEEEEEvNT_6ParamsE)
        /*0104*/ 	.word	0x00000000


	//----- nvinfo : EIATTR_REGCOUNT
	.align		4
.L_54:
        /*0108*/ 	.byte	0x04, 0x2f
        /*010a*/ 	.short	(.L_56 - .L_55)
	.align		4
.L_55:
        /*010c*/ 	.word	index@(_ZN7cutlass13device_kernelIN5flash11enable_sm90INS1_16FlashAttnFwdSm90INS1_25CollectiveMainloopFwdSm90ILi2EN4cute5tupleIJNS5_1CILi1EEES8_S8_EEENS6_IJNS7_ILi192EEENS7_ILi144EEENS7_ILi96EEEEEELi96ENS_10bfloat16_tEfNS_4arch4Sm90ELb1ELb0ELb0ELb0ELb0ELb0ELb0ELb0ELb1ELb1ELb0ELb0EEENS1_21CollectiveEpilogueFwdINS6_IJSA_SC_SB_EEES9_SE_SG_Li384ELb0ELb1ELb0ELb0EEENS1_30DynamicPersistentTileSchedulerILi384ELi128ELb0ELb1ELb1EEEEEEEEEvNT_6ParamsE)
        /*0110*/ 	.word	0x00000004


	//----- nvinfo : EIATTR_FRAME_SIZE
	.align		4
.L_56:
        /*0114*/ 	.byte	0x04, 0x11
        /*0116*/ 	.short	(.L_58 - .L_57)
	.align		4
.L_57:
        /*0118*/ 	.word	index@(_ZN7cutlass13device_kernelIN5flash11enable_sm90INS1_16FlashAttnFwdSm90INS1_25CollectiveMainloopFwdSm90ILi2EN4cute5tupleIJNS5_1CILi1EEES8_S8_EEENS6_IJNS7_ILi192EEENS7_ILi144EEENS7_ILi96EEEEEELi96ENS_10bfloat16_tEfNS_4arch4Sm90ELb1ELb0ELb0ELb0ELb0ELb0ELb0ELb0ELb1ELb1ELb0ELb0EEENS1_21CollectiveEpilogueFwdINS6_IJSA_SC_SB_EEES9_SE_SG_Li384ELb0ELb1ELb0ELb0EEENS1_30DynamicPersistentTileSchedulerILi384ELi128ELb0ELb1ELb1EEEEEEEEEvNT_6ParamsE)
        /*011c*/ 	.word	0x00000000


	//----- nvinfo : EIATTR_REGCOUNT
	.align		4
.L_58:
        /*0120*/ 	.byte	0x04, 0x2f
        /*0122*/ 	.short	(.L_60 - .L_59)
	.align		4
.L_59:
        /*0124*/ 	.word	index@(_ZN7cutlass13device_kernelIN5flash11enable_sm90INS1_16FlashAttnFwdSm90INS1_25CollectiveMainloopFwdSm90ILi2EN4cute5tupleIJNS5_1CILi1EEES8_S8_EEENS6_IJNS7_ILi192EEENS7_ILi128EEENS7_ILi96EEEEEELi96ENS_10bfloat16_tEfNS_4arch4Sm90ELb0ELb1ELb0ELb1ELb0ELb1ELb0ELb0ELb1ELb1ELb0ELb0EEENS1_21CollectiveEpilogueFwdINS6_IJSA_SC_SB_EEES9_SE_SG_Li384ELb1ELb1ELb0ELb0EEENS1_36VarlenDynamicPersistentTileSchedulerILi192ELi128ELi384ELi128ELb0ELb1ELb1ELb1ELb0ELb1EEEEEEEEEvNT_6ParamsE)
        /*0128*/ 	.word	0x00000004


	//----- nvinfo : EIATTR_FRAME_SIZE
	.align		4
.L_60:
        /*012c*/ 	.byte	0x04, 0x11
        /*012e*/ 	.short	(.L_62 - .L_61)
	.align		4
.L_61:
        /*0130*/ 	.word	index@(_ZN7cutlass13device_kernelIN5flash11enable_sm90INS1_16FlashAttnFwdSm90INS1_25CollectiveMainloopFwdSm90ILi2EN4cute5tupleIJNS5_1CILi1EEES8_S8_EEENS6_IJNS7_ILi192EEENS7_ILi128EEENS7_ILi96EEEEEELi96ENS_10bfloat16_tEfNS_4arch4Sm90ELb0ELb1ELb0ELb1ELb0ELb1ELb0ELb0ELb1ELb1ELb0ELb0EEENS1_21CollectiveEpilogueFwdINS6_IJSA_SC_SB_EEES9_SE_SG_Li384ELb1ELb1ELb0ELb0EEENS1_36VarlenDynamicPersistentTileSchedulerILi192ELi128ELi384ELi128ELb0ELb1ELb1ELb1ELb0ELb1EEEEEEEEEvNT_6ParamsE)
        /*0134*/ 	.word	0x00000000


	//----- nvinfo : EIATTR_REGCOUNT
	.align		4
.L_62:
        /*0138*/ 	.byte	0x04, 0x2f
        /*013a*/ 	.short	(.L_64 - .L_63)
	.align		4
.L_63:
        /*013c*/ 	.word	index@(_ZN7cutlass13device_kernelIN5flash11enable_sm90INS1_16FlashAttnFwdSm90INS1_25CollectiveMainloopFwdSm90ILi2EN4cute5tupleIJNS5_1CILi1EEES8_S8_EEENS6_IJNS7_ILi192EEENS7_ILi128EEENS7_ILi96EEEEEELi96ENS_10bfloat16_tEfNS_4arch4Sm90ELb0ELb1ELb0ELb1ELb0ELb0ELb0ELb0ELb1ELb1ELb0ELb0EEENS1_21CollectiveEpilogueFwdINS6_IJSA_SC_SB_EEES9_SE_SG_Li384ELb1ELb1ELb0ELb0EEENS1_36VarlenDynamicPersistentTileSchedulerILi192ELi128ELi384ELi128ELb0ELb1ELb1ELb1ELb0ELb1EEEEEEEEEvNT_6ParamsE)
        /*0140*/ 	.word	0x00000004


	//----- nvinfo : EIATTR_FRAME_SIZE
	.align		4
.L_64:
        /*0144*/ 	.byte	0x04, 0x11
        /*0146*/ 	.short	(.L_66 - .L_65)
	.align		4
.L_65:
        /*0148*/ 	.word	index@(_ZN7cutlass13device_kernelIN5flash11enable_sm90INS1_16FlashAttnFwdSm90INS1_25CollectiveMainloopFwdSm90ILi2EN4cute5tupleIJNS5_1CILi1EEES8_S8_EEENS6_IJNS7_ILi192EEENS7_ILi128EEENS7_ILi96EEEEEELi96ENS_10bfloat16_tEfNS_4arch4Sm90ELb0ELb1ELb0ELb1ELb0ELb0ELb0ELb0ELb1ELb1ELb0ELb0EEENS1_21CollectiveEpilogueFwdINS6_IJSA_SC_SB_EEES9_SE_SG_Li384ELb1ELb1ELb0ELb0EEENS1_36VarlenDynamicPersistentTileSchedulerILi192ELi128ELi384ELi128ELb0ELb1ELb1ELb1ELb0ELb1EEEEEEEEEvNT_6ParamsE)
        /*014c*/ 	.word	0x00000000


	//----- nvinfo : EIATTR_REGCOUNT
	.align		4
.L_66:
        /*0150*/ 	.byte	0x04, 0x2f
        /*0152*/ 	.short	(.L_68 - .L_67)
	.align		4
.L_67:
        /*0154*/ 	.word	index@(_ZN7cutlass13device_kernelIN5flash11enable_sm90INS1_16FlashAttnFwdSm90INS1_25CollectiveMainloopFwdSm90ILi2EN4cute5tupleIJNS5_1CILi1EEES8_S8_EEENS6_IJNS7_ILi192EEENS7_ILi128EEENS7_ILi96EEEEEELi96ENS_10bfloat16_tEfNS_4arch4Sm90ELb0ELb1ELb0ELb0ELb0ELb0ELb0ELb0ELb1ELb1ELb0ELb0EEENS1_21CollectiveEpilogueFwdINS6_IJSA_SC_SB_EEES9_SE_SG_Li384ELb0ELb1ELb0ELb0EEENS1_30DynamicPersistentTileSchedulerILi384ELi128ELb0ELb1ELb1EEEEEEEEEvNT_6ParamsE)
        /*0158*/ 	.word	0x00000004


	//----- nvinfo : EIATTR_FRAME_SIZE
	.align		4
.L_68:
        /*015c*/ 	.byte	0x04, 0x11
        /*015e*/ 	.short	(.L_70 - .L_69)
	.align		4
.L_69:
        /*0160*/ 	.word	index@(_ZN7cutlass13device_kernelIN5flash11enable_sm90INS1_16FlashAttnFwdSm90INS1_25CollectiveMainloopFwdSm90ILi2EN4cute5tupleIJNS5_1CILi1EEES8_S8_EEENS6_IJNS7_ILi192EEENS7_ILi128EEENS7_ILi96EEEEEELi96ENS_10bfloat16_tEfNS_4arch4Sm90ELb0ELb1ELb0ELb0ELb0ELb0ELb0ELb0ELb1ELb1ELb0ELb0EEENS1_21CollectiveEpilogueFwdINS6_IJSA_SC_SB_EEES9_SE_SG_Li384ELb0ELb1ELb0ELb0EEENS1_30DynamicPersistentTileSchedulerILi384ELi128ELb0ELb1ELb1EEEEEEEEEvNT_6ParamsE)
        /*0164*/ 	.word	0x00000000


	//----- nvinfo : EIATTR_REGCOUNT
	.align		4
.L_70:
        /*0168*/ 	.byte	0x04, 0x2f
        /*016a*/ 	.short	(.L_72 - .L_71)
	.align		4
.L_71:
        /*016c*/ 	.word	index@(_ZN7cutlass13device_kernelIN5flash11enable_sm90INS1_16FlashAttnFwdSm90INS1_25CollectiveMainloopFwdSm90ILi2EN4cute5tupleIJNS5_1CILi1EEES8_S8_EEENS6_IJNS7_ILi192EEENS7_ILi144EEENS7_ILi96EEEEEELi96ENS_10bfloat16_tEfNS_4arch4Sm90ELb0ELb0ELb0ELb1ELb0ELb1ELb0ELb0ELb1ELb1ELb0ELb0EEENS1_21CollectiveEpilogueFwdINS6_IJSA_SC_SB_EEES9_SE_SG_Li384ELb1ELb1ELb0ELb0EEENS1_36VarlenDynamicPersistentTileSchedulerILi192ELi144ELi384ELi128ELb0ELb1ELb1ELb0ELb1ELb1EEEEEEEEEvNT_6ParamsE)
        /*0170*/ 	.word	0x00000004


	//----- nvinfo : EIATTR_FRAME_SIZE
	.align		4
.L_72:
        /*0174*/ 	.byte	0x04, 0x11
        /*0176*/ 	.short	(.L_74 - .L_73)
	.align		4
.L_73:
        /*0178*/ 	.word	index@(_ZN7cutlass13device_kernelIN5flash11enable_sm90INS1_16FlashAttnFwdSm90INS1_25CollectiveMainloopFwdSm90ILi2EN4cute5tupleIJNS5_1CILi1EEES8_S8_EEENS6_IJNS7_ILi192EEENS7_ILi144EEENS7_ILi96EEEEEELi96ENS_10bfloat16_tEfNS_4arch4Sm90ELb0ELb0ELb0ELb1ELb0ELb1ELb0ELb0ELb1ELb1ELb0ELb0EEENS1_21CollectiveEpilogueFwdINS6_IJSA_SC_SB_EEES9_SE_SG_Li384ELb1ELb1ELb0ELb0EEENS1_36VarlenDynamicPersistentTileSchedulerILi192ELi144ELi384ELi128ELb0ELb1ELb1ELb0ELb1ELb1EEEEEEEEEvNT_6ParamsE)
        /*017c*/ 	.word	0x00000000


	//----- nvinfo : EIATTR_REGCOUNT
	.align		4
.L_74:
        /*0180*/ 	.byte	0x04, 0x2f
        /*0182*/ 	.short	(.L_76 - .L_75)
	.align		4
.L_75:
        /*0184*/ 	.word	index@(_ZN7cutlass13device_kernelIN5flash11enable_sm90INS1_16FlashAttnFwdSm90INS1_25CollectiveMainloopFwdSm90ILi2EN4cute5tupleIJNS5_1CILi1EEES8_S8_EEENS6_IJNS7_ILi192EEENS7_ILi144EEENS7_ILi96EEEEEELi96ENS_10bfloat16_tEfNS_4arch4Sm90ELb0ELb0ELb0ELb1ELb0ELb0ELb0ELb0ELb1ELb1ELb0ELb0EEENS1_21CollectiveEpilogueFwdINS6_IJSA_SC_SB_EEES9_SE_SG_Li384ELb1ELb1ELb0ELb0EEENS1_36VarlenDynamicPersistentTileSchedulerILi192ELi144ELi384ELi128ELb0ELb1ELb1ELb0ELb1ELb1EEEEEEEEEvNT_6ParamsE)
        /*0188*/ 	.word	0x00000004


	//----- nvinfo : EIATTR_FRAME_SIZE
	.align		4
.L_76:
        /*018c*/ 	.byte	0x04, 0x11
        /*018e*/ 	.short	(.L_78 - .L_77)
	.align		4
.L_77:
        /*0190*/ 	.word	index@(_ZN7cutlass13device_kernelIN5flash11enable_sm90INS1_16FlashAttnFwdSm90INS1_25CollectiveMainloopFwdSm90ILi2EN4cute5tupleIJNS5_1CILi1EEES8_S8_EEENS6_IJNS7_ILi192EEENS7_ILi144EEENS7_ILi96EEEEEELi96ENS_10bfloat16_tEfNS_4arch4Sm90ELb0ELb0ELb0ELb1ELb0ELb0ELb0ELb0ELb1ELb1ELb0ELb0EEENS1_21CollectiveEpilogueFwdINS6_IJSA_SC_SB_EEES9_SE_SG_Li384ELb1ELb1ELb0ELb0EEENS1_36VarlenDynamicPersistentTileSchedulerILi192ELi144ELi384ELi128ELb0ELb1ELb1ELb0ELb1ELb1EEEEEEEEEvNT_6ParamsE)
        /*0194*/ 	.word	0x00000000


	//----- nvinfo : EIATTR_REGCOUNT
	.align		4
.L_78:
        /*0198*/ 	.byte	0x04, 0x2f
        /*019a*/ 	.short	(.L_80 - .L_79)
	.align		4
.L_79:
        /*019c*/ 	.word	index@(_ZN7cutlass13device_kernelIN5flash11enable_sm90INS1_16FlashAttnFwdSm90INS1_25CollectiveMainloopFwdSm90ILi2EN4cute5tupleIJNS5_1CILi1EEES8_S8_EEENS6_IJNS7_ILi192EEENS7_ILi144EEENS7_ILi96EEEEEELi96ENS_10bfloat16_tEfNS_4arch4Sm90ELb0ELb0ELb0ELb0ELb0ELb0ELb0ELb0ELb1ELb1ELb0ELb0EEENS1_21CollectiveEpilogueFwdINS6_IJSA_SC_SB_EEES9_SE_SG_Li384ELb0ELb1ELb0ELb0EEENS1_29StaticPersistentTileSchedulerILb0EEEEEEEEEvNT_6ParamsE)
        /*01a0*/ 	.word	0x00000004


	//----- nvinfo : EIATTR_FRAME_SIZE
	.align		4
.L_80:
        /*01a4*/ 	.byte	0x04, 0x11
        /*01a6*/ 	.short	(.L_82 - .L_81)
	.align		4
.L_81:
        /*01a8*/ 	.word	index@(_ZN7cutlass13device_kernelIN5flash11enable_sm90INS1_16FlashAttnFwdSm90INS1_25CollectiveMainloopFwdSm90ILi2EN4cute5tupleIJNS5_1CILi1EEES8_S8_EEENS6_IJNS7_ILi192EEENS7_ILi144EEENS7_ILi96EEEEEELi96ENS_10bfloat16_tEfNS_4arch4Sm90ELb0ELb0ELb0ELb0ELb0ELb0ELb0ELb0ELb1ELb1ELb0ELb0EEENS1_21CollectiveEpilogueFwdINS6_IJSA_SC_SB_EEES9_SE_SG_Li384ELb0ELb1ELb0ELb0EEENS1_29StaticPersistentTileSchedulerILb0EEEEEEEEEvNT_6ParamsE)
        /*01ac*/ 	.word	0x00000000


	//----- nvinfo : EIATTR_REGCOUNT
	.align		4
.L_82:
        /*01b0*/ 	.byte	0x04, 0x2f
        /*01b2*/ 	.short	(.L_84 - .L_83)
	.align		4
.L_83:
        /*01b4*/ 	.word	index@(_ZN7cutlass13device_kernelIN5flash11enable_sm90INS1_16FlashAttnFwdSm90INS1_25CollectiveMainloopFwdSm90ILi2EN4cute5tupleIJNS5_1CILi1EEES8_S8_EEENS6_IJNS7_ILi128EEESA_SA_EEELi128ENS_10bfloat16_tEfNS_4arch4Sm90ELb1ELb0ELb0ELb1ELb0ELb1ELb0ELb1ELb1ELb1ELb0ELb0EEENS1_21CollectiveEpilogueFwdISB_S9_SC_SE_Li256ELb1ELb1ELb0ELb0EEENS1_36VarlenDynamicPersistentTileSchedulerILi128ELi128ELi256ELi128ELb0ELb1ELb1ELb1ELb1ELb1EEEEEEEEEvNT_6ParamsE)
        /*01b8*/ 	.word	0x00000004


	//----- nvinfo : EIATTR_FRAME_SIZE
	.align		4
.L_84:
        /*01bc*/ 	.byte	0x04, 0x11
        /*01be*/ 	.short	(.L_86 - .L_85)
	.align		4
.L_85:
        /*01c0*/ 	.word	index@(_ZN7cutlass13device_kernelIN5flash11enable_sm90INS1_16FlashAttnFwdSm90INS1_25CollectiveMainloopFwdSm90ILi2EN4cute5tupleIJNS5_1CILi1EEES8_S8_EEENS6_IJNS7_ILi128EEESA_SA_EEELi128ENS_10bfloat16_tEfNS_4arch4Sm90ELb1ELb0ELb0ELb1ELb0ELb1ELb0ELb1ELb1ELb1ELb0ELb0EEENS1_21CollectiveEpilogueFwdISB_S9_SC_SE_Li256ELb1ELb1ELb0ELb0EEENS1_36VarlenDynamicPersistentTileSchedulerILi128ELi128ELi256ELi128ELb0ELb1ELb1ELb1ELb1ELb1EEEEEEEEEvNT_6ParamsE)
        /*01c4*/ 	.word	0x00000000


	//----- nvinfo : EIATTR_REGCOUNT
	.align		4
.L_86:
        /*01c8*/ 	.byte	0x04, 0x2f
        /*01ca*/ 	.short	(.L_88 - .L_87)
	.align		4
.L_87:
        /*01cc*/ 	.word	index@(_ZN7cutlass13device_kernelIN5flash11enable_sm90INS1_16FlashAttnFwdSm90INS1_25CollectiveMainloopFwdSm90ILi2EN4cute5tupleIJNS5_1CILi1EEES8_S8_EEENS6_IJNS7_ILi128EEESA_SA_EEELi128ENS_10bfloat16_tEfNS_4arch4Sm90ELb1ELb0ELb0ELb1ELb0ELb0ELb0ELb1ELb1ELb1ELb0ELb0EEENS1_21CollectiveEpilogueFwdISB_S9_SC_SE_Li256ELb1ELb1ELb0ELb0EEENS1_36VarlenDynamicPersistentTileSchedulerILi128ELi128ELi256ELi128ELb0ELb1ELb1ELb1ELb1ELb1EEEEEEEEEvNT_6ParamsE)
        /*01d0*/ 	.word	0x00000004


	//----- nvinfo : EIATTR_FRAME_SIZE
	.align		4
.L_88:
        /*01d4*/ 	.byte	0x04, 0x11
        /*01d6*/ 	.short	(.L_90 - .L_89)
	.align		4
.L_89:
        /*01d8*/ 	.word	index@(_ZN7cutlass13device_kernelIN5flash11enable_sm90INS1_16FlashAttnFwdSm90INS1_25CollectiveMainloopFwdSm90ILi2EN4cute5tupleIJNS5_1CILi1EEES8_S8_EEENS6_IJNS7_ILi128EEESA_SA_EEELi128ENS_10bfloat16_tEfNS_4arch4Sm90ELb1ELb0ELb0ELb1ELb0ELb0ELb0ELb1ELb1ELb1ELb0ELb0EEENS1_21CollectiveEpilogueFwdISB_S9_SC_SE_Li256ELb1ELb1ELb0ELb0EEENS1_36VarlenDynamicPersistentTileSchedulerILi128ELi128ELi256ELi128ELb0ELb1ELb1ELb1ELb1ELb1EEEEEEEEEvNT_6ParamsE)
        /*01dc*/ 	.word	0x00000000


	//----- nvinfo : EIATTR_REGCOUNT
	.align		4
.L_90:
        /*01e0*/ 	.byte	0x04, 0x2f
        /*01e2*/ 	.short	(.L_92 - .L_91)
	.align		4
.L_91:
        /*01e4*/ 	.word	index@(_ZN7cutlass13device_kernelIN5flash11enable_sm90INS1_16FlashAttnFwdSm90INS1_25CollectiveMainloopFwdSm90ILi2EN4cute5tupleIJNS5_1CILi1EEES8_S8_EEENS6_IJNS7_ILi128EEESA_SA_EEELi128ENS_10bfloat16_tEfNS_4arch4Sm90ELb1ELb0ELb0ELb0ELb0ELb0ELb0ELb1ELb1ELb1ELb0ELb0EEENS1_21CollectiveEpilogueFwdISB_S9_SC_SE_Li256ELb0ELb1ELb0ELb0EEENS1_30DynamicPersistentTileSchedulerILi256ELi128ELb0ELb1ELb1EEEEEEEEEvNT_6ParamsE)
        /*01e8*/ 	.word	0x00000004


	//----- nvinfo : EIATTR_FRAME_SIZE
	.align		4
.L_92:
        /*01ec*/ 	.byte	0x04, 0x11
        /*01ee*/ 	.short	(.L_94 - .L_93)
	.align		4
.L_93:
        /*01f0*/ 	.word	index@(_ZN7cutlass13device_kernelIN5flash11enable_sm90INS1_16FlashAttnFwdSm90INS1_25CollectiveMainloopFwdSm90ILi2EN4cute5tupleIJNS5_1CILi1EEES8_S8_EEENS6_IJNS7_ILi128EEESA_SA_EEELi128ENS_10bfloat16_tEfNS_4arch4Sm90ELb1ELb0ELb0ELb0ELb0ELb0ELb0ELb1ELb1ELb1ELb0ELb0EEENS1_21CollectiveEpilogueFwdISB_S9_SC_SE_Li256ELb0ELb1ELb0ELb0EEENS1_30DynamicPersistentTileSchedulerILi256ELi128ELb0ELb1ELb1EEEEEEEEEvNT_6ParamsE)
        /*01f4*/ 	.word	0x00000000


	//----- nvinfo : EIATTR_REGCOUNT
	.align		4
.L_94:
        /*01f8*/ 	.byte	0x04, 0x2f
        /*01fa*/ 	.short	(.L_96 - .L_95)
	.align		4
.L_95:
        /*01fc*/ 	.word	index@(_ZN7cutlass13device_kernelIN5flash11enable_sm90INS1_16FlashAttnFwdSm90INS1_25CollectiveMainloopFwdSm90ILi2EN4cute5tupleIJNS5_1CILi1EEES8_S8_EEENS6_IJNS7_ILi128EEESA_SA_EEELi128ENS_10bfloat16_tEfNS_4arch4Sm90ELb0ELb1ELb0ELb1ELb0ELb1ELb0ELb1ELb1ELb1ELb0ELb0EEENS1_21CollectiveEpilogueFwdISB_S9_SC_SE_Li256ELb1ELb1ELb0ELb0EEENS1_36VarlenDynamicPersistentTileSchedulerILi128ELi128ELi256ELi128ELb0ELb1ELb1ELb1ELb0ELb1EEEEEEEEEvNT_6ParamsE)
        /*0200*/ 	.word	0x00000004


	//----- nvinfo : EIATTR_FRAME_SIZE
	.align		4
.L_96:
        /*0204*/ 	.byte	0x04, 0x11
        /*0206*/ 	.short	(.L_98 - .L_97)
	.align		4
.L_97:
        /*0208*/ 	.word	index@(_ZN7cutlass13device_kernelIN5flash11enable_sm90INS1_16FlashAttnFwdSm90INS1_25CollectiveMainloopFwdSm90ILi2EN4cute5tupleIJNS5_1CILi1EEES8_S8_EEENS6_IJNS7_ILi128EEESA_SA_EEELi128ENS_10bfloat16_tEfNS_4arch4Sm90ELb0ELb1ELb0ELb1ELb0ELb1ELb0ELb1ELb1ELb1ELb0ELb0EEENS1_21CollectiveEpilogueFwdISB_S9_SC_SE_Li256ELb1ELb1ELb0ELb0EEENS1_36VarlenDynamicPersistentTileSchedulerILi128ELi128ELi256ELi128ELb0ELb1ELb1ELb1ELb0ELb1EEEEEEEEEvNT_6ParamsE)
        /*020c*/ 	.word	0x00000000


	//----- nvinfo : EIATTR_REGCOUNT
	.align		4
.L_98:
        /*0210*/ 	.byte	0x04, 0x2f
        /*0212*/ 	.short	(.L_100 - .L_99)
	.align		4
.L_99:
        /*0214*/ 	.word	index@(_ZN7cutlass13device_kernelIN5flash11enable_sm90INS1_16FlashAttnFwdSm90INS1_25CollectiveMainloopFwdSm90ILi2EN4cute5tupleIJNS5_1CILi1EEES8_S8_EEENS6_IJNS7_ILi128EEESA_SA_EEELi128ENS_10bfloat16_tEfNS_4arch4Sm90ELb0ELb1ELb0ELb1ELb0ELb0ELb0ELb1ELb1ELb1ELb0ELb0EEENS1_21CollectiveEpilogueFwdISB_S9_SC_SE_Li256ELb1ELb1ELb0ELb0EEENS1_36VarlenDynamicPersistentTileSchedulerILi128ELi128ELi256ELi128ELb0ELb1ELb1ELb1ELb0ELb1EEEEEEEEEvNT_6ParamsE)
        /*0218*/ 	.word	0x00000004


	//----- nvinfo : EIATTR_FRAME_SIZE
	.align		4
.L_100:
        /*021c*/ 	.byte	0x04, 0x11
        /*021e*/ 	.short	(.L_102 - .L_101)
	.align		4
.L_101:
        /*0220*/ 	.word	index@(_ZN7cutlass13device_kernelIN5flash11enable_sm90INS1_16FlashAttnFwdSm90INS1_25CollectiveMainloopFwdSm90ILi2EN4cute5tupleIJNS5_1CILi1EEES8_S8_EEENS6_IJNS7_ILi128EEESA_SA_EEELi128ENS_10bfloat16_tEfNS_4arch4Sm90ELb0ELb1ELb0ELb1ELb0ELb0ELb0ELb1ELb1ELb1ELb0ELb0EEENS1_21CollectiveEpilogueFwdISB_S9_SC_SE_Li256ELb1ELb1ELb0ELb0EEENS1_36VarlenDynamicPersistentTileSchedulerILi128ELi128ELi256ELi128ELb0ELb1ELb1ELb1ELb0ELb1EEEEEEEEEvNT_6ParamsE)
        /*0224*/ 	.word	0x00000000


	//----- nvinfo : EIATTR_REGCOUNT
	.align		4
.L_102:
        /*0228*/ 	.byte	0x04, 0x2f
        /*022a*/ 	.short	(.L_104 - .L_103)
	.align		4
.L_103:
        /*022c*/ 	.word	index@(_ZN7cutlass13device_kernelIN5flash11enable_sm90INS1_16FlashAttnFwdSm90INS1_25CollectiveMainloopFwdSm90ILi2EN4cute5tupleIJNS5_1CILi1EEES8_S8_EEENS6_IJNS7_ILi128EEESA_SA_EEELi128ENS_10bfloat16_tEfNS_4arch4Sm90ELb0ELb1ELb0ELb0ELb0ELb0ELb0ELb1ELb1ELb1ELb0ELb0EEENS1_21CollectiveEpilogueFwdISB_S9_SC_SE_Li256ELb0ELb1ELb0ELb0EEENS1_30DynamicPersistentTileSchedulerILi256ELi128ELb0ELb1ELb1EEEEEEEEEvNT_6ParamsE)
        /*0230*/ 	.word	0x00000004


	//----- nvinfo : EIATTR_FRAME_SIZE
	.align		4
.L_104:
        /*0234*/ 	.byte	0x04, 0x11
        /*0236*/ 	.short	(.L_106 - .L_105)
	.align		4
.L_105:
        /*0238*/ 	.word	index@(_ZN7cutlass13device_kernelIN5flash11enable_sm90INS1_16FlashAttnFwdSm90INS1_25CollectiveMainloopFwdSm90ILi2EN4cute5tupleIJNS5_1CILi1EEES8_S8_EEENS6_IJNS7_ILi128EEESA_SA_EEELi128ENS_10bfloat16_tEfNS_4arch4Sm90ELb0ELb1ELb0ELb0ELb0ELb0ELb0ELb1ELb1ELb1ELb0ELb0EEENS1_21CollectiveEpilogueFwdISB_S9_SC_SE_Li256ELb0ELb1ELb0ELb0EEENS1_30DynamicPersistentTileSchedulerILi256ELi128ELb0ELb1ELb1EEEEEEEEEvNT_6ParamsE)
        /*023c*/ 	.word	0x00000000


	//----- nvinfo : EIATTR_REGCOUNT
	.align		4
.L_106:
        /*0240*/ 	.byte	0x04, 0x2f
        /*0242*/ 	.short	(.L_108 - .L_107)
	.align		4
.L_107:
        /*0244*/ 	.word	index@(_ZN7cutlass13device_kernelIN5flash11enable_sm90INS1_16FlashAttnFwdSm90INS1_25CollectiveMainloopFwdSm90ILi2EN4cute5tupleIJNS5_1CILi1EEES8_S8_EEENS6_IJNS7_ILi128EEENS7_ILi176EEESA_EEELi128ENS_10bfloat16_tEfNS_4arch4Sm90ELb0ELb0ELb0ELb1ELb0ELb1ELb0ELb1ELb1ELb1ELb0ELb0EEENS1_21CollectiveEpilogueFwdINS6_IJSA_SA_SB_EEES9_SD_SF_Li256ELb1ELb1ELb0ELb0EEENS1_36VarlenDynamicPersistentTileSchedulerILi128ELi176ELi256ELi128ELb0ELb1ELb1ELb0ELb1ELb1EEEEEEEEEvNT_6ParamsE)
        /*0248*/ 	.word	0x00000004


	//----- nvinfo : EIATTR_FRAME_SIZE
	.align		4
.L_108:
        /*024c*/ 	.byte	0x04, 0x11
        /*024e*/ 	.short	(.L_110 - .L_109)
	.align		4
.L_109:
        /*0250*/ 	.word	index@(_ZN7cutlass13device_kernelIN5flash11enable_sm90INS1_16FlashAttnFwdSm90INS1_25CollectiveMainloopFwdSm90ILi2EN4cute5tupleIJNS5_1CILi1EEES8_S8_EEENS6_IJNS7_ILi128EEENS7_ILi176EEESA_EEELi128ENS_10bfloat16_tEfNS_4arch4Sm90ELb0ELb0ELb0ELb1ELb0ELb1ELb0ELb1ELb1ELb1ELb0ELb0EEENS1_21CollectiveEpilogueFwdINS6_IJSA_SA_SB_EEES9_SD_SF_Li256ELb1ELb1ELb0ELb0EEENS1_36VarlenDynamicPersistentTileSchedulerILi128ELi176ELi256ELi128ELb0ELb1ELb1ELb0ELb1ELb1EEEEEEEEEvNT_6ParamsE)
        /*0254*/ 	.word	0x00000000


	//----- nvinfo : EIATTR_REGCOUNT
	.align		4
.L_110:
        /*0258*/ 	.byte	0x04, 0x2f
        /*025a*/ 	.short	(.L_112 - .L_111)
	.align		4
.L_111:
        /*025c*/ 	.word	index@(_ZN7cutlass13device_kernelIN5flash11enable_sm90INS1_16FlashAttnFwdSm90INS1_25CollectiveMainloopFwdSm90ILi2EN4cute5tupleIJNS5_1CILi1EEES8_S8_EEENS6_IJNS7_ILi128EEENS7_ILi176EEESA_EEELi128ENS_10bfloat16_tEfNS_4arch4Sm90ELb0ELb0ELb0ELb1ELb0ELb0ELb0ELb1ELb1ELb1ELb0ELb0EEENS1_21CollectiveEpilogueFwdINS6_IJSA_SA_SB_EEES9_SD_SF_Li256ELb1ELb1ELb0ELb0EEENS1_36VarlenDynamicPersistentTileSchedulerILi128ELi176ELi256ELi128ELb0ELb1ELb1ELb0ELb1ELb1EEEEEEEEEvNT_6ParamsE)
        /*0260*/ 	.word	0x00000004


	//----- nvinfo : EIATTR_FRAME_SIZE
	.align		4
.L_112:
        /*0264*/ 	.byte	0x04, 0x11
        /*0266*/ 	.short	(.L_114 - .L_113)
	.align		4
.L_113:
        /*0268*/ 	.word	index@(_ZN7cutlass13device_kernelIN5flash11enable_sm90INS1_16FlashAttnFwdSm90INS1_25CollectiveMainloopFwdSm90ILi2EN4cute5tupleIJNS5_1CILi1EEES8_S8_EEENS6_IJNS7_ILi128EEENS7_ILi176EEESA_EEELi128ENS_10bfloat16_tEfNS_4arch4Sm90ELb0ELb0ELb0ELb1ELb0ELb0ELb0ELb1ELb1ELb1ELb0ELb0EEENS1_21CollectiveEpilogueFwdINS6_IJSA_SA_SB_EEES9_SD_SF_Li256ELb1ELb1ELb0ELb0EEENS1_36VarlenDynamicPersistentTileSchedulerILi128ELi176ELi256ELi128ELb0ELb1ELb1ELb0ELb1ELb1EEEEEEEEEvNT_6ParamsE)
        /*026c*/ 	.word	0x00000000


	//----- nvinfo : EIATTR_REGCOUNT
	.align		4
.L_114:
        /*0270*/ 	.byte	0x04, 0x2f
        /*0272*/ 	.short	(.L_116 - .L_115)
	.align		4
.L_115:
        /*0274*/ 	.word	index@(_ZN7cutlass13device_kernelIN5flash11enable_sm90INS1_16FlashAttnFwdSm90INS1_25CollectiveMainloopFwdSm90ILi2EN4cute5tupleIJNS5_1CILi2EEENS7_ILi1EEES9_EEENS6_IJNS7_ILi128EEENS7_ILi176EEESB_EEELi128ENS_10bfloat16_tEfNS_4arch4Sm90ELb0ELb0ELb0ELb0ELb0ELb0ELb0ELb1ELb1ELb1ELb0ELb0EEENS1_21CollectiveEpilogueFwdINS6_IJSB_SB_SC_EEESA_SE_SG_Li256ELb0ELb1ELb0ELb0EEENS1_29StaticPersistentTileSchedulerILb0EEEEEEEEEvNT_6ParamsE)
        /*0278*/ 	.word	0x00000004


	//----- nvinfo : EIATTR_FRAME_SIZE
	.align		4
.L_116:
        /*027c*/ 	.byte	0x04, 0x11
        /*027e*/ 	.short	(.L_118 - .L_117)
	.align		4
.L_117:
        /*0280*/ 	.word	index@(_ZN7cutlass13device_kernelIN5flash11enable_sm90INS1_16FlashAttnFwdSm90INS1_25CollectiveMainloopFwdSm90ILi2EN4cute5tupleIJNS5_1CILi2EEENS7_ILi1EEES9_EEENS6_IJNS7_ILi128EEENS7_ILi176EEESB_EEELi128ENS_10bfloat16_tEfNS_4arch4Sm90ELb0ELb0ELb0ELb0ELb0ELb0ELb0ELb1ELb1ELb1ELb0ELb0EEENS1_21CollectiveEpilogueFwdINS6_IJSB_SB_SC_EEESA_SE_SG_Li256ELb0ELb1ELb0ELb0EEENS1_29StaticPersistentTileSchedulerILb0EEEEEEEEEvNT_6ParamsE)
        /*0284*/ 	.word	0x00000000


	//----- nvinfo : EIATTR_REGCOUNT
	.align		4
.L_118:
        /*0288*/ 	.byte	0x04, 0x2f
        /*028a*/ 	.short	(.L_120 - .L_119)
	.align		4
.L_119:
        /*028c*/ 	.word	index@(_ZN7cutlass13device_kernelIN5flash11enable_sm90INS1_16FlashAttnFwdSm90INS1_25CollectiveMainloopFwdSm90ILi2EN4cute5tupleIJNS5_1CILi1EEES8_S8_EEENS6_IJNS7_ILi128EEENS7_ILi176EEESA_EEELi128ENS_10bfloat16_tEfNS_4arch4Sm90ELb0ELb0ELb0ELb0ELb0ELb0ELb0ELb1ELb1ELb1ELb0ELb0EEENS1_21CollectiveEpilogueFwdINS6_IJSA_SA_SB_EEES9_SD_SF_Li256ELb0ELb1ELb0ELb0EEENS1_29StaticPersistentTileSchedulerILb0EEEEEEEEEvNT_6ParamsE)
        /*0290*/ 	.word	0x00000004


	//----- nvinfo : EIATTR_FRAME_SIZE
	.align		4
.L_120:
        /*0294*/ 	.byte	0x04, 0x11
        /*0296*/ 	.short	(.L_122 - .L_121)
	.align		4
.L_121:
        /*0298*/ 	.word	index@(_ZN7cutlass13device_kernelIN5flash11enable_sm90INS1_16FlashAttnFwdSm90INS1_25CollectiveMainloopFwdSm90ILi2EN4cute5tupleIJNS5_1CILi1EEES8_S8_EEENS6_IJNS7_ILi128EEENS7_ILi176EEESA_EEELi128ENS_10bfloat16_tEfNS_4arch4Sm90ELb0ELb0ELb0ELb0ELb0ELb0ELb0ELb1ELb1ELb1ELb0ELb0EEENS1_21CollectiveEpilogueFwdINS6_IJSA_SA_SB_EEES9_SD_SF_Li256ELb0ELb1ELb0ELb0EEENS1_29StaticPersistentTileSchedulerILb0EEEEEEEEEvNT_6ParamsE)
        /*029c*/ 	.word	0x00000000


	//----- nvinfo : EIATTR_REGCOUNT
	.align		4
.L_122:
        /*02a0*/ 	.byte	0x04, 0x2f
        /*02a2*/ 	.short	(.L_124 - .L_123)
	.align		4
.L_123:
        /*02a4*/ 	.word	index@(_ZN7cutlass13device_kernelIN5flash11enable_sm90INS1_16FlashAttnFwdSm90INS1_25CollectiveMainloopFwdSm90ILi2EN4cute5tupleIJNS5_1CILi1EEES8_S8_EEENS6_IJNS7_ILi128EEENS7_ILi112EEENS7_ILi192EEEEEELi192ENS_10bfloat16_tEfNS_4arch4Sm90ELb1ELb0ELb0ELb1ELb0ELb1ELb0ELb1ELb1ELb1ELb0ELb0EEENS1_21CollectiveEpilogueFwdINS6_IJSA_SC_SB_EEES9_SE_SG_Li256ELb1ELb1ELb0ELb0EEENS1_36VarlenDynamicPersistentTileSchedulerILi128ELi112ELi256ELi128ELb0ELb1ELb1ELb1ELb1ELb1EEEEEEEEEvNT_6ParamsE)
        /*02a8*/ 	.word	0x00000004


	//----- nvinfo : EIATTR_FRAME_SIZE
	.align		4
.L_124:
        /*02ac*/ 	.byte	0x04, 0x11
        /*02ae*/ 	.short	(.L_126 - .L_125)
	.align		4
.L_125:
        /*02b0*/ 	.word	index@(_ZN7cutlass13device_kernelIN5flash11enable_sm90INS1_16FlashAttnFwdSm90INS1_25CollectiveMainloopFwdSm90ILi2EN4cute5tupleIJNS5_1CILi1EEES8_S8_EEENS6_IJNS7_ILi128EEENS7_ILi112EEENS7_ILi192EEEEEELi192ENS_10bfloat16_tEfNS_4arch4Sm90ELb1ELb0ELb0ELb1ELb0ELb1ELb0ELb1ELb1ELb1ELb0ELb0EEENS1_21CollectiveEpilogueFwdINS6_IJSA_SC_SB_EEES9_SE_SG_Li256ELb1ELb1ELb0ELb0EEENS1_36VarlenDynamicPersistentTileSchedulerILi128ELi112ELi256ELi128ELb0ELb1ELb1ELb1ELb1ELb1EEEEEEEEEvNT_6ParamsE)
        /*02b4*/ 	.word	0x00000000


	//----- nvinfo : EIATTR_REGCOUNT
	.align		4
.L_126:
        /*02b8*/ 	.byte	0x04, 0x2f
        /*02ba*/ 	.short	(.L_128 - .L_127)
	.align		4
.L_127:
        /*02bc*/ 	.word	index@(_ZN7cutlass13device_kernelIN5flash11enable_sm90INS1_16FlashAttnFwdSm90INS1_25CollectiveMainloopFwdSm90ILi2EN4cute5tupleIJNS5_1CILi1EEES8_S8_EEENS6_IJNS7_ILi128EEENS7_ILi112EEENS7_ILi192EEEEEELi192ENS_10bfloat16_tEfNS_4arch4Sm90ELb1ELb0ELb0ELb1ELb0ELb0ELb0ELb1ELb1ELb1ELb0ELb0EEENS1_21CollectiveEpilogueFwdINS6_IJSA_SC_SB_EEES9_SE_SG_Li256ELb1ELb1ELb0ELb0EEENS1_36VarlenDynamicPersistentTileSchedulerILi128ELi112ELi256ELi128ELb0ELb1ELb1ELb1ELb1ELb1EEEEEEEEEvNT_6ParamsE)
        /*02c0*/ 	.word	0x00000004


	//----- nvinfo : EIATTR_FRAME_SIZE
	.align		4
.L_128:
        /*02c4*/ 	.byte	0x04, 0x11
        /*02c6*/ 	.short	(.L_130 - .L_129)
	.align		4
.L_129:
        /*02c8*/ 	.word	index@(_ZN7cutlass13device_kernelIN5flash11enable_sm90INS1_16FlashAttnFwdSm90INS1_25CollectiveMainloopFwdSm90ILi2EN4cute5tupleIJNS5_1CILi1EEES8_S8_EEENS6_IJNS7_ILi128EEENS7_ILi112EEENS7_ILi192EEEEEELi192ENS_10bfloat16_tEfNS_4arch4Sm90ELb1ELb0ELb0ELb1ELb0ELb0ELb0ELb1ELb1ELb1ELb0ELb0EEENS1_21CollectiveEpilogueFwdINS6_IJSA_SC_SB_EEES9_SE_SG_Li256ELb1ELb1ELb0ELb0EEENS1_36VarlenDynamicPersistentTileSchedulerILi128ELi112ELi256ELi128ELb0ELb1ELb1ELb1ELb1ELb1EEEEEEEEEvNT_6ParamsE)
        /*02cc*/ 	.word	0x00000000


	//----- nvinfo : EIATTR_REGCOUNT
	.align		4
.L_130:
        /*02d0*/ 	.byte	0x04, 0x2f
        /*02d2*/ 	.short	(.L_132 - .L_131)
	.align		4
.L_131:
        /*02d4*/ 	.word	index@(_ZN7cutlass13device_kernelIN5flash11enable_sm90INS1_16FlashAttnFwdSm90INS1_25CollectiveMainloopFwdSm90ILi2EN4cute5tupleIJNS5_1CILi1EEES8_S8_EEENS6_IJNS7_ILi128EEENS7_ILi112EEENS7_ILi192EEEEEELi192ENS_10bfloat16_tEfNS_4arch4Sm90ELb1ELb0ELb0ELb0ELb0ELb0ELb0ELb1ELb1ELb1ELb0ELb0EEENS1_21CollectiveEpilogueFwdINS6_IJSA_SC_SB_EEES9_SE_SG_Li256ELb0ELb1ELb0ELb0EEENS1_30DynamicPersistentTileSchedulerILi256ELi128ELb0ELb1ELb1EEEEEEEEEvNT_6ParamsE)
        /*02d8*/ 	.word	0x00000004


	//----- nvinfo : EIATTR_FRAME_SIZE
	.align		4
.L_132:
        /*02dc*/ 	.byte	0x04, 0x11
        /*02de*/ 	.short	(.L_134 - .L_133)
	.align		4
.L_133:
        /*02e0*/ 	.word	index@(_ZN7cutlass13device_kernelIN5flash11enable_sm90INS1_16FlashAttnFwdSm90INS1_25CollectiveMainloopFwdSm90ILi2EN4cute5tupleIJNS5_1CILi1EEES8_S8_EEENS6_IJNS7_ILi128EEENS7_ILi112EEENS7_ILi192EEEEEELi192ENS_10bfloat16_tEfNS_4arch4Sm90ELb1ELb0ELb0ELb0ELb0ELb0ELb0ELb1ELb1ELb1ELb0ELb0EEENS1_21CollectiveEpilogueFwdINS6_IJSA_SC_SB_EEES9_SE_SG_Li256ELb0ELb1ELb0ELb0EEENS1_30DynamicPersistentTileSchedulerILi256ELi128ELb0ELb1ELb1EEEEEEEEEvNT_6ParamsE)
        /*02e4*/ 	.word	0x00000000


	//----- nvinfo : EIATTR_REGCOUNT
	.align		4
.L_134:
        /*02e8*/ 	.byte	0x04, 0x2f
        /*02ea*/ 	.short	(.L_136 - .L_135)
	.align		4
.L_135:
        /*02ec*/ 	.word	index@(_ZN7cutlass13device_kernelIN5flash11enable_sm90INS1_16FlashAttnFwdSm90INS1_25CollectiveMainloopFwdSm90ILi2EN4cute5tupleIJNS5_1CILi1EEES8_S8_EEENS6_IJNS7_ILi128EEENS7_ILi96EEENS7_ILi192EEEEEELi192ENS_10bfloat16_tEfNS_4arch4Sm90ELb0ELb1ELb0ELb1ELb0ELb1ELb0ELb1ELb1ELb1ELb0ELb0EEENS1_21CollectiveEpilogueFwdINS6_IJSA_SC_SB_EEES9_SE_SG_Li256ELb1ELb1ELb0ELb0EEENS1_36VarlenDynamicPersistentTileSchedulerILi128ELi96ELi256ELi128ELb0ELb1ELb1ELb1ELb0ELb1EEEEEEEEEvNT_6ParamsE)
        /*02f0*/ 	.word	0x00000004


	//----- nvinfo : EIATTR_FRAME_SIZE
	.align		4
.L_136:
        /*02f4*/ 	.byte	0x04, 0x11
        /*02f6*/ 	.short	(.L_138 - .L_137)
	.align		4
.L_137:
        /*02f8*/ 	.word	index@(_ZN7cutlass13device_kernelIN5flash11enable_sm90INS1_16FlashAttnFwdSm90INS1_25CollectiveMainloopFwdSm90ILi2EN4cute5tupleIJNS5_1CILi1EEES8_S8_EEENS6_IJNS7_ILi128EEENS7_ILi96EEENS7_ILi192EEEEEELi192ENS_10bfloat16_tEfNS_4arch4Sm90ELb0ELb1ELb0ELb1ELb0ELb1ELb0ELb1ELb1ELb1ELb0ELb0EEENS1_21CollectiveEpilogueFwdINS6_IJSA_SC_SB_EEES9_SE_SG_Li256ELb1ELb1ELb0ELb0EEENS1_36VarlenDynamicPersistentTileSchedulerILi128ELi96ELi256ELi128ELb0ELb1ELb1ELb1ELb0ELb1EEEEEEEEEvNT_6ParamsE)
        /*02fc*/ 	.word	0x00000000


	//----- nvinfo : EIATTR_REGCOUNT
	.align		4
.L_138:
        /*0300*/ 	.byte	0x04, 0x2f
        /*0302*/ 	.short	(.L_140 - .L_139)
	.align		4
.L_139:
        /*0304*/ 	.word	index@(_ZN7cutlass13device_kernelIN5flash11enable_sm90INS1_16FlashAttnFwdSm90INS1_25CollectiveMainloopFwdSm90ILi2EN4cute5tupleIJNS5_1CILi1EEES8_S8_EEENS6_IJNS7_ILi128EEENS7_ILi96EEENS7_ILi192EEEEEELi192ENS_10bfloat16_tEfNS_4arch4Sm90ELb0ELb1ELb0ELb1ELb0ELb0ELb0ELb1ELb1ELb1ELb0ELb0EEENS1_21CollectiveEpilogueFwdINS6_IJSA_SC_SB_EEES9_SE_SG_Li256ELb1ELb1ELb0ELb0EEENS1_36VarlenDynamicPersistentTileSchedulerILi128ELi96ELi256ELi128ELb0ELb1ELb1ELb1ELb0ELb1EEEEEEEEEvNT_6ParamsE)
        /*0308*/ 	.word	0x00000004


	//----- nvinfo : EIATTR_FRAME_SIZE
	.align		4
.L_140:
        /*030c*/ 	.byte	0x04, 0x11
        /*030e*/ 	.short	(.L_142 - .L_141)
	.align		4
.L_141:
        /*0310*/ 	.word	index@(_ZN7cutlass13device_kernelIN5flash11enable_sm90INS1_16FlashAttnFwdSm90INS1_25CollectiveMainloopFwdSm90ILi2EN4cute5tupleIJNS5_1CILi1EEES8_S8_EEENS6_IJNS7_ILi128EEENS7_ILi96EEENS7_ILi192EEEEEELi192ENS_10bfloat16_tEfNS_4arch4Sm90ELb0ELb1ELb0ELb1ELb0ELb0ELb0ELb1ELb1ELb1ELb0ELb0EEENS1_21CollectiveEpilogueFwdINS6_IJSA_SC_SB_EEES9_SE_SG_Li256ELb1ELb1ELb0ELb0EEENS1_36VarlenDynamicPersistentTileSchedulerILi128ELi96ELi256ELi128ELb0ELb1ELb1ELb1ELb0ELb1EEEEEEEEEvNT_6ParamsE)
        /*0314*/ 	.word	0x00000000


	//----- nvinfo : EIATTR_REGCOUNT
	.align		4
.L_142:
        /*0318*/ 	.byte	0x04, 0x2f
        /*031a*/ 	.short	(.L_144 - .L_143)
	.align		4
.L_143:
        /*031c*/ 	.word	index@(_ZN7cutlass13device_kernelIN5flash11enable_sm90INS1_16FlashAttnFwdSm90INS1_25CollectiveMainloopFwdSm90ILi2EN4cute5tupleIJNS5_1CILi1EEES8_S8_EEENS6_IJNS7_ILi128EEENS7_ILi96EEENS7_ILi192EEEEEELi192ENS_10bfloat16_tEfNS_4arch4Sm90ELb0ELb1ELb0ELb0ELb0ELb0ELb0ELb1ELb1ELb1ELb0ELb0EEENS1_21CollectiveEpilogueFwdINS6_IJSA_SC_SB_EEES9_SE_SG_Li256ELb0ELb1ELb0ELb0EEENS1_30DynamicPersistentTileSchedulerILi256ELi128ELb0ELb1ELb1EEEEEEEEEvNT_6ParamsE)
        /*0320*/ 	.word	0x00000004


	//----- nvinfo : EIATTR_FRAME_SIZE
	.align		4
.L_144:
        /*0324*/ 	.byte	0x04, 0x11
        /*0326*/ 	.short	(.L_146 - .L_145)
	.align		4
.L_145:
        /*0328*/ 	.word	index@(_ZN7cutlass13device_kernelIN5flash11enable_sm90INS1_16FlashAttnFwdSm90INS1_25CollectiveMainloopFwdSm90ILi2EN4cute5tupleIJNS5_1CILi1EEES8_S8_EEENS6_IJNS7_ILi128EEENS7_ILi96EEENS7_ILi192EEEEEELi192ENS_10bfloat16_tEfNS_4arch4Sm90ELb0ELb1ELb0ELb0ELb0ELb0ELb0ELb1ELb1ELb1ELb0ELb0EEENS1_21CollectiveEpilogueFwdINS6_IJSA_SC_SB_EEES9_SE_SG_Li256ELb0ELb1ELb0ELb0EEENS1_30DynamicPersistentTileSchedulerILi256ELi128ELb0ELb1ELb1EEEEEEEEEvNT_6ParamsE)
        /*032c*/ 	.word	0x00000000


	//----- nvinfo : EIATTR_REGCOUNT
	.align		4
.L_146:
        /*0330*/ 	.byte	0x04, 0x2f
        /*0332*/ 	.short	(.L_148 - .L_147)
	.align		4
.L_147:
        /*0334*/ 	.word	index@(_ZN7cutlass13device_kernelIN5flash11enable_sm90INS1_16FlashAttnFwdSm90INS1_25CollectiveMainloopFwdSm90ILi2EN4cute5tupleIJNS5_1CILi1EEES8_S8_EEENS6_IJNS7_ILi128EEENS7_ILi112EEENS7_ILi192EEEEEELi192ENS_10bfloat16_tEfNS_4arch4Sm90ELb0ELb0ELb0ELb1ELb0ELb1ELb0ELb1ELb1ELb1ELb0ELb0EEENS1_21CollectiveEpilogueFwdINS6_IJSA_SC_SB_EEES9_SE_SG_Li256ELb1ELb1ELb0ELb0EEENS1_36VarlenDynamicPersistentTileSchedulerILi128ELi112ELi256ELi128ELb0ELb1ELb1ELb0ELb1ELb1EEEEEEEEEvNT_6ParamsE)
        /*0338*/ 	.word	0x00000004


	//----- nvinfo : EIATTR_FRAME_SIZE
	.align		4
.L_148:
        /*033c*/ 	.byte	0x04, 0x11
        /*033e*/ 	.short	(.L_150 - .L_149)
	.align		4
.L_149:
        /*0340*/ 	.word	index@(_ZN7cutlass13device_kernelIN5flash11enable_sm90INS1_16FlashAttnFwdSm90INS1_25CollectiveMainloopFwdSm90ILi2EN4cute5tupleIJNS5_1CILi1EEES8_S8_EEENS6_IJNS7_ILi128EEENS7_ILi112EEENS7_ILi192EEEEEELi192ENS_10bfloat16_tEfNS_4arch4Sm90ELb0ELb0ELb0ELb1ELb0ELb1ELb0ELb1ELb1ELb1ELb0ELb0EEENS1_21CollectiveEpilogueFwdINS6_IJSA_SC_SB_EEES9_SE_SG_Li256ELb1ELb1ELb0ELb0EEENS1_36VarlenDynamicPersistentTileSchedulerILi128ELi112ELi256ELi128ELb0ELb1ELb1ELb0ELb1ELb1EEEEEEEEEvNT_6ParamsE)
        /*0344*/ 	.word	0x00000000


	//----- nvinfo : EIATTR_REGCOUNT
	.align		4
.L_150:
        /*0348*/ 	.byte	0x04, 0x2f
        /*034a*/ 	.short	(.L_152 - .L_151)
	.align		4
.L_151:
        /*034c*/ 	.word	index@(_ZN7cutlass13device_kernelIN5flash11enable_sm90INS1_16FlashAttnFwdSm90INS1_25CollectiveMainloopFwdSm90ILi2EN4cute5tupleIJNS5_1CILi1EEES8_S8_EEENS6_IJNS7_ILi128EEENS7_ILi112EEENS7_ILi192EEEEEELi192ENS_10bfloat16_tEfNS_4arch4Sm90ELb0ELb0ELb0ELb1ELb0ELb0ELb0ELb1ELb1ELb1ELb0ELb0EEENS1_21CollectiveEpilogueFwdINS6_IJSA_SC_SB_EEES9_SE_SG_Li256ELb1ELb1ELb0ELb0EEENS1_36VarlenDynamicPersistentTileSchedulerILi128ELi112ELi256ELi128ELb0ELb1ELb1ELb0ELb1ELb1EEEEEEEEEvNT_6ParamsE)
        /*0350*/ 	.word	0x00000004


	//----- nvinfo : EIATTR_FRAME_SIZE
	.align		4
.L_152:
        /*0354*/ 	.byte	0x04, 0x11
        /*0356*/ 	.short	(.L_154 - .L_153)
	.align		4
.L_153:
        /*0358*/ 	.word	index@(_ZN7cutlass13device_kernelIN5flash11enable_sm90INS1_16FlashAttnFwdSm90INS1_25CollectiveMainloopFwdSm90ILi2EN4cute5tupleIJNS5_1CILi1EEES8_S8_EEENS6_IJNS7_ILi128EEENS7_ILi112EEENS7_ILi192EEEEEELi192ENS_10bfloat16_tEfNS_4arch4Sm90ELb0ELb0ELb0ELb1ELb0ELb0ELb0ELb1ELb1ELb1ELb0ELb0EEENS1_21CollectiveEpilogueFwdINS6_IJSA_SC_SB_EEES9_SE_SG_Li256ELb1ELb1ELb0ELb0EEENS1_36VarlenDynamicPersistentTileSchedulerILi128ELi112ELi256ELi128ELb0ELb1ELb1ELb0ELb1ELb1EEEEEEEEEvNT_6ParamsE)
        /*035c*/ 	.word	0x00000000


	//----- nvinfo : EIATTR_REGCOUNT
	.align		4
.L_154:
        /*0360*/ 	.byte	0x04, 0x2f
        /*0362*/ 	.short	(.L_156 - .L_155)
	.align		4
.L_155:
        /*0364*/ 	.word	index@(_ZN7cutlass13device_kernelIN5flash11enable_sm90INS1_16FlashAttnFwdSm90INS1_25CollectiveMainloopFwdSm90ILi2EN4cute5tupleIJNS5_1CILi2EEENS7_ILi1EEES9_EEENS6_IJNS7_ILi128EEENS7_ILi112EEENS7_ILi192EEEEEELi192ENS_10bfloat16_tEfNS_4arch4Sm90ELb0ELb0ELb0ELb0ELb0ELb0ELb0ELb1ELb1ELb1ELb0ELb0EEENS1_21CollectiveEpilogueFwdINS6_IJSB_SD_SC_EEESA_SF_SH_Li256ELb0ELb1ELb0ELb0EEENS1_29StaticPersistentTileSchedulerILb0EEEEEEEEEvNT_6ParamsE)
        /*0368*/ 	.word	0x00000004


	//----- nvinfo : EIATTR_FRAME_SIZE
	.align		4
.L_156:
        /*036c*/ 	.byte	0x04, 0x11
        /*036e*/ 	.short	(.L_158 - .L_157)
	.align		4
.L_157:
        /*0370*/ 	.word	index@(_ZN7cutlass13device_kernelIN5flash11enable_sm90INS1_16FlashAttnFwdSm90INS1_25CollectiveMainloopFwdSm90ILi2EN4cute5tupleIJNS5_1CILi2EEENS7_ILi1EEES9_EEENS6_IJNS7_ILi128EEENS7_ILi112EEENS7_ILi192EEEEEELi192ENS_10bfloat16_tEfNS_4arch4Sm90ELb0ELb0ELb0ELb0ELb0ELb0ELb0ELb1ELb1ELb1ELb0ELb0EEENS1_21CollectiveEpilogueFwdINS6_IJSB_SD_SC_EEESA_SF_SH_Li256ELb0ELb1ELb0ELb0EEENS1_29StaticPersistentTileSchedulerILb0EEEEEEEEEvNT_6ParamsE)
        /*0374*/ 	.word	0x00000000


	//----- nvinfo : EIATTR_REGCOUNT
	.align		4
.L_158:
        /*0378*/ 	.byte	0x04, 0x2f
        /*037a*/ 	.short	(.L_160 - .L_159)
	.align		4
.L_159:
        /*037c*/ 	.word	index@(_ZN7cutlass13device_kernelIN5flash11enable_sm90INS1_16FlashAttnFwdSm90INS1_25CollectiveMainloopFwdSm90ILi2EN4cute5tupleIJNS5_1CILi1EEES8_S8_EEENS6_IJNS7_ILi128EEENS7_ILi112EEENS7_ILi192EEEEEELi192ENS_10bfloat16_tEfNS_4arch4Sm90ELb0ELb0ELb0ELb0ELb0ELb0ELb0ELb1ELb1ELb1ELb0ELb0EEENS1_21CollectiveEpilogueFwdINS6_IJSA_SC_SB_EEES9_SE_SG_Li256ELb0ELb1ELb0ELb0EEENS1_29StaticPersistentTileSchedulerILb0EEEEEEEEEvNT_6ParamsE)
        /*0380*/ 	.word	0x00000004


	//----- nvinfo : EIATTR_FRAME_SIZE
	.align		4
.L_160:
        /*0384*/ 	.byte	0x04, 0x11
        /*0386*/ 	.short	(.L_162 - .L_161)
	.align		4
.L_161:
        /*0388*/ 	.word	index@(_ZN7cutlass13device_kernelIN5flash11enable_sm90INS1_16FlashAttnFwdSm90INS1_25CollectiveMainloopFwdSm90ILi2EN4cute5tupleIJNS5_1CILi1EEES8_S8_EEENS6_IJNS7_ILi128EEENS7_ILi112EEENS7_ILi192EEEEEELi192ENS_10bfloat16_tEfNS_4arch4Sm90ELb0ELb0ELb0ELb0ELb0ELb0ELb0ELb1ELb1ELb1ELb0ELb0EEENS1_21CollectiveEpilogueFwdINS6_IJSA_SC_SB_EEES9_SE_SG_Li256ELb0ELb1ELb0ELb0EEENS1_29StaticPersistentTileSchedulerILb0EEEEEEEEEvNT_6ParamsE)
        /*038c*/ 	.word	0x00000000


	//----- nvinfo : EIATTR_REGCOUNT
	.align		4
.L_162:
        /*0390*/ 	.byte	0x04, 0x2f
        /*0392*/ 	.short	(.L_164 - .L_163)
	.align		4
.L_163:
        /*0394*/ 	.word	index@(_ZN7cutlass13device_kernelIN5flash11enable_sm90INS1_16FlashAttnFwdSm90INS1_25CollectiveMainloopFwdSm90ILi2EN4cute5tupleIJNS5_1CILi1EEES8_S8_EEENS6_IJNS7_ILi128EEENS7_ILi80EEENS7_ILi256EEEEEELi256ENS_10bfloat16_tEfNS_4arch4Sm90ELb1ELb0ELb0ELb1ELb0ELb1ELb0ELb1ELb1ELb1ELb0ELb0EEENS1_21CollectiveEpilogueFwdINS6_IJSA_SC_SB_EEES9_SE_SG_Li256ELb1ELb1ELb0ELb0EEENS1_36VarlenDynamicPersistentTileSchedulerILi128ELi80ELi256ELi128ELb0ELb1ELb1ELb1ELb1ELb1EEEEEEEEEvNT_6ParamsE)
        /*0398*/ 	.word	0x00000004


	//----- nvinfo : EIATTR_FRAME_SIZE
	.align		4
.L_164:
        /*039c*/ 	.byte	0x04, 0x11
        /*039e*/ 	.short	(.L_166 - .L_165)
	.align		4
.L_165:
        /*03a0*/ 	.word	index@(_ZN7cutlass13device_kernelIN5flash11enable_sm90INS1_16FlashAttnFwdSm90INS1_25CollectiveMainloopFwdSm90ILi2EN4cute5tupleIJNS5_1CILi1EEES8_S8_EEENS6_IJNS7_ILi128EEENS7_ILi80EEENS7_ILi256EEEEEELi256ENS_10bfloat16_tEfNS_4arch4Sm90ELb1ELb0ELb0ELb1ELb0ELb1ELb0ELb1ELb1ELb1ELb0ELb0EEENS1_21CollectiveEpilogueFwdINS6_IJSA_SC_SB_EEES9_SE_SG_Li256ELb1ELb1ELb0ELb0EEENS1_36VarlenDynamicPersistentTileSchedulerILi128ELi80ELi256ELi128ELb0ELb1ELb1ELb1ELb1ELb1EEEEEEEEEvNT_6ParamsE)
        /*03a4*/ 	.word	0x00000000


	//----- nvinfo : EIATTR_REGCOUNT
	.align		4
.L_166:
        /*03a8*/ 	.byte	0x04, 0x2f
        /*03aa*/ 	.short	(.L_168 - .L_167)
	.align		4
.L_167:
        /*03ac*/ 	.word	index@(_ZN7cutlass13device_kernelIN5flash11enable_sm90INS1_16FlashAttnFwdSm90INS1_25CollectiveMainloopFwdSm90ILi2EN4cute5tupleIJNS5_1CILi1EEES8_S8_EEENS6_IJNS7_ILi128EEENS7_ILi80EEENS7_ILi256EEEEEELi256ENS_10bfloat16_tEfNS_4arch4Sm90ELb1ELb0ELb0ELb1ELb0ELb0ELb0ELb1ELb1ELb1ELb0ELb0EEENS1_21CollectiveEpilogueFwdINS6_IJSA_SC_SB_EEES9_SE_SG_Li256ELb1ELb1ELb0ELb0EEENS1_36VarlenDynamicPersistentTileSchedulerILi128ELi80ELi256ELi128ELb0ELb1ELb1ELb1ELb1ELb1EEEEEEEEEvNT_6ParamsE)
        /*03b0*/ 	.word	0x00000004


	//----- nvinfo : EIATTR_FRAME_SIZE
	.align		4
.L_168:
        /*03b4*/ 	.byte	0x04, 0x11
        /*03b6*/ 	.short	(.L_170 - .L_169)
	.align		4
.L_169:
        /*03b8*/ 	.word	index@(_ZN7cutlass13device_kernelIN5flash11enable_sm90INS1_16FlashAttnFwdSm90INS1_25CollectiveMainloopFwdSm90ILi2EN4cute5tupleIJNS5_1CILi1EEES8_S8_EEENS6_IJNS7_ILi128EEENS7_ILi80EEENS7_ILi256EEEEEELi256ENS_10bfloat16_tEfNS_4arch4Sm90ELb1ELb0ELb0ELb1ELb0ELb0ELb0ELb1ELb1ELb1ELb0ELb0EEENS1_21CollectiveEpilogueFwdINS6_IJSA_SC_SB_EEES9_SE_SG_Li256ELb1ELb1ELb0ELb0EEENS1_36VarlenDynamicPersistentTileSchedulerILi128ELi80ELi256ELi128ELb0ELb1ELb1ELb1ELb1ELb1EEEEEEEEEvNT_6ParamsE)
        /*03bc*/ 	.word	0x00000000


	//----- nvinfo : EIATTR_REGCOUNT
	.align		4
.L_170:
        /*03c0*/ 	.byte	0x04, 0x2f
        /*03c2*/ 	.short	(.L_172 - .L_171)
	.align		4
.L_171:
        /*03c4*/ 	.word	index@(_ZN7cutlass13device_kernelIN5flash11enable_sm90INS1_16FlashAttnFwdSm90INS1_25CollectiveMainloopFwdSm90ILi2EN4cute5tupleIJNS5_1CILi1EEES8_S8_EEENS6_IJNS7_ILi128EEENS7_ILi80EEENS7_ILi256EEEEEELi256ENS_10bfloat16_tEfNS_4arch4Sm90ELb1ELb0ELb0ELb0ELb0ELb0ELb0ELb1ELb1ELb1ELb0ELb0EEENS1_21CollectiveEpilogueFwdINS6_IJSA_SC_SB_EEES9_SE_SG_Li256ELb0ELb1ELb0ELb0EEENS1_30DynamicPersistentTileSchedulerILi256ELi128ELb0ELb1ELb1EEEEEEEEEvNT_6ParamsE)
        /*03c8*/ 	.word	0x00000004


	//----- nvinfo : EIATTR_FRAME_SIZE
	.align		4
.L_172:
        /*03cc*/ 	.byte	0x04, 0x11
        /*03ce*/ 	.short	(.L_174 - .L_173)
	.align		4
.L_173:
        /*03d0*/ 	.word	index@(_ZN7cutlass13device_kernelIN5flash11enable_sm90INS1_16FlashAttnFwdSm90INS1_25CollectiveMainloopFwdSm90ILi2EN4cute5tupleIJNS5_1CILi1EEES8_S8_EEENS6_IJNS7_ILi128EEENS7_ILi80EEENS7_ILi256EEEEEELi256ENS_10bfloat16_tEfNS_4arch4Sm90ELb1ELb0ELb0ELb0ELb0ELb0ELb0ELb1ELb1ELb1ELb0ELb0EEENS1_21CollectiveEpilogueFwdINS6_IJSA_SC_SB_EEES9_SE_SG_Li256ELb0ELb1ELb0ELb0EEENS1_30DynamicPersistentTileSchedulerILi256ELi128ELb0ELb1ELb1EEEEEEEEEvNT_6ParamsE)
        /*03d4*/ 	.word	0x00000000


	//----- nvinfo : EIATTR_REGCOUNT
	.align		4
.L_174:
        /*03d8*/ 	.byte	0x04, 0x2f
        /*03da*/ 	.short	(.L_176 - .L_175)
	.align		4
.L_175:
        /*03dc*/ 	.word	index@(_ZN7cutlass13device_kernelIN5flash11enable_sm90INS1_16FlashAttnFwdSm90INS1_25CollectiveMainloopFwdSm90ILi2EN4cute5tupleIJNS5_1CILi1EEES8_S8_EEENS6_IJNS7_ILi128EEENS7_ILi64EEENS7_ILi256EEEEEELi256ENS_10bfloat16_tEfNS_4arch4Sm90ELb0ELb1ELb0ELb1ELb0ELb1ELb0ELb1ELb1ELb1ELb0ELb0EEENS1_21CollectiveEpilogueFwdINS6_IJSA_SC_SB_EEES9_SE_SG_Li256ELb1ELb1ELb0ELb0EEENS1_36VarlenDynamicPersistentTileSchedulerILi128ELi64ELi256ELi128ELb0ELb1ELb1ELb1ELb0ELb1EEEEEEEEEvNT_6ParamsE)
        /*03e0*/ 	.word	0x00000004


	//----- nvinfo : EIATTR_FRAME_SIZE
	.align		4
.L_176:
        /*03e4*/ 	.byte	0x04, 0x11
        /*03e6*/ 	.short	(.L_178 - .L_177)
	.align		4
.L_177:
        /*03e8*/ 	.word	index@(_ZN7cutlass13device_kernelIN5flash11enable_sm90INS1_16FlashAttnFwdSm90INS1_25CollectiveMainloopFwdSm90ILi2EN4cute5tupleIJNS5_1CILi1EEES8_S8_EEENS6_IJNS7_ILi128EEENS7_ILi64EEENS7_ILi256EEEEEELi256ENS_10bfloat16_tEfNS_4arch4Sm90ELb0ELb1ELb0ELb1ELb0ELb1ELb0ELb1ELb1ELb1ELb0ELb0EEENS1_21CollectiveEpilogueFwdINS6_IJSA_SC_SB_EEES9_SE_SG_Li256ELb1ELb1ELb0ELb0EEENS1_36VarlenDynamicPersistentTileSchedulerILi128ELi64ELi256ELi128ELb0ELb1ELb1ELb1ELb0ELb1EEEEEEEEEvNT_6ParamsE)
        /*03ec*/ 	.word	0x00000000


	//----- nvinfo : EIATTR_REGCOUNT
	.align		4
.L_178:
        /*03f0*/ 	.byte	0x04, 0x2f
        /*03f2*/ 	.short	(.L_180 - .L_179)
	.align		4
.L_179:
        /*03f4*/ 	.word	index@(_ZN7cutlass13device_kernelIN5flash11enable_sm90INS1_16FlashAttnFwdSm90INS1_25CollectiveMainloopFwdSm90ILi2EN4cute5tupleIJNS5_1CILi1EEES8_S8_EEENS6_IJNS7_ILi128EEENS7_ILi64EEENS7_ILi256EEEEEELi256ENS_10bfloat16_tEfNS_4arch4Sm90ELb0ELb1ELb0ELb1ELb0ELb0ELb0ELb1ELb1ELb1ELb0ELb0EEENS1_21CollectiveEpilogueFwdINS6_IJSA_SC_SB_EEES9_SE_SG_Li256ELb1ELb1ELb0ELb0EEENS1_36VarlenDynamicPersistentTileSchedulerILi128ELi64ELi256ELi128ELb0ELb1ELb1ELb1ELb0ELb1EEEEEEEEEvNT_6ParamsE)
        /*03f8*/ 	.word	0x00000004


	//----- nvinfo : EIATTR_FRAME_SIZE
	.align		4
.L_180:
        /*03fc*/ 	.byte	0x04, 0x11
        /*03fe*/ 	.short	(.L_182 - .L_181)
	.align		4
.L_181:
        /*0400*/ 	.word	index@(_ZN7cutlass13device_kernelIN5flash11enable_sm90INS1_16FlashAttnFwdSm90INS1_25CollectiveMainloopFwdSm90ILi2EN4cute5tupleIJNS5_1CILi1EEES8_S8_EEENS6_IJNS7_ILi128EEENS7_ILi64EEENS7_ILi256EEEEEELi256ENS_10bfloat16_tEfNS_4arch4Sm90ELb0ELb1ELb0ELb1ELb0ELb0ELb0ELb1ELb1ELb1ELb0ELb0EEENS1_21CollectiveEpilogueFwdINS6_IJSA_SC_SB_EEES9_SE_SG_Li256ELb1ELb1ELb0ELb0EEENS1_36VarlenDynamicPersistentTileSchedulerILi128ELi64ELi256ELi128ELb0ELb1ELb1ELb1ELb0ELb1EEEEEEEEEvNT_6ParamsE)
        /*0404*/ 	.word	0x00000000


	//----- nvinfo : EIATTR_REGCOUNT
	.align		4
.L_182:
        /*0408*/ 	.byte	0x04, 0x2f
        /*040a*/ 	.short	(.L_184 - .L_183)
	.align		4
.L_183:
        /*040c*/ 	.word	index@(_ZN7cutlass13device_kernelIN5flash11enable_sm90INS1_16FlashAttnFwdSm90INS1_25CollectiveMainloopFwdSm90ILi2EN4cute5tupleIJNS5_1CILi1EEES8_S8_EEENS6_IJNS7_ILi128EEENS7_ILi64EEENS7_ILi256EEEEEELi256ENS_10bfloat16_tEfNS_4arch4Sm90ELb0ELb1ELb0ELb0ELb0ELb0ELb0ELb1ELb1ELb1ELb0ELb0EEENS1_21CollectiveEpilogueFwdINS6_IJSA_SC_SB_EEES9_SE_SG_Li256ELb0ELb1ELb0ELb0EEENS1_30DynamicPersistentTileSchedulerILi256ELi128ELb0ELb1ELb1EEEEEEEEEvNT_6ParamsE)
        /*0410*/ 	.word	0x00000004


	//----- nvinfo : EIATTR_FRAME_SIZE
	.align		4
.L_184:
        /*0414*/ 	.byte	0x04, 0x11
        /*0416*/ 	.short	(.L_186 - .L_185)
	.align		4
.L_185:
        /*0418*/ 	.word	index@(_ZN7cutlass13device_kernelIN5flash11enable_sm90INS1_16FlashAttnFwdSm90INS1_25CollectiveMainloopFwdSm90ILi2EN4cute5tupleIJNS5_1CILi1EEES8_S8_EEENS6_IJNS7_ILi128EEENS7_ILi64EEENS7_ILi256EEEEEELi256ENS_10bfloat16_tEfNS_4arch4Sm90ELb0ELb1ELb0ELb0ELb0ELb0ELb0ELb1ELb1ELb1ELb0ELb0EEENS1_21CollectiveEpilogueFwdINS6_IJSA_SC_SB_EEES9_SE_SG_Li256ELb0ELb1ELb0ELb0EEENS1_30DynamicPersistentTileSchedulerILi256ELi128ELb0ELb1ELb1EEEEEEEEEvNT_6ParamsE)
        /*041c*/ 	.word	0x00000000


	//----- nvinfo : EIATTR_REGCOUNT
	.align		4
.L_186:
        /*0420*/ 	.byte	0x04, 0x2f
        /*0422*/ 	.short	(.L_188 - .L_187)
	.align		4
.L_187:
        /*0424*/ 	.word	index@(_ZN7cutlass13device_kernelIN5flash11enable_sm90INS1_16FlashAttnFwdSm90INS1_25CollectiveMainloopFwdSm90ILi2EN4cute5tupleIJNS5_1CILi1EEES8_S8_EEENS6_IJNS7_ILi128EEENS7_ILi80EEENS7_ILi256EEEEEELi256ENS_10bfloat16_tEfNS_4arch4Sm90ELb0ELb0ELb0ELb1ELb0ELb1ELb0ELb1ELb1ELb1ELb0ELb0EEENS1_21CollectiveEpilogueFwdINS6_IJSA_SC_SB_EEES9_SE_SG_Li256ELb1ELb1ELb0ELb0EEENS1_36VarlenDynamicPersistentTileSchedulerILi128ELi80ELi256ELi128ELb0ELb1ELb1ELb0ELb1ELb1EEEEEEEEEvNT_6ParamsE)
        /*0428*/ 	.word	0x00000004


	//----- nvinfo : EIATTR_FRAME_SIZE
	.align		4
.L_188:
        /*042c*/ 	.byte	0x04, 0x11
        /*042e*/ 	.short	(.L_190 - .L_189)
	.align		4
.L_189:
        /*0430*/ 	.word	index@(_ZN7cutlass13device_kernelIN5flash11enable_sm90INS1_16FlashAttnFwdSm90INS1_25CollectiveMainloopFwdSm90ILi2EN4cute5tupleIJNS5_1CILi1EEES8_S8_EEENS6_IJNS7_ILi128EEENS7_ILi80EEENS7_ILi256EEEEEELi256ENS_10bfloat16_tEfNS_4arch4Sm90ELb0ELb0ELb0ELb1ELb0ELb1ELb0ELb1ELb1ELb1ELb0ELb0EEENS1_21CollectiveEpilogueFwdINS6_IJSA_SC_SB_EEES9_SE_SG_Li256ELb1ELb1ELb0ELb0EEENS1_36VarlenDynamicPersistentTileSchedulerILi128ELi80ELi256ELi128ELb0ELb1ELb1ELb0ELb1ELb1EEEEEEEEEvNT_6ParamsE)
        /*0434*/ 	.word	0x00000000


	//----- nvinfo : EIATTR_REGCOUNT
	.align		4
.L_190:
        /*0438*/ 	.byte	0x04, 0x2f
        /*043a*/ 	.short	(.L_192 - .L_191)
	.align		4
.L_191:
        /*043c*/ 	.word	index@(_ZN7cutlass13device_kernelIN5flash11enable_sm90INS1_16FlashAttnFwdSm90INS1_25CollectiveMainloopFwdSm90ILi2EN4cute5tupleIJNS5_1CILi1EEES8_S8_EEENS6_IJNS7_ILi128EEENS7_ILi80EEENS7_ILi256EEEEEELi256ENS_10bfloat16_tEfNS_4arch4Sm90ELb0ELb0ELb0ELb1ELb0ELb0ELb0ELb1ELb1ELb1ELb0ELb0EEENS1_21CollectiveEpilogueFwdINS6_IJSA_SC_SB_EEES9_SE_SG_Li256ELb1ELb1ELb0ELb0EEENS1_36VarlenDynamicPersistentTileSchedulerILi128ELi80ELi256ELi128ELb0ELb1ELb1ELb0ELb1ELb1EEEEEEEEEvNT_6ParamsE)
        /*0440*/ 	.word	0x00000004


	//----- nvinfo : EIATTR_FRAME_SIZE
	.align		4
.L_192:
        /*0444*/ 	.byte	0x04, 0x11
        /*0446*/ 	.short	(.L_194 - .L_193)
	.align		4
.L_193:
        /*0448*/ 	.word	index@(_ZN7cutlass13device_kernelIN5flash11enable_sm90INS1_16FlashAttnFwdSm90INS1_25CollectiveMainloopFwdSm90ILi2EN4cute5tupleIJNS5_1CILi1EEES8_S8_EEENS6_IJNS7_ILi128EEENS7_ILi80EEENS7_ILi256EEEEEELi256ENS_10bfloat16_tEfNS_4arch4Sm90ELb0ELb0ELb0ELb1ELb0ELb0ELb0ELb1ELb1ELb1ELb0ELb0EEENS1_21CollectiveEpilogueFwdINS6_IJSA_SC_SB_EEES9_SE_SG_Li256ELb1ELb1ELb0ELb0EEENS1_36VarlenDynamicPersistentTileSchedulerILi128ELi80ELi256ELi128ELb0ELb1ELb1ELb0ELb1ELb1EEEEEEEEEvNT_6ParamsE)
        /*044c*/ 	.word	0x00000000


	//----- nvinfo : EIATTR_REGCOUNT
	.align		4
.L_194:
        /*0450*/ 	.byte	0x04, 0x2f
        /*0452*/ 	.short	(.L_196 - .L_195)
	.align		4
.L_195:
        /*0454*/ 	.word	index@(_ZN7cutlass13device_kernelIN5flash11enable_sm90INS1_16FlashAttnFwdSm90INS1_25CollectiveMainloopFwdSm90ILi2EN4cute5tupleIJNS5_1CILi2EEENS7_ILi1EEES9_EEENS6_IJNS7_ILi128EEENS7_ILi80EEENS7_ILi256EEEEEELi256ENS_10bfloat16_tEfNS_4arch4Sm90ELb0ELb0ELb0ELb0ELb0ELb0ELb0ELb1ELb1ELb1ELb0ELb0EEENS1_21CollectiveEpilogueFwdINS6_IJSB_SD_SC_EEESA_SF_SH_Li256ELb0ELb1ELb0ELb0EEENS1_29StaticPersistentTileSchedulerILb0EEEEEEEEEvNT_6ParamsE)
        /*0458*/ 	.word	0x00000004


	//----- nvinfo : EIATTR_FRAME_SIZE
	.align		4
.L_196:
        /*045c*/ 	.byte	0x04, 0x11
        /*045e*/ 	.short	(.L_198 - .L_197)
	.align		4
.L_197:
        /*0460*/ 	.word	index@(_ZN7cutlass13device_kernelIN5flash11enable_sm90INS1_16FlashAttnFwdSm90INS1_25CollectiveMainloopFwdSm90ILi2EN4cute5tupleIJNS5_1CILi2EEENS7_ILi1EEES9_EEENS6_IJNS7_ILi128EEENS7_ILi80EEENS7_ILi256EEEEEELi256ENS_10bfloat16_tEfNS_4arch4Sm90ELb0ELb0ELb0ELb0ELb0ELb0ELb0ELb1ELb1ELb1ELb0ELb0EEENS1_21CollectiveEpilogueFwdINS6_IJSB_SD_SC_EEESA_SF_SH_Li256ELb0ELb1ELb0ELb0EEENS1_29StaticPersistentTileSchedulerILb0EEEEEEEEEvNT_6ParamsE)
        /*0464*/ 	.word	0x00000000


	//----- nvinfo : EIATTR_REGCOUNT
	.align		4
.L_198:
        /*0468*/ 	.byte	0x04, 0x2f
        /*046a*/ 	.short	(.L_200 - .L_199)
	.align		4
.L_199:
        /*046c*/ 	.word	index@(_ZN7cutlass13device_kernelIN5flash11enable_sm90INS1_16FlashAttnFwdSm90INS1_25CollectiveMainloopFwdSm90ILi2EN4cute5tupleIJNS5_1CILi1EEES8_S8_EEENS6_IJNS7_ILi128EEENS7_ILi80EEENS7_ILi256EEEEEELi256ENS_10bfloat16_tEfNS_4arch4Sm90ELb0ELb0ELb0ELb0ELb0ELb0ELb0ELb1ELb1ELb1ELb0ELb0EEENS1_21CollectiveEpilogueFwdINS6_IJSA_SC_SB_EEES9_SE_SG_Li256ELb0ELb1ELb0ELb0EEENS1_29StaticPersistentTileSchedulerILb0EEEEEEEEEvNT_6ParamsE)
        /*0470*/ 	.word	0x00000004


	//----- nvinfo : EIATTR_FRAME_SIZE
	.align		4
.L_200:
        /*0474*/ 	.byte	0x04, 0x11
        /*0476*/ 	.short	(.L_202 - .L_201)
	.align		4
.L_201:
        /*0478*/ 	.word	index@(_ZN7cutlass13device_kernelIN5flash11enable_sm90INS1_16FlashAttnFwdSm90INS1_25CollectiveMainloopFwdSm90ILi2EN4cute5tupleIJNS5_1CILi1EEES8_S8_EEENS6_IJNS7_ILi128EEENS7_ILi80EEENS7_ILi256EEEEEELi256ENS_10bfloat16_tEfNS_4arch4Sm90ELb0ELb0ELb0ELb0ELb0ELb0ELb0ELb1ELb1ELb1ELb0ELb0EEENS1_21CollectiveEpilogueFwdINS6_IJSA_SC_SB_EEES9_SE_SG_Li256ELb0ELb1ELb0ELb0EEENS1_29StaticPersistentTileSchedulerILb0EEEEEEEEEvNT_6ParamsE)
        /*047c*/ 	.word	0x00000000


	//----- nvinfo : EIATTR_MIN_STACK_SIZE
	.align		4
.L_202:
        /*0480*/ 	.byte	0x04, 0x12
        /*0482*/ 	.short	(.L_204 - .L_203)
	.align		4
.L_203:
        /*0484*/ 	.word	index@(_ZN7cutlass13device_kernelIN5flash11enable_sm90INS1_16FlashAttnFwdSm90INS1_25CollectiveMainloopFwdSm90ILi2EN4cute5tupleIJNS5_1CILi1EEES8_S8_EEENS6_IJNS7_ILi128EEENS7_ILi80EEENS7_ILi256EEEEEELi256ENS_10bfloat16_tEfNS_4arch4Sm90ELb0ELb0ELb0ELb0ELb0ELb0ELb0ELb1ELb1ELb1ELb0ELb0EEENS1_21CollectiveEpilogueFwdINS6_IJSA_SC_SB_EEES9_SE_SG_Li256ELb0ELb1ELb0ELb0EEENS1_29StaticPersistentTileSchedulerILb0EEEEEEEEEvNT_6ParamsE)
        /*0488*/ 	.word	0x00000000


	//----- nvinfo : EIATTR_MIN_STACK_SIZE
	.align		4
.L_204:
        /*048c*/ 	.byte	0x04, 0x12
        /*048e*/ 	.short	(.L_206 - .L_205)
	.align		4
.L_205:
        /*0490*/ 	.word	index@(_ZN7cutlass13device_kernelIN5flash11enable_sm90INS1_16FlashAttnFwdSm90INS1_25CollectiveMainloopFwdSm90ILi2EN4cute5tupleIJNS5_1CILi2EEENS7_ILi1EEES9_EEENS6_IJNS7_ILi128EEENS7_ILi80EEENS7_ILi256EEEEEELi256ENS_10bfloat16_tEfNS_4arch4Sm90ELb0ELb0ELb0ELb0ELb0ELb0ELb0ELb1ELb1ELb1ELb0ELb0EEENS1_21CollectiveEpilogueFwdINS6_IJSB_SD_SC_EEESA_SF_SH_Li256ELb0ELb1ELb0ELb0EEENS1_29StaticPersistentTileSchedulerILb0EEEEEEEEEvNT_6ParamsE)
        /*0494*/ 	.word	0x00000000


	//----- nvinfo : EIATTR_MIN_STACK_SIZE
	.align		4
.L_206:
        /*0498*/ 	.byte	0x04, 0x12
        /*049a*/ 	.short	(.L_208 - .L_207)
	.align		4
.L_207:
        /*049c*/ 	.word	index@(_ZN7cutlass13device_kernelIN5flash11enable_sm90INS1_16FlashAttnFwdSm90INS1_25CollectiveMainloopFwdSm90ILi2EN4cute5tupleIJNS5_1CILi1EEES8_S8_EEENS6_IJNS7_ILi128EEENS7_ILi80EEENS7_ILi256EEEEEELi256ENS_10bfloat16_tEfNS_4arch4Sm90ELb0ELb0ELb0ELb1ELb0ELb0ELb0ELb1ELb1ELb1ELb0ELb0EEENS1_21CollectiveEpilogueFwdINS6_IJSA_SC_SB_EEES9_SE_SG_Li256ELb1ELb1ELb0ELb0EEENS1_36VarlenDynamicPersistentTileSchedulerILi128ELi80ELi256ELi128ELb0ELb1ELb1ELb0ELb1ELb1EEEEEEEEEvNT_6ParamsE)
        /*04a0*/ 	.word	0x00000000


	//----- nvinfo : EIATTR_MIN_STACK_SIZE
	.align		4
.L_208:
        /*04a4*/ 	.byte	0x04, 0x12
        /*04a6*/ 	.short	(.L_210 - .L_209)
	.align		4
.L_209:
        /*04a8*/ 	.word	index@(_ZN7cutlass13device_kernelIN5flash11enable_sm90INS1_16FlashAttnFwdSm90INS1_25CollectiveMainloopFwdSm90ILi2EN4cute5tupleIJNS5_1CILi1EEES8_S8_EEENS6_IJNS7_ILi128EEENS7_ILi80EEENS7_ILi256EEEEEELi256ENS_10bfloat16_tEfNS_4arch4Sm90ELb0ELb0ELb0ELb1ELb0ELb1ELb0ELb1ELb1ELb1ELb0ELb0EEENS1_21CollectiveEpilogueFwdINS6_IJSA_SC_SB_EEES9_SE_SG_Li256ELb1ELb1ELb0ELb0EEENS1_36VarlenDynamicPersistentTileSchedulerILi128ELi80ELi256ELi128ELb0ELb1ELb1ELb0ELb1ELb1EEEEEEEEEvNT_6ParamsE)
        /*04ac*/ 	.word	0x00000000


	//----- nvinfo : EIATTR_MIN_STACK_SIZE
	.align		4
.L_210:
        /*04b0*/ 	.byte	0x04, 0x12
        /*04b2*/ 	.short	(.L_212 - .L_211)
	.align		4
.L_211:
        /*04b4*/ 	.word	index@(_ZN7cutlass13device_kernelIN5flash11enable_sm90INS1_16FlashAttnFwdSm90INS1_25CollectiveMainloopFwdSm90ILi2EN4cute5tupleIJNS5_1CILi1EEES8_S8_EEENS6_IJNS7_ILi128EEENS7_ILi64EEENS7_ILi256EEEEEELi256ENS_10bfloat16_tEfNS_4arch4Sm90ELb0ELb1ELb0ELb0ELb0ELb0ELb0ELb1ELb1ELb1ELb0ELb0EEENS1_21CollectiveEpilogueFwdINS6_IJSA_SC_SB_EEES9_SE_SG_Li256ELb0ELb1ELb0ELb0EEENS1_30DynamicPersistentTileSchedulerILi256ELi128ELb0ELb1ELb1EEEEEEEEEvNT_6ParamsE)
        /*04b8*/ 	.word	0x00000000


	//----- nvinfo : EIATTR_MIN_STACK_SIZE
	.align		4
.L_212:
        /*04bc*/ 	.byte	0x04, 0x12
        /*04be*/ 	.short	(.L_214 - .L_213)
	.align		4
.L_213:
        /*04c0*/ 	.word	index@(_ZN7cutlass13device_kernelIN5flash11enable_sm90INS1_16FlashAttnFwdSm90INS1_25CollectiveMainloopFwdSm90ILi2EN4cute5tupleIJNS5_1CILi1EEES8_S8_EEENS6_IJNS7_ILi128EEENS7_ILi64EEENS7_ILi256EEEEEELi256ENS_10bfloat16_tEfNS_4arch4Sm90ELb0ELb1ELb0ELb1ELb0ELb0ELb0ELb1ELb1ELb1ELb0ELb0EEENS1_21CollectiveEpilogueFwdINS6_IJSA_SC_SB_EEES9_SE_SG_Li256ELb1ELb1ELb0ELb0EEENS1_36VarlenDynamicPersistentTileSchedulerILi128ELi64ELi256ELi128ELb0ELb1ELb1ELb1ELb0ELb1EEEEEEEEEvNT_6ParamsE)
        /*04c4*/ 	.word	0x00000000


	//----- nvinfo : EIATTR_MIN_STACK_SIZE
	.align		4
.L_214:
        /*04c8*/ 	.byte	0x04, 0x12
        /*04ca*/ 	.short	(.L_216 - .L_215)
	.align		4
.L_215:
        /*04cc*/ 	.word	index@(_ZN7cutlass13device_kernelIN5flash11enable_sm90INS1_16FlashAttnFwdSm90INS1_25CollectiveMainloopFwdSm90ILi2EN4cute5tupleIJNS5_1CILi1EEES8_S8_EEENS6_IJNS7_ILi128EEENS7_ILi64EEENS7_ILi256EEEEEELi256ENS_10bfloat16_tEfNS_4arch4Sm90ELb0ELb1ELb0ELb1ELb0ELb1ELb0ELb1ELb1ELb1ELb0ELb0EEENS1_21CollectiveEpilogueFwdINS6_IJSA_SC_SB_EEES9_SE_SG_Li256ELb1ELb1ELb0ELb0EEENS1_36VarlenDynamicPersistentTileSchedulerILi128ELi64ELi256ELi128ELb0ELb1ELb1ELb1ELb0ELb1EEEEEEEEEvNT_6ParamsE)
        /*04d0*/ 	.word	0x00000000


	//----- nvinfo : EIATTR_MIN_STACK_SIZE
	.align		4
.L_216:
        /*04d4*/ 	.byte	0x04, 0x12
        /*04d6*/ 	.short	(.L_218 - .L_217)
	.align		4
.L_217:
        /*04d8*/ 	.word	index@(_ZN7cutlass13device_kernelIN5flash11enable_sm90INS1_16FlashAttnFwdSm90INS1_25CollectiveMainloopFwdSm90ILi2EN4cute5tupleIJNS5_1CILi1EEES8_S8_EEENS6_IJNS7_ILi128EEENS7_ILi80EEENS7_ILi256EEEEEELi256ENS_10bfloat16_tEfNS_4arch4Sm90ELb1ELb0ELb0ELb0ELb0ELb0ELb0ELb1ELb1ELb1ELb0ELb0EEENS1_21CollectiveEpilogueFwdINS6_IJSA_SC_SB_EEES9_SE_SG_Li256ELb0ELb1ELb0ELb0EEENS1_30DynamicPersistentTileSchedulerILi256ELi128ELb0ELb1ELb1EEEEEEEEEvNT_6ParamsE)
        /*04dc*/ 	.word	0x00000000


	//----- nvinfo : EIATTR_MIN_STACK_SIZE
	.align		4
.L_218:
        /*04e0*/ 	.byte	0x04, 0x12
        /*04e2*/ 	.short	(.L_220 - .L_219)
	.align		4
.L_219:
        /*04e4*/ 	.word	index@(_ZN7cutlass13device_kernelIN5flash11enable_sm90INS1_16FlashAttnFwdSm90INS1_25CollectiveMainloopFwdSm90ILi2EN4cute5tupleIJNS5_1CILi1EEES8_S8_EEENS6_IJNS7_ILi128EEENS7_ILi80EEENS7_ILi256EEEEEELi256ENS_10bfloat16_tEfNS_4arch4Sm90ELb1ELb0ELb0ELb1ELb0ELb0ELb0ELb1ELb1ELb1ELb0ELb0EEENS1_21CollectiveEpilogueFwdINS6_IJSA_SC_SB_EEES9_SE_SG_Li256ELb1ELb1ELb0ELb0EEENS1_36VarlenDynamicPersistentTileSchedulerILi128ELi80ELi256ELi128ELb0ELb1ELb1ELb1ELb1ELb1EEEEEEEEEvNT_6ParamsE)
        /*04e8*/ 	.word	0x00000000


	//----- nvinfo : EIATTR_MIN_STACK_SIZE
	.align		4
.L_220:
        /*04ec*/ 	.byte	0x04, 0x12
        /*04ee*/ 	.short	(.L_222 - .L_221)
	.align		4
.L_221:
        /*04f0*/ 	.word	index@(_ZN7cutlass13device_kernelIN5flash11enable_sm90INS1_16FlashAttnFwdSm90INS1_25CollectiveMainloopFwdSm90ILi2EN4cute5tupleIJNS5_1CILi1EEES8_S8_EEENS6_IJNS7_ILi128EEENS7_ILi80EEENS7_ILi256EEEEEELi256ENS_10bfloat16_tEfNS_4arch4Sm90ELb1ELb0ELb0ELb1ELb0ELb1ELb0ELb1ELb1ELb1ELb0ELb0EEENS1_21CollectiveEpilogueFwdINS6_IJSA_SC_SB_EEES9_SE_SG_Li256ELb1ELb1ELb0ELb0EEENS1_36VarlenDynamicPersistentTileSchedulerILi128ELi80ELi256ELi128ELb0ELb1ELb1ELb1ELb1ELb1EEEEEEEEEvNT_6ParamsE)
        /*04f4*/ 	.word	0x00000000


	//----- nvinfo : EIATTR_MIN_STACK_SIZE
	.align		4
.L_222:
        /*04f8*/ 	.byte	0x04, 0x12
        /*04fa*/ 	.short	(.L_224 - .L_223)
	.align		4
.L_223:
        /*04fc*/ 	.word	index@(_ZN7cutlass13device_kernelIN5flash11enable_sm90INS1_16FlashAttnFwdSm90INS1_25CollectiveMainloopFwdSm90ILi2EN4cute5tupleIJNS5_1CILi1EEES8_S8_EEENS6_IJNS7_ILi128EEENS7_ILi112EEENS7_ILi192EEEEEELi192ENS_10bfloat16_tEfNS_4arch4Sm90ELb0ELb0ELb0ELb0ELb0ELb0ELb0ELb1ELb1ELb1ELb0ELb0EEENS1_21CollectiveEpilogueFwdINS6_IJSA_SC_SB_EEES9_SE_SG_Li256ELb0ELb1ELb0ELb0EEENS1_29StaticPersistentTileSchedulerILb0EEEEEEEEEvNT_6ParamsE)
        /*0500*/ 	.word	0x00000000


	//----- nvinfo : EIATTR_MIN_STACK_SIZE
	.align		4
.L_224:
        /*0504*/ 	.byte	0x04, 0x12
        /*0506*/ 	.short	(.L_226 - .L_225)
	.align		4
.L_225:
        /*0508*/ 	.word	index@(_ZN7cutlass13device_kernelIN5flash11enable_sm90INS1_16FlashAttnFwdSm90INS1_25CollectiveMainloopFwdSm90ILi2EN4cute5tupleIJNS5_1CILi2EEENS7_ILi1EEES9_EEENS6_IJNS7_ILi128EEENS7_ILi112EEENS7_ILi192EEEEEELi192ENS_10bfloat16_tEfNS_4arch4Sm90ELb0ELb0ELb0ELb0ELb0ELb0ELb0ELb1ELb1ELb1ELb0ELb0EEENS1_21CollectiveEpilogueFwdINS6_IJSB_SD_SC_EEESA_SF_SH_Li256ELb0ELb1ELb0ELb0EEENS1_29StaticPersistentTileSchedulerILb0EEEEEEEEEvNT_6ParamsE)
        /*050c*/ 	.word	0x00000000


	//----- nvinfo : EIATTR_MIN_STACK_SIZE
	.align		4
.L_226:
        /*0510*/ 	.byte	0x04, 0x12
        /*0512*/ 	.short	(.L_228 - .L_227)
	.align		4
.L_227:
        /*0514*/ 	.word	index@(_ZN7cutlass13device_kernelIN5flash11enable_sm90INS1_16FlashAttnFwdSm90INS1_25CollectiveMainloopFwdSm90ILi2EN4cute5tupleIJNS5_1CILi1EEES8_S8_EEENS6_IJNS7_ILi128EEENS7_ILi112EEENS7_ILi192EEEEEELi192ENS_10bfloat16_tEfNS_4arch4Sm90ELb0ELb0ELb0ELb1ELb0ELb0ELb0ELb1ELb1ELb1ELb0ELb0EEENS1_21CollectiveEpilogueFwdINS6_IJSA_SC_SB_EEES9_SE_SG_Li256ELb1ELb1ELb0ELb0EEENS1_36VarlenDynamicPersistentTileSchedulerILi128ELi112ELi256ELi128ELb0ELb1ELb1ELb0ELb1ELb1EEEEEEEEEvNT_6ParamsE)
        /*0518*/ 	.word	0x00000000


	//----- nvinfo : EIATTR_MIN_STACK_SIZE
	.align		4
.L_228:
        /*051c*/ 	.byte	0x04, 0x12
        /*051e*/ 	.short	(.L_230 - .L_229)
	.align		4
.L_229:
        /*0520*/ 	.word	index@(_ZN7cutlass13device_kernelIN5flash11enable_sm90INS1_16FlashAttnFwdSm90INS1_25CollectiveMainloopFwdSm90ILi2EN4cute5tupleIJNS5_1CILi1EEES8_S8_EEENS6_IJNS7_ILi128EEENS7_ILi112EEENS7_ILi192EEEEEELi192ENS_10bfloat16_tEfNS_4arch4Sm90ELb0ELb0ELb0ELb1ELb0ELb1ELb0ELb1ELb1ELb1ELb0ELb0EEENS1_21CollectiveEpilogueFwdINS6_IJSA_SC_SB_EEES9_SE_SG_Li256ELb1ELb1ELb0ELb0EEENS1_36VarlenDynamicPersistentTileSchedulerILi128ELi112ELi256ELi128ELb0ELb1ELb1ELb0ELb1ELb1EEEEEEEEEvNT_6ParamsE)
        /*0524*/ 	.word	0x00000000


	//----- nvinfo : EIATTR_MIN_STACK_SIZE
	.align		4
.L_230:
        /*0528*/ 	.byte	0x04, 0x12
        /*052a*/ 	.short	(.L_232 - .L_231)
	.align		4
.L_231:
        /*052c*/ 	.word	index@(_ZN7cutlass13device_kernelIN5flash11enable_sm90INS1_16FlashAttnFwdSm90INS1_25CollectiveMainloopFwdSm90ILi2EN4cute5tupleIJNS5_1CILi1EEES8_S8_EEENS6_IJNS7_ILi128EEENS7_ILi96EEENS7_ILi192EEEEEELi192ENS_10bfloat16_tEfNS_4arch4Sm90ELb0ELb1ELb0ELb0ELb0ELb0ELb0ELb1ELb1ELb1ELb0ELb0EEENS1_21CollectiveEpilogueFwdINS6_IJSA_SC_SB_EEES9_SE_SG_Li256ELb0ELb1ELb0ELb0EEENS1_30DynamicPersistentTileSchedulerILi256ELi128ELb0ELb1ELb1EEEEEEEEEvNT_6ParamsE)
        /*0530*/ 	.word	0x00000000


	//----- nvinfo : EIATTR_MIN_STACK_SIZE
	.align		4
.L_232:
        /*0534*/ 	.byte	0x04, 0x12
        /*0536*/ 	.short	(.L_234 - .L_233)
	.align		4
.L_233:
        /*0538*/ 	.word	index@(_ZN7cutlass13device_kernelIN5flash11enable_sm90INS1_16FlashAttnFwdSm90INS1_25CollectiveMainloopFwdSm90ILi2EN4cute5tupleIJNS5_1CILi1EEES8_S8_EEENS6_IJNS7_ILi128EEENS7_ILi96EEENS7_ILi192EEEEEELi192ENS_10bfloat16_tEfNS_4arch4Sm90ELb0ELb1ELb0ELb1ELb0ELb0ELb0ELb1ELb1ELb1ELb0ELb0EEENS1_21CollectiveEpilogueFwdINS6_IJSA_SC_SB_EEES9_SE_SG_Li256ELb1ELb1ELb0ELb0EEENS1_36VarlenDynamicPersistentTileSchedulerILi128ELi96ELi256ELi128ELb0ELb1ELb1ELb1ELb0ELb1EEEEEEEEEvNT_6ParamsE)
        /*053c*/ 	.word	0x00000000


	//----- nvinfo : EIATTR_MIN_STACK_SIZE
	.align		4
.L_234:
        /*0540*/ 	.byte	0x04, 0x12
        /*0542*/ 	.short	(.L_236 - .L_235)
	.align		4
.L_235:
        /*0544*/ 	.word	index@(_ZN7cutlass13device_kernelIN5flash11enable_sm90INS1_16FlashAttnFwdSm90INS1_25CollectiveMainloopFwdSm90ILi2EN4cute5tupleIJNS5_1CILi1EEES8_S8_EEENS6_IJNS7_ILi128EEENS7_ILi96EEENS7_ILi192EEEEEELi192ENS_10bfloat16_tEfNS_4arch4Sm90ELb0ELb1ELb0ELb1ELb0ELb1ELb0ELb1ELb1ELb1ELb0ELb0EEENS1_21CollectiveEpilogueFwdINS6_IJSA_SC_SB_EEES9_SE_SG_Li256ELb1ELb1ELb0ELb0EEENS1_36VarlenDynamicPersistentTileSchedulerILi128ELi96ELi256ELi128ELb0ELb1ELb1ELb1ELb0ELb1EEEEEEEEEvNT_6ParamsE)
        /*0548*/ 	.word	0x00000000


	//----- nvinfo : EIATTR_MIN_STACK_SIZE
	.align		4
.L_236:
        /*054c*/ 	.byte	0x04, 0x12
        /*054e*/ 	.short	(.L_238 - .L_237)
	.align		4
.L_237:
        /*0550*/ 	.word	index@(_ZN7cutlass13device_kernelIN5flash11enable_sm90INS1_16FlashAttnFwdSm90INS1_25CollectiveMainloopFwdSm90ILi2EN4cute5tupleIJNS5_1CILi1EEES8_S8_EEENS6_IJNS7_ILi128EEENS7_ILi112EEENS7_ILi192EEEEEELi192ENS_10bfloat16_tEfNS_4arch4Sm90ELb1ELb0ELb0ELb0ELb0ELb0ELb0ELb1ELb1ELb1ELb0ELb0EEENS1_21CollectiveEpilogueFwdINS6_IJSA_SC_SB_EEES9_SE_SG_Li256ELb0ELb1ELb0ELb0EEENS1_30DynamicPersistentTileSchedulerILi256ELi128ELb0ELb1ELb1EEEEEEEEEvNT_6ParamsE)
        /*0554*/ 	.word	0x00000000


	//----- nvinfo : EIATTR_MIN_STACK_SIZE
	.align		4
.L_238:
        /*0558*/ 	.byte	0x04, 0x12
        /*055a*/ 	.short	(.L_240 - .L_239)
	.align		4
.L_239:
        /*055c*/ 	.word	index@(_ZN7cutlass13device_kernelIN5flash11enable_sm90INS1_16FlashAttnFwdSm90INS1_25CollectiveMainloopFwdSm90ILi2EN4cute5tupleIJNS5_1CILi1EEES8_S8_EEENS6_IJNS7_ILi128EEENS7_ILi112EEENS7_ILi192EEEEEELi192ENS_10bfloat16_tEfNS_4arch4Sm90ELb1ELb0ELb0ELb1ELb0ELb0ELb0ELb1ELb1ELb1ELb0ELb0EEENS1_21CollectiveEpilogueFwdINS6_IJSA_SC_SB_EEES9_SE_SG_Li256ELb1ELb1ELb0ELb0EEENS1_36VarlenDynamicPersistentTileSchedulerILi128ELi112ELi256ELi128ELb0ELb1ELb1ELb1ELb1ELb1EEEEEEEEEvNT_6ParamsE)
        /*0560*/ 	.word	0x00000000


	//----- nvinfo : EIATTR_MIN_STACK_SIZE
	.align		4
.L_240:
        /*0564*/ 	.byte	0x04, 0x12
        /*0566*/ 	.short	(.L_242 - .L_241)
	.align		4
.L_241:
        /*0568*/ 	.word	index@(_ZN7cutlass13device_kernelIN5flash11enable_sm90INS1_16FlashAttnFwdSm90INS1_25CollectiveMainloopFwdSm90ILi2EN4cute5tupleIJNS5_1CILi1EEES8_S8_EEENS6_IJNS7_ILi128EEENS7_ILi112EEENS7_ILi192EEEEEELi192ENS_10bfloat16_tEfNS_4arch4Sm90ELb1ELb0ELb0ELb1ELb0ELb1ELb0ELb1ELb1ELb1ELb0ELb0EEENS1_21CollectiveEpilogueFwdINS6_IJSA_SC_SB_EEES9_SE_SG_Li256ELb1ELb1ELb0ELb0EEENS1_36VarlenDynamicPersistentTileSchedulerILi128ELi112ELi256ELi128ELb0ELb1ELb1ELb1ELb1ELb1EEEEEEEEEvNT_6ParamsE)
        /*056c*/ 	.word	0x00000000


	//----- nvinfo : EIATTR_MIN_STACK_SIZE
	.align		4
.L_242:
        /*0570*/ 	.byte	0x04, 0x12
        /*0572*/ 	.short	(.L_244 - .L_243)
	.align		4
.L_243:
        /*0574*/ 	.word	index@(_ZN7cutlass13device_kernelIN5flash11enable_sm90INS1_16FlashAttnFwdSm90INS1_25CollectiveMainloopFwdSm90ILi2EN4cute5tupleIJNS5_1CILi1EEES8_S8_EEENS6_IJNS7_ILi128EEENS7_ILi176EEESA_EEELi128ENS_10bfloat16_tEfNS_4arch4Sm90ELb0ELb0ELb0ELb0ELb0ELb0ELb0ELb1ELb1ELb1ELb0ELb0EEENS1_21CollectiveEpilogueFwdINS6_IJSA_SA_SB_EEES9_SD_SF_Li256ELb0ELb1ELb0ELb0EEENS1_29StaticPersistentTileSchedulerILb0EEEEEEEEEvNT_6ParamsE)
        /*0578*/ 	.word	0x00000000


	//----- nvinfo : EIATTR_MIN_STACK_SIZE
	.align		4
.L_244:
        /*057c*/ 	.byte	0x04, 0x12
        /*057e*/ 	.short	(.L_246 - .L_245)
	.align		4
.L_245:
        /*0580*/ 	.word	index@(_ZN7cutlass13device_kernelIN5flash11enable_sm90INS1_16FlashAttnFwdSm90INS1_25CollectiveMainloopFwdSm90ILi2EN4cute5tupleIJNS5_1CILi2EEENS7_ILi1EEES9_EEENS6_IJNS7_ILi128EEENS7_ILi176EEESB_EEELi128ENS_10bfloat16_tEfNS_4arch4Sm90ELb0ELb0ELb0ELb0ELb0ELb0ELb0ELb1ELb1ELb1ELb0ELb0EEENS1_21CollectiveEpilogueFwdINS6_IJSB_SB_SC_EEESA_SE_SG_Li256ELb0ELb1ELb0ELb0EEENS1_29StaticPersistentTileSchedulerILb0EEEEEEEEEvNT_6ParamsE)
        /*0584*/ 	.word	0x00000000


	//----- nvinfo : EIATTR_MIN_STACK_SIZE
	.align		4
.L_246:
        /*0588*/ 	.byte	0x04, 0x12
        /*058a*/ 	.short	(.L_248 - .L_247)
	.align		4
.L_247:
        /*058c*/ 	.word	index@(_ZN7cutlass13device_kernelIN5flash11enable_sm90INS1_16FlashAttnFwdSm90INS1_25CollectiveMainloopFwdSm90ILi2EN4cute5tupleIJNS5_1CILi1EEES8_S8_EEENS6_IJNS7_ILi128EEENS7_ILi176EEESA_EEELi128ENS_10bfloat16_tEfNS_4arch4Sm90ELb0ELb0ELb0ELb1ELb0ELb0ELb0ELb1ELb1ELb1ELb0ELb0EEENS1_21CollectiveEpilogueFwdINS6_IJSA_SA_SB_EEES9_SD_SF_Li256ELb1ELb1ELb0ELb0EEENS1_36VarlenDynamicPersistentTileSchedulerILi128ELi176ELi256ELi128ELb0ELb1ELb1ELb0ELb1ELb1EEEEEEEEEvNT_6ParamsE)
        /*0590*/ 	.word	0x00000000


	//----- nvinfo : EIATTR_MIN_STACK_SIZE
	.align		4
.L_248:
        /*0594*/ 	.byte	0x04, 0x12
        /*0596*/ 	.short	(.L_250 - .L_249)
	.align		4
.L_249:
        /*0598*/ 	.word	index@(_ZN7cutlass13device_kernelIN5flash11enable_sm90INS1_16FlashAttnFwdSm90INS1_25CollectiveMainloopFwdSm90ILi2EN4cute5tupleIJNS5_1CILi1EEES8_S8_EEENS6_IJNS7_ILi128EEENS7_ILi176EEESA_EEELi128ENS_10bfloat16_tEfNS_4arch4Sm90ELb0ELb0ELb0ELb1ELb0ELb1ELb0ELb1ELb1ELb1ELb0ELb0EEENS1_21CollectiveEpilogueFwdINS6_IJSA_SA_SB_EEES9_SD_SF_Li256ELb1ELb1ELb0ELb0EEENS1_36VarlenDynamicPersistentTileSchedulerILi128ELi176ELi256ELi128ELb0ELb1ELb1ELb0ELb1ELb1EEEEEEEEEvNT_6ParamsE)
        /*059c*/ 	.word	0x00000000


	//----- nvinfo : EIATTR_MIN_STACK_SIZE
	.align		4
.L_250:
        /*05a0*/ 	.byte	0x04, 0x12
        /*05a2*/ 	.short	(.L_252 - .L_251)
	.align		4
.L_251:
        /*05a4*/ 	.word	index@(_ZN7cutlass13device_kernelIN5flash11enable_sm90INS1_16FlashAttnFwdSm90INS1_25CollectiveMainloopFwdSm90ILi2EN4cute5tupleIJNS5_1CILi1EEES8_S8_EEENS6_IJNS7_ILi128EEESA_SA_EEELi128ENS_10bfloat16_tEfNS_4arch4Sm90ELb0ELb1ELb0ELb0ELb0ELb0ELb0ELb1ELb1ELb1ELb0ELb0EEENS1_21CollectiveEpilogueFwdISB_S9_SC_SE_Li256ELb0ELb1ELb0ELb0EEENS1_30DynamicPersistentTileSchedulerILi256ELi128ELb0ELb1ELb1EEEEEEEEEvNT_6ParamsE)
        /*05a8*/ 	.word	0x00000000


	//----- nvinfo : EIATTR_MIN_STACK_SIZE
	.align		4
.L_252:
        /*05ac*/ 	.byte	0x04, 0x12
        /*05ae*/ 	.short	(.L_254 - .L_253)
	.align		4
.L_253:
        /*05b0*/ 	.word	index@(_ZN7cutlass13device_kernelIN5flash11enable_sm90INS1_16FlashAttnFwdSm90INS1_25CollectiveMainloopFwdSm90ILi2EN4cute5tupleIJNS5_1CILi1EEES8_S8_EEENS6_IJNS7_ILi128EEESA_SA_EEELi128ENS_10bfloat16_tEfNS_4arch4Sm90ELb0ELb1ELb0ELb1ELb0ELb0ELb0ELb1ELb1ELb1ELb0ELb0EEENS1_21CollectiveEpilogueFwdISB_S9_SC_SE_Li256ELb1ELb1ELb0ELb0EEENS1_36VarlenDynamicPersistentTileSchedulerILi128ELi128ELi256ELi128ELb0ELb1ELb1ELb1ELb0ELb1EEEEEEEEEvNT_6ParamsE)
        /*05b4*/ 	.word	0x00000000


	//----- nvinfo : EIATTR_MIN_STACK_SIZE
	.align		4
.L_254:
        /*05b8*/ 	.byte	0x04, 0x12
        /*05ba*/ 	.short	(.L_256 - .L_255)
	.align		4
.L_255:
        /*05bc*/ 	.word	index@(_ZN7cutlass13device_kernelIN5flash11enable_sm90INS1_16FlashAttnFwdSm90INS1_25CollectiveMainloopFwdSm90ILi2EN4cute5tupleIJNS5_1CILi1EEES8_S8_EEENS6_IJNS7_ILi128EEESA_SA_EEELi128ENS_10bfloat16_tEfNS_4arch4Sm90ELb0ELb1ELb0ELb1ELb0ELb1ELb0ELb1ELb1ELb1ELb0ELb0EEENS1_21CollectiveEpilogueFwdISB_S9_SC_SE_Li256ELb1ELb1ELb0ELb0EEENS1_36VarlenDynamicPersistentTileSchedulerILi128ELi128ELi256ELi128ELb0ELb1ELb1ELb1ELb0ELb1EEEEEEEEEvNT_6ParamsE)
        /*05c0*/ 	.word	0x00000000


	//----- nvinfo : EIATTR_MIN_STACK_SIZE
	.align		4
.L_256:
        /*05c4*/ 	.byte	0x04, 0x12
        /*05c6*/ 	.short	(.L_258 - .L_257)
	.align		4
.L_257:
        /*05c8*/ 	.word	index@(_ZN7cutlass13device_kernelIN5flash11enable_sm90INS1_16FlashAttnFwdSm90INS1_25CollectiveMainloopFwdSm90ILi2EN4cute5tupleIJNS5_1CILi1EEES8_S8_EEENS6_IJNS7_ILi128EEESA_SA_EEELi128ENS_10bfloat16_tEfNS_4arch4Sm90ELb1ELb0ELb0ELb0ELb0ELb0ELb0ELb1ELb1ELb1ELb0ELb0EEENS1_21CollectiveEpilogueFwdISB_S9_SC_SE_Li256ELb0ELb1ELb0ELb0EEENS1_30DynamicPersistentTileSchedulerILi256ELi128ELb0ELb1ELb1EEEEEEEEEvNT_6ParamsE)
        /*05cc*/ 	.word	0x00000000


	//----- nvinfo : EIATTR_MIN_STACK_SIZE
	.align		4
.L_258:
        /*05d0*/ 	.byte	0x04, 0x12
        /*05d2*/ 	.short	(.L_260 - .L_259)
	.align		4
.L_259:
        /*05d4*/ 	.word	index@(_ZN7cutlass13device_kernelIN5flash11enable_sm90INS1_16FlashAttnFwdSm90INS1_25CollectiveMainloopFwdSm90ILi2EN4cute5tupleIJNS5_1CILi1EEES8_S8_EEENS6_IJNS7_ILi128EEESA_SA_EEELi128ENS_10bfloat16_tEfNS_4arch4Sm90ELb1ELb0ELb0ELb1ELb0ELb0ELb0ELb1ELb1ELb1ELb0ELb0EEENS1_21CollectiveEpilogueFwdISB_S9_SC_SE_Li256ELb1ELb1ELb0ELb0EEENS1_36VarlenDynamicPersistentTileSchedulerILi128ELi128ELi256ELi128ELb0ELb1ELb1ELb1ELb1ELb1EEEEEEEEEvNT_6ParamsE)
        /*05d8*/ 	.word	0x00000000


	//----- nvinfo : EIATTR_MIN_STACK_SIZE
	.align		4
.L_260:
        /*05dc*/ 	.byte	0x04, 0x12
        /*05de*/ 	.short	(.L_262 - .L_261)
	.align		4
.L_261:
        /*05e0*/ 	.word	index@(_ZN7cutlass13device_kernelIN5flash11enable_sm90INS1_16FlashAttnFwdSm90INS1_25CollectiveMainloopFwdSm90ILi2EN4cute5tupleIJNS5_1CILi1EEES8_S8_EEENS6_IJNS7_ILi128EEESA_SA_EEELi128ENS_10bfloat16_tEfNS_4arch4Sm90ELb1ELb0ELb0ELb1ELb0ELb1ELb0ELb1ELb1ELb1ELb0ELb0EEENS1_21CollectiveEpilogueFwdISB_S9_SC_SE_Li256ELb1ELb1ELb0ELb0EEENS1_36VarlenDynamicPersistentTileSchedulerILi128ELi128ELi256ELi128ELb0ELb1ELb1ELb1ELb1ELb1EEEEEEEEEvNT_6ParamsE)
        /*05e4*/ 	.word	0x00000000


	//----- nvinfo : EIATTR_MIN_STACK_SIZE
	.align		4
.L_262:
        /*05e8*/ 	.byte	0x04, 0x12
        /*05ea*/ 	.short	(.L_264 - .L_263)
	.align		4
.L_263:
        /*05ec*/ 	.word	index@(_ZN7cutlass13device_kernelIN5flash11enable_sm90INS1_16FlashAttnFwdSm90INS1_25CollectiveMainloopFwdSm90ILi2EN4cute5tupleIJNS5_1CILi1EEES8_S8_EEENS6_IJNS7_ILi192EEENS7_ILi144EEENS7_ILi96EEEEEELi96ENS_10bfloat16_tEfNS_4arch4Sm90ELb0ELb0ELb0ELb0ELb0ELb0ELb0ELb0ELb1ELb1ELb0ELb0EEENS1_21CollectiveEpilogueFwdINS6_IJSA_SC_SB_EEES9_SE_SG_Li384ELb0ELb1ELb0ELb0EEENS1_29StaticPersistentTileSchedulerILb0EEEEEEEEEvNT_6ParamsE)
        /*05f0*/ 	.word	0x00000000


	//----- nvinfo : EIATTR_MIN_STACK_SIZE
	.align		4
.L_264:
        /*05f4*/ 	.byte	0x04, 0x12
        /*05f6*/ 	.short	(.L_266 - .L_265)
	.align		4
.L_265:
        /*05f8*/ 	.word	index@(_ZN7cutlass13device_kernelIN5flash11enable_sm90INS1_16FlashAttnFwdSm90INS1_25CollectiveMainloopFwdSm90ILi2EN4cute5tupleIJNS5_1CILi1EEES8_S8_EEENS6_IJNS7_ILi192EEENS7_ILi144EEENS7_ILi96EEEEEELi96ENS_10bfloat16_tEfNS_4arch4Sm90ELb0ELb0ELb0ELb1ELb0ELb0ELb0ELb0ELb1ELb1ELb0ELb0EEENS1_21CollectiveEpilogueFwdINS6_IJSA_SC_SB_EEES9_SE_SG_Li384ELb1ELb1ELb0ELb0EEENS1_36VarlenDynamicPersistentTileSchedulerILi192ELi144ELi384ELi128ELb0ELb1ELb1ELb0ELb1ELb1EEEEEEEEEvNT_6ParamsE)
        /*05fc*/ 	.word	0x00000000


	//----- nvinfo : EIATTR_MIN_STACK_SIZE
	.align		4
.L_266:
        /*0600*/ 	.byte	0x04, 0x12
        /*0602*/ 	.short	(.L_268 - .L_267)
	.align		4
.L_267:
        /*0604*/ 	.word	index@(_ZN7cutlass13device_kernelIN5flash11enable_sm90INS1_16FlashAttnFwdSm90INS1_25CollectiveMainloopFwdSm90ILi2EN4cute5tupleIJNS5_1CILi1EEES8_S8_EEENS6_IJNS7_ILi192EEENS7_ILi144EEENS7_ILi96EEEEEELi96ENS_10bfloat16_tEfNS_4arch4Sm90ELb0ELb0ELb0ELb1ELb0ELb1ELb0ELb0ELb1ELb1ELb0ELb0EEENS1_21CollectiveEpilogueFwdINS6_IJSA_SC_SB_EEES9_SE_SG_Li384ELb1ELb1ELb0ELb0EEENS1_36VarlenDynamicPersistentTileSchedulerILi192ELi144ELi384ELi128ELb0ELb1ELb1ELb0ELb1ELb1EEEEEEEEEvNT_6ParamsE)
        /*0608*/ 	.word	0x00000000


	//----- nvinfo : EIATTR_MIN_STACK_SIZE
	.align		4
.L_268:
        /*060c*/ 	.byte	0x04, 0x12
        /*060e*/ 	.short	(.L_270 - .L_269)
	.align		4
.L_269:
        /*0610*/ 	.word	index@(_ZN7cutlass13device_kernelIN5flash11enable_sm90INS1_16FlashAttnFwdSm90INS1_25CollectiveMainloopFwdSm90ILi2EN4cute5tupleIJNS5_1CILi1EEES8_S8_EEENS6_IJNS7_ILi192EEENS7_ILi128EEENS7_ILi96EEEEEELi96ENS_10bfloat16_tEfNS_4arch4Sm90ELb0ELb1ELb0ELb0ELb0ELb0ELb0ELb0ELb1ELb1ELb0ELb0EEENS1_21CollectiveEpilogueFwdINS6_IJSA_SC_SB_EEES9_SE_SG_Li384ELb0ELb1ELb0ELb0EEENS1_30DynamicPersistentTileSchedulerILi384ELi128ELb0ELb1ELb1EEEEEEEEEvNT_6ParamsE)
        /*0614*/ 	.word	0x00000000


	//----- nvinfo : EIATTR_MIN_STACK_SIZE
	.align		4
.L_270:
        /*0618*/ 	.byte	0x04, 0x12
        /*061a*/ 	.short	(.L_272 - .L_271)
	.align		4
.L_271:
        /*061c*/ 	.word	index@(_ZN7cutlass13device_kernelIN5flash11enable_sm90INS1_16FlashAttnFwdSm90INS1_25CollectiveMainloopFwdSm90ILi2EN4cute5tupleIJNS5_1CILi1EEES8_S8_EEENS6_IJNS7_ILi192EEENS7_ILi128EEENS7_ILi96EEEEEELi96ENS_10bfloat16_tEfNS_4arch4Sm90ELb0ELb1ELb0ELb1ELb0ELb0ELb0ELb0ELb1ELb1ELb0ELb0EEENS1_21CollectiveEpilogueFwdINS6_IJSA_SC_SB_EEES9_SE_SG_Li384ELb1ELb1ELb0ELb0EEENS1_36VarlenDynamicPersistentTileSchedulerILi192ELi128ELi384ELi128ELb0ELb1ELb1ELb1ELb0ELb1EEEEEEEEEvNT_6ParamsE)
        /*0620*/ 	.word	0x00000000


	//----- nvinfo : EIATTR_MIN_STACK_SIZE
	.align		4
.L_272:
        /*0624*/ 	.byte	0x04, 0x12
        /*0626*/ 	.short	(.L_274 - .L_273)
	.align		4
.L_273:
        /*0628*/ 	.word	index@(_ZN7cutlass13device_kernelIN5flash11enable_sm90INS1_16FlashAttnFwdSm90INS1_25CollectiveMainloopFwdSm90ILi2EN4cute5tupleIJNS5_1CILi1EEES8_S8_EEENS6_IJNS7_ILi192EEENS7_ILi128EEENS7_ILi96EEEEEELi96ENS_10bfloat16_tEfNS_4arch4Sm90ELb0ELb1ELb0ELb1ELb0ELb1ELb0ELb0ELb1ELb1ELb0ELb0EEENS1_21CollectiveEpilogueFwdINS6_IJSA_SC_SB_EEES9_SE_SG_Li384ELb1ELb1ELb0ELb0EEENS1_36VarlenDynamicPersistentTileSchedulerILi192ELi128ELi384ELi128ELb0ELb1ELb1ELb1ELb0ELb1EEEEEEEEEvNT_6ParamsE)
        /*062c*/ 	.word	0x00000000


	//----- nvinfo : EIATTR_MIN_STACK_SIZE
	.align		4
.L_274:
        /*0630*/ 	.byte	0x04, 0x12
        /*0632*/ 	.short	(.L_276 - .L_275)
	.align		4
.L_275:
        /*0634*/ 	.word	index@(_ZN7cutlass13device_kernelIN5flash11enable_sm90INS1_16FlashAttnFwdSm90INS1_25CollectiveMainloopFwdSm90ILi2EN4cute5tupleIJNS5_1CILi1EEES8_S8_EEENS6_IJNS7_ILi192EEENS7_ILi144EEENS7_ILi96EEEEEELi96ENS_10bfloat16_tEfNS_4arch4Sm90ELb1ELb0ELb0ELb0ELb0ELb0ELb0ELb0ELb1ELb1ELb0ELb0EEENS1_21CollectiveEpilogueFwdINS6_IJSA_SC_SB_EEES9_SE_SG_Li384ELb0ELb1ELb0ELb0EEENS1_30DynamicPersistentTileSchedulerILi384ELi128ELb0ELb1ELb1EEEEEEEEEvNT_6ParamsE)
        /*0638*/ 	.word	0x00000000


	//----- nvinfo : EIATTR_MIN_STACK_SIZE
	.align		4
.L_276:
        /*063c*/ 	.byte	0x04, 0x12
        /*063e*/ 	.short	(.L_278 - .L_277)
	.align		4
.L_277:
        /*0640*/ 	.word	index@(_ZN7cutlass13device_kernelIN5flash11enable_sm90INS1_16FlashAttnFwdSm90INS1_25CollectiveMainloopFwdSm90ILi2EN4cute5tupleIJNS5_1CILi1EEES8_S8_EEENS6_IJNS7_ILi192EEENS7_ILi144EEENS7_ILi96EEEEEELi96ENS_10bfloat16_tEfNS_4arch4Sm90ELb1ELb0ELb0ELb1ELb0ELb0ELb0ELb0ELb1ELb1ELb0ELb0EEENS1_21CollectiveEpilogueFwdINS6_IJSA_SC_SB_EEES9_SE_SG_Li384ELb1ELb1ELb0ELb0EEENS1_36VarlenDynamicPersistentTileSchedulerILi192ELi144ELi384ELi128ELb0ELb1ELb1ELb1ELb1ELb1EEEEEEEEEvNT_6ParamsE)
        /*0644*/ 	.word	0x00000000


	//----- nvinfo : EIATTR_MIN_STACK_SIZE
	.align		4
.L_278:
        /*0648*/ 	.byte	0x04, 0x12
        /*064a*/ 	.short	(.L_280 - .L_279)
	.align		4
.L_279:
        /*064c*/ 	.word	index@(_ZN7cutlass13device_kernelIN5flash11enable_sm90INS1_16FlashAttnFwdSm90INS1_25CollectiveMainloopFwdSm90ILi2EN4cute5tupleIJNS5_1CILi1EEES8_S8_EEENS6_IJNS7_ILi192EEENS7_ILi144EEENS7_ILi96EEEEEELi96ENS_10bfloat16_tEfNS_4arch4Sm90ELb1ELb0ELb0ELb1ELb0ELb1ELb0ELb0ELb1ELb1ELb0ELb0EEENS1_21CollectiveEpilogueFwdINS6_IJSA_SC_SB_EEES9_SE_SG_Li384ELb1ELb1ELb0ELb0EEENS1_36VarlenDynamicPersistentTileSchedulerILi192ELi144ELi384ELi128ELb0ELb1ELb1ELb1ELb1ELb1EEEEEEEEEvNT_6ParamsE)
        /*0650*/ 	.word	0x00000000


	//----- nvinfo : EIATTR_MIN_STACK_SIZE
	.align		4
.L_280:
        /*0654*/ 	.byte	0x04, 0x12
        /*0656*/ 	.short	(.L_282 - .L_281)
	.align		4
.L_281:
        /*0658*/ 	.word	index@(_ZN7cutlass13device_kernelIN5flash11enable_sm90INS1_16FlashAttnFwdSm90INS1_25CollectiveMainloopFwdSm90ILi2EN4cute5tupleIJNS5_1CILi1EEES8_S8_EEENS6_IJNS7_ILi192EEESA_NS7_ILi64EEEEEELi64ENS_10bfloat16_tEfNS_4arch4Sm90ELb0ELb0ELb0ELb0ELb0ELb0ELb0ELb0ELb1ELb1ELb0ELb0EEENS1_21CollectiveEpilogueFwdINS6_IJSA_SB_SA_EEES9_SD_SF_Li384ELb0ELb1ELb0ELb0EEENS1_29StaticPersistentTileSchedulerILb0EEEEEEEEEvNT_6ParamsE)
        /*065c*/ 	.word	0x00000000


	//----- nvinfo : EIATTR_MIN_STACK_SIZE
	.align		4
.L_282:
        /*0660*/ 	.byte	0x04, 0x12
        /*0662*/ 	.short	(.L_284 - .L_283)
	.align		4
.L_283:
        /*0664*/ 	.word	index@(_ZN7cutlass13device_kernelIN5flash11enable_sm90INS1_16FlashAttnFwdSm90INS1_25CollectiveMainloopFwdSm90ILi2EN4cute5tupleIJNS5_1CILi1EEES8_S8_EEENS6_IJNS7_ILi192EEESA_NS7_ILi64EEEEEELi64ENS_10bfloat16_tEfNS_4arch4Sm90ELb0ELb0ELb0ELb1ELb0ELb0ELb0ELb0ELb1ELb1ELb0ELb0EEENS1_21CollectiveEpilogueFwdINS6_IJSA_SB_SA_EEES9_SD_SF_Li384ELb1ELb1ELb0ELb0EEENS1_36VarlenDynamicPersistentTileSchedulerILi192ELi192ELi384ELi128ELb0ELb1ELb1ELb0ELb1ELb1EEEEEEEEEvNT_6ParamsE)
        /*0668*/ 	.word	0x00000000


	//----- nvinfo : EIATTR_MIN_STACK_SIZE
	.align		4
.L_284:
        /*066c*/ 	.byte	0x04, 0x12
        /*066e*/ 	.short	(.L_286 - .L_285)
	.align		4
.L_285:
        /*0670*/ 	.word	index@(_ZN7cutlass13device_kernelIN5flash11enable_sm90INS1_16FlashAttnFwdSm90INS1_25CollectiveMainloopFwdSm90ILi2EN4cute5tupleIJNS5_1CILi1EEES8_S8_EEENS6_IJNS7_ILi192EEESA_NS7_ILi64EEEEEELi64ENS_10bfloat16_tEfNS_4arch4Sm90ELb0ELb0ELb0ELb1ELb0ELb1ELb0ELb0ELb1ELb1ELb0ELb0EEENS1_21CollectiveEpilogueFwdINS6_IJSA_SB_SA_EEES9_SD_SF_Li384ELb1ELb1ELb0ELb0EEENS1_36VarlenDynamicPersistentTileSchedulerILi192ELi192ELi384ELi128ELb0ELb1ELb1ELb0ELb1ELb1EEEEEEEEEvNT_6ParamsE)
        /*0674*/ 	.word	0x00000000


	//----- nvinfo : EIATTR_MIN_STACK_SIZE
	.align		4
.L_286:
        /*0678*/ 	.byte	0x04, 0x12
        /*067a*/ 	.short	(.L_288 - .L_287)
	.align		4
.L_287:
        /*067c*/ 	.word	index@(_ZN7cutlass13device_kernelIN5flash11enable_sm90INS1_16FlashAttnFwdSm90INS1_25CollectiveMainloopFwdSm90ILi2EN4cute5tupleIJNS5_1CILi1EEES8_S8_EEENS6_IJNS7_ILi192EEENS7_ILi128EEENS7_ILi64EEEEEELi64ENS_10bfloat16_tEfNS_4arch4Sm90ELb0ELb1ELb0ELb0ELb0ELb0ELb0ELb1ELb1ELb1ELb0ELb0EEENS1_21CollectiveEpilogueFwdINS6_IJSA_SC_SB_EEES9_SE_SG_Li384ELb0ELb1ELb0ELb0EEENS1_30DynamicPersistentTileSchedulerILi384ELi128ELb0ELb1ELb1EEEEEEEEEvNT_6ParamsE)
        /*0680*/ 	.word	0x00000000


	//----- nvinfo : EIATTR_MIN_STACK_SIZE
	.align		4
.L_288:
        /*0684*/ 	.byte	0x04, 0x12
        /*0686*/ 	.short	(.L_290 - .L_289)
	.align		4
.L_289:
        /*0688*/ 	.word	index@(_ZN7cutlass13device_kernelIN5flash11enable_sm90INS1_16FlashAttnFwdSm90INS1_25CollectiveMainloopFwdSm90ILi2EN4cute5tupleIJNS5_1CILi1EEES8_S8_EEENS6_IJNS7_ILi192EEENS7_ILi128EEENS7_ILi64EEEEEELi64ENS_10bfloat16_tEfNS_4arch4Sm90ELb0ELb1ELb0ELb1ELb0ELb0ELb0ELb1ELb1ELb1ELb0ELb0EEENS1_21CollectiveEpilogueFwdINS6_IJSA_SC_SB_EEES9_SE_SG_Li384ELb1ELb1ELb0ELb0EEENS1_36VarlenDynamicPersistentTileSchedulerILi192ELi128ELi384ELi128ELb0ELb1ELb1ELb1ELb0ELb1EEEEEEEEEvNT_6ParamsE)
        /*068c*/ 	.word	0x00000000


	//----- nvinfo : EIATTR_MIN_STACK_SIZE
	.align		4
.L_290:
        /*0690*/ 	.byte	0x04, 0x12
        /*0692*/ 	.short	(.L_292 - .L_291)
	.align		4
.L_291:
        /*0694*/ 	.word	index@(_ZN7cutlass13device_kernelIN5flash11enable_sm90INS1_16FlashAttnFwdSm90INS1_25CollectiveMainloopFwdSm90ILi2EN4cute5tupleIJNS5_1CILi1EEES8_S8_EEENS6_IJNS7_ILi192EEENS7_ILi128EEENS7_ILi64EEEEEELi64ENS_10bfloat16_tEfNS_4arch4Sm90ELb0ELb1ELb0ELb1ELb0ELb1ELb0ELb1ELb1ELb1ELb0ELb0EEENS1_21CollectiveEpilogueFwdINS6_IJSA_SC_SB_EEES9_SE_SG_Li384ELb1ELb1ELb0ELb0EEENS1_36VarlenDynamicPersistentTileSchedulerILi192ELi128ELi384ELi128ELb0ELb1ELb1ELb1ELb0ELb1EEEEEEEEEvNT_6ParamsE)
        /*0698*/ 	.word	0x00000000


	//----- nvinfo : EIATTR_MIN_STACK_SIZE
	.align		4
.L_292:
        /*069c*/ 	.byte	0x04, 0x12
        /*069e*/ 	.short	(.L_294 - .L_293)
	.align		4
.L_293:
        /*06a0*/ 	.word	index@(_ZN7cutlass13device_kernelIN5flash11enable_sm90INS1_16FlashAttnFwdSm90INS1_25CollectiveMainloopFwdSm90ILi2EN4cute5tupleIJNS5_1CILi1EEES8_S8_EEENS6_IJNS7_ILi192EEENS7_ILi128EEENS7_ILi64EEEEEELi64ENS_10bfloat16_tEfNS_4arch4Sm90ELb1ELb0ELb0ELb0ELb0ELb0ELb0ELb1ELb1ELb1ELb0ELb0EEENS1_21CollectiveEpilogueFwdINS6_IJSA_SC_SB_EEES9_SE_SG_Li384ELb0ELb1ELb0ELb0EEENS1_30DynamicPersistentTileSchedulerILi384ELi128ELb0ELb1ELb1EEEEEEEEEvNT_6ParamsE)
        /*06a4*/ 	.word	0x00000000


	//----- nvinfo : EIATTR_MIN_STACK_SIZE
	.align		4
.L_294:
        /*06a8*/ 	.byte	0x04, 0x12
        /*06aa*/ 	.short	(.L_296 - .L_295)
	.align		4
.L_295:
        /*06ac*/ 	.word	index@(_ZN7cutlass13device_kernelIN5flash11enable_sm90INS1_16FlashAttnFwdSm90INS1_25CollectiveMainloopFwdSm90ILi2EN4cute5tupleIJNS5_1CILi1EEES8_S8_EEENS6_IJNS7_ILi192EEENS7_ILi128EEENS7_ILi64EEEEEELi64ENS_10bfloat16_tEfNS_4arch4Sm90ELb1ELb0ELb0ELb1ELb0ELb0ELb0ELb1ELb1ELb1ELb0ELb0EEENS1_21CollectiveEpilogueFwdINS6_IJSA_SC_SB_EEES9_SE_SG_Li384ELb1ELb1ELb0ELb0EEENS1_36VarlenDynamicPersistentTileSchedulerILi192ELi128ELi384ELi128ELb0ELb1ELb1ELb1ELb1ELb1EEEEEEEEEvNT_6ParamsE)
        /*06b0*/ 	.word	0x00000000


	//----- nvinfo : EIATTR_MIN_STACK_SIZE
	.align		4
.L_296:
        /*06b4*/ 	.byte	0x04, 0x12
        /*06b6*/ 	.short	(.L_298 - .L_297)
	.align		4
.L_297:
        /*06b8*/ 	.word	index@(_ZN7cutlass13device_kernelIN5flash11enable_sm90INS1_16FlashAttnFwdSm90INS1_25CollectiveMainloopFwdSm90ILi2EN4cute5tupleIJNS5_1CILi1EEES8_S8_EEENS6_IJNS7_ILi192EEENS7_ILi128EEENS7_ILi64EEEEEELi64ENS_10bfloat16_tEfNS_4arch4Sm90ELb1ELb0ELb0ELb1ELb0ELb1ELb0ELb1ELb1ELb1ELb0ELb0EEENS1_21CollectiveEpilogueFwdINS6_IJSA_SC_SB_EEES9_SE_SG_Li384ELb1ELb1ELb0ELb0EEENS1_36VarlenDynamicPersistentTileSchedulerILi192ELi128ELi384ELi128ELb0ELb1ELb1ELb1ELb1ELb1EEEEEEEEEvNT_6ParamsE)
        /*06bc*/ 	.word	0x00000000
.L_298:


//--------------------- .nv.compat                --------------------------
	.section	.nv.compat,"",@"SHT_CUDA_COMPAT_INFO"
	.align	4
        /*0000*/ 	.byte	0x02, 0x09, 0x01, 0x00, 0x02, 0x02, 0x01, 0x00, 0x02, 0x05, 0x05, 0x00, 0x03, 0x07, 0x01, 0x01
        /*0010*/ 	.byte	0x02, 0x03, 0x00, 0x00, 0x02, 0x06, 0x01, 0x00, 0x04, 0x0b, 0x08, 0x00, 0x09, 0x00, 0x00, 0x00
        /*0020*/ 	.byte	0x00, 0x00, 0x00, 0x00


//--------------------- .nv.info._ZN7cutlass13device_kernelIN5flash11enable_sm90INS1_16FlashAttnFwdSm90INS1_25CollectiveMainloopFwdSm90ILi2EN4cute5tupleIJNS5_1CILi1EEES8_S8_EEENS6_IJNS7_ILi128EEENS7_ILi80EEENS7_ILi256EEEEEELi256ENS_10bfloat16_tEfNS_4arch4Sm90ELb0ELb0ELb0ELb0ELb0ELb0ELb0ELb1ELb1ELb1ELb0ELb0EEENS1_21CollectiveEpilogueFwdINS6_IJSA_SC_SB_EEES9_SE_SG_Li256ELb0ELb1ELb0ELb0EEENS1_29StaticPersistentTileSchedulerILb0EEEEEEEEEvNT_6ParamsE --------------------------
	.section	.nv.info._ZN7cutlass13device_kernelIN5flash11enable_sm90INS1_16FlashAttnFwdSm90INS1_25CollectiveMainloopFwdSm90ILi2EN4cute5tupleIJNS5_1CILi1EEES8_S8_EEENS6_IJNS7_ILi128EEENS7_ILi80EEENS7_ILi256EEEEEELi256ENS_10bfloat16_tEfNS_4arch4Sm90ELb0ELb0ELb0ELb0ELb0ELb0ELb0ELb1ELb1ELb1ELb0ELb0EEENS1_21CollectiveEpilogueFwdINS6_IJSA_SC_SB_EEES9_SE_SG_Li256ELb0ELb1ELb0ELb0EEENS1_29StaticPersistentTileSchedulerILb0EEEEEEEEEvNT_6ParamsE,"",@"SHT_CUDA_INFO"
	.sectionflags	@""
	.align	4


	//----- nvinfo : EIATTR_CUDA_API_VERSION
	.align		4
        /*0000*/ 	.byte	0x04, 0x37
        /*0002*/ 	.short	(.L_300 - .L_299)
.L_299:
        /*0004*/ 	.word	0x00000082


	//----- nvinfo : EIATTR_KPARAM_INFO
	.align		4
.L_300:
        /*0008*/ 	.byte	0x04, 0x17
        /*000a*/ 	.short	(.L_302 - .L_301)
.L_301:
        /*000c*/ 	.word	0x00000000
        /*0010*/ 	.short	0x0000
        /*0012*/ 	.short	0x0000
        /*0014*/ 	.byte	0x00, 0xf0, 0x01, 0x28


	//----- nvinfo : EIATTR_SPARSE_MMA_MASK
	.align		4
.L_302:
        /*0018*/ 	.byte	0x03, 0x50
        /*001a*/ 	.short	0x0000


	//----- nvinfo : EIATTR_MAXREG_COUNT
	.align		4
        /*001c*/ 	.byte	0x03, 0x1b
        /*001e*/ 	.short	0x00a8


	//----- nvinfo : EIATTR_MERCURY_ISA_VERSION
	.align		4
        /*0020*/ 	.byte	0x03, 0x5f
        /*0022*/ 	.short	0x0101


	//----- nvinfo : EIATTR_VRC_CTA_INIT_COUNT
	.align		4
        /*0024*/ 	.byte	0x02, 0x4a
	.zero		1
	.zero		1


	//----- nvinfo : EIATTR_EXIT_INSTR_OFFSETS
	.align		4
        /*0028*/ 	.byte	0x04, 0x1c
        /*002a*/ 	.short	(.L_304 - .L_303)


	//   ....[0]....
.L_303:
        /*002c*/ 	.word	0x00000010


	//----- nvinfo : EIATTR_MAX_THREADS
	.align		4
.L_304:
        /*0030*/ 	.byte	0x04, 0x05
        /*0032*/ 	.short	(.L_306 - .L_305)
.L_305:
        /*0034*/ 	.word	0x00000180
        /*0038*/ 	.word	0x00000001
        /*003c*/ 	.word	0x00000001


	//----- nvinfo : EIATTR_CBANK_PARAM_SIZE
	.align		4
.L_306:
        /*0040*/ 	.byte	0x03, 0x19
        /*0042*/ 	.short	0x0a00


	//----- nvinfo : EIATTR_PARAM_CBANK
	.align		4
        /*0044*/ 	.byte	0x04, 0x0a
        /*0046*/ 	.short	(.L_308 - .L_307)
	.align		4
.L_307:
        /*0048*/ 	.word	index@(.nv.constant0._ZN7cutlass13device_kernelIN5flash11enable_sm90INS1_16FlashAttnFwdSm90INS1_25CollectiveMainloopFwdSm90ILi2EN4cute5tupleIJNS5_1CILi1EEES8_S8_EEENS6_IJNS7_ILi128EEENS7_ILi80EEENS7_ILi256EEEEEELi256ENS_10bfloat16_tEfNS_4arch4Sm90ELb0ELb0ELb0ELb0ELb0ELb0ELb0ELb1ELb1ELb1ELb0ELb0EEENS1_21CollectiveEpilogueFwdINS6_IJSA_SC_SB_EEES9_SE_SG_Li256ELb0ELb1ELb0ELb0EEENS1_29StaticPersistentTileSchedulerILb0EEEEEEEEEvNT_6ParamsE)
        /*004c*/ 	.short	0x0380
        /*004e*/ 	.short	0x0a00


	//----- nvinfo : EIATTR_SW_WAR
	.align		4
.L_308:
        /*0050*/ 	.byte	0x04, 0x36
        /*0052*/ 	.short	(.L_310 - .L_309)
.L_309:
        /*0054*/ 	.word	0x00000008
.L_310:


//--------------------- .nv.info._ZN7cutlass13device_kernelIN5flash11enable_sm90INS1_16FlashAttnFwdSm90INS1_25CollectiveMainloopFwdSm90ILi2EN4cute5tupleIJNS5_1CILi2EEENS7_ILi1EEES9_EEENS6_IJNS7_ILi128EEENS7_ILi80EEENS7_ILi256EEEEEELi256ENS_10bfloat16_tEfNS_4arch4Sm90ELb0ELb0ELb0ELb0ELb0ELb0ELb0ELb1ELb1ELb1ELb0ELb0EEENS1_21CollectiveEpilogueFwdINS6_IJSB_SD_SC_EEESA_SF_SH_Li256ELb0ELb1ELb0ELb0EEENS1_29StaticPersistentTileSchedulerILb0EEEEEEEEEvNT_6ParamsE --------------------------
	.section	.nv.info._ZN7cutlass13device_kernelIN5flash11enable_sm90INS1_16FlashAttnFwdSm90INS1_25CollectiveMainloopFwdSm90ILi2EN4cute5tupleIJNS5_1CILi2EEENS7_ILi1EEES9_EEENS6_IJNS7_ILi128EEENS7_ILi80EEENS7_ILi256EEEEEELi256ENS_10bfloat16_tEfNS_4arch4Sm90ELb0ELb0ELb0ELb0ELb0ELb0ELb0ELb1ELb1ELb1ELb0ELb0EEENS1_21CollectiveEpilogueFwdINS6_IJSB_SD_SC_EEESA_SF_SH_Li256ELb0ELb1ELb0ELb0EEENS1_29StaticPersistentTileSchedulerILb0EEEEEEEEEvNT_6ParamsE,"",@"SHT_CUDA_INFO"
	.sectionflags	@""
	.align	4


	//----- nvinfo : EIATTR_CUDA_API_VERSION
	.align		4
        /*0000*/ 	.byte	0x04, 0x37
        /*0002*/ 	.short	(.L_312 - .L_311)
.L_311:
        /*0004*/ 	.word	0x00000082


	//----- nvinfo : EIATTR_KPARAM_INFO
	.align		4
.L_312:
        /*0008*/ 	.byte	0x04, 0x17
        /*000a*/ 	.short	(.L_314 - .L_313)
.L_313:
        /*000c*/ 	.word	0x00000000
        /*0010*/ 	.short	0x0000
        /*0012*/ 	.short	0x0000
        /*0014*/ 	.byte	0x00, 0xf0, 0x01, 0x28


	//----- nvinfo : EIATTR_SPARSE_MMA_MASK
	.align		4
.L_314:
        /*0018*/ 	.byte	0x03, 0x50
        /*001a*/ 	.short	0x0000


	//----- nvinfo : EIATTR_MAXREG_COUNT
	.align		4
        /*001c*/ 	.byte	0x03, 0x1b
        /*001e*/ 	.short	0x00a8


	//----- nvinfo : EIATTR_MERCURY_ISA_VERSION
	.align		4
        /*0020*/ 	.byte	0x03, 0x5f
        /*0022*/ 	.short	0x0101


	//----- nvinfo : EIATTR_VRC_CTA_INIT_COUNT
	.align		4
        /*0024*/ 	.byte	0x02, 0x4a
	.zero		1
	.zero		1


	//----- nvinfo : EIATTR_EXIT_INSTR_OFFSETS
	.align		4
        /*0028*/ 	.byte	0x04, 0x1c
        /*002a*/ 	.short	(.L_316 - .L_315)


	//   ....[0]....
.L_315:
        /*002c*/ 	.word	0x00000010


	//----- nvinfo : EIATTR_MAX_THREADS
	.align		4
.L_316:
        /*0030*/ 	.byte	0x04, 0x05
        /*0032*/ 	.short	(.L_318 - .L_317)
.L_317:
        /*0034*/ 	.word	0x00000180
        /*0038*/ 	.word	0x00000001
        /*003c*/ 	.word	0x00000001


	//----- nvinfo : EIATTR_CBANK_PARAM_SIZE
	.align		4
.L_318:
        /*0040*/ 	.byte	0x03, 0x19
        /*0042*/ 	.short	0x0a00


	//----- nvinfo : EIATTR_PARAM_CBANK
	.align		4
        /*0044*/ 	.byte	0x04, 0x0a
        /*0046*/ 	.short	(.L_320 - .L_319)
	.align		4
.L_319:
        /*0048*/ 	.word	index@(.nv.constant0._ZN7cutlass13device_kernelIN5flash11enable_sm90INS1_16FlashAttnFwdSm90INS1_25CollectiveMainloopFwdSm90ILi2EN4cute5tupleIJNS5_1CILi2EEENS7_ILi1EEES9_EEENS6_IJNS7_ILi128EEENS7_ILi80EEENS7_ILi256EEEEEELi256ENS_10bfloat16_tEfNS_4arch4Sm90ELb0ELb0ELb0ELb0ELb0ELb0ELb0ELb1ELb1ELb1ELb0ELb0EEENS1_21CollectiveEpilogueFwdINS6_IJSB_SD_SC_EEESA_SF_SH_Li256ELb0ELb1ELb0ELb0EEENS1_29StaticPersistentTileSchedulerILb0EEEEEEEEEvNT_6ParamsE)
        /*004c*/ 	.short	0x0380
        /*004e*/ 	.short	0x0a00


	//----- nvinfo : EIATTR_SW_WAR
	.align		4
.L_320:
        /*0050*/ 	.byte	0x04, 0x36
        /*0052*/ 	.short	(.L_322 - .L_321)
.L_321:
        /*0054*/ 	.word	0x00000008
.L_322:


//--------------------- .nv.info._ZN7cutlass13device_kernelIN5flash11enable_sm90INS1_16FlashAttnFwdSm90INS1_25CollectiveMainloopFwdSm90ILi2EN4cute5tupleIJNS5_1CILi1EEES8_S8_EEENS6_IJNS7_ILi128EEENS7_ILi80EEENS7_ILi256EEEEEELi256ENS_10bfloat16_tEfNS_4arch4Sm90ELb0ELb0ELb0ELb1ELb0ELb0ELb0ELb1ELb1ELb1ELb0ELb0EEENS1_21CollectiveEpilogueFwdINS6_IJSA_SC_SB_EEES9_SE_SG_Li256ELb1ELb1ELb0ELb0EEENS1_36VarlenDynamicPersistentTileSchedulerILi128ELi80ELi256ELi128ELb0ELb1ELb1ELb0ELb1ELb1EEEEEEEEEvNT_6ParamsE --------------------------
	.section	.nv.info._ZN7cutlass13device_kernelIN5flash11enable_sm90INS1_16FlashAttnFwdSm90INS1_25CollectiveMainloopFwdSm90ILi2EN4cute5tupleIJNS5_1CILi1EEES8_S8_EEENS6_IJNS7_ILi128EEENS7_ILi80EEENS7_ILi256EEEEEELi256ENS_10bfloat16_tEfNS_4arch4Sm90ELb0ELb0ELb0ELb1ELb0ELb0ELb0ELb1ELb1ELb1ELb0ELb0EEENS1_21CollectiveEpilogueFwdINS6_IJSA_SC_SB_EEES9_SE_SG_Li256ELb1ELb1ELb0ELb0EEENS1_36VarlenDynamicPersistentTileSchedulerILi128ELi80ELi256ELi128ELb0ELb1ELb1ELb0ELb1ELb1EEEEEEEEEvNT_6ParamsE,"",@"SHT_CUDA_INFO"
	.sectionflags	@""
	.align	4


	//----- nvinfo : EIATTR_CUDA_API_VERSION
	.align		4
        /*0000*/ 	.byte	0x04, 0x37
        /*0002*/ 	.short	(.L_324 - .L_323)
.L_323:
        /*0004*/ 	.word	0x00000082


	//----- nvinfo : EIATTR_KPARAM_INFO
	.align		4
.L_324:
        /*0008*/ 	.byte	0x04, 0x17
        /*000a*/ 	.short	(.L_326 - .L_325)
.L_325:
        /*000c*/ 	.word	0x00000000
        /*0010*/ 	.short	0x0000
        /*0012*/ 	.short	0x0000
        /*0014*/ 	.byte	0x00, 0xf0, 0x01, 0x2a


	//----- nvinfo : EIATTR_SPARSE_MMA_MASK
	.align		4
.L_326:
        /*0018*/ 	.byte	0x03, 0x50
        /*001a*/ 	.short	0x0000


	//----- nvinfo : EIATTR_MAXREG_COUNT
	.align		4
        /*001c*/ 	.byte	0x03, 0x1b
        /*001e*/ 	.short	0x00a8


	//----- nvinfo : EIATTR_MERCURY_ISA_VERSION
	.align		4
        /*0020*/ 	.byte	0x03, 0x5f
        /*0022*/ 	.short	0x0101


	//----- nvinfo : EIATTR_VRC_CTA_INIT_COUNT
	.align		4
        /*0024*/ 	.byte	0x02, 0x4a
	.zero		1
	.zero		1


	//----- nvinfo : EIATTR_EXIT_INSTR_OFFSETS
	.align		4
        /*0028*/ 	.byte	0x04, 0x1c
        /*002a*/ 	.short	(.L_328 - .L_327)


	//   ....[0]....
.L_327:
        /*002c*/ 	.word	0x00000010


	//----- nvinfo : EIATTR_MAX_THREADS
	.align		4
.L_328:
        /*0030*/ 	.byte	0x04, 0x05
        /*0032*/ 	.short	(.L_330 - .L_329)
.L_329:
        /*0034*/ 	.word	0x00000180
        /*0038*/ 	.word	0x00000001
        /*003c*/ 	.word	0x00000001


	//----- nvinfo : EIATTR_CBANK_PARAM_SIZE
	.align		4
.L_330:
        /*0040*/ 	.byte	0x03, 0x19
        /*0042*/ 	.short	0x0a80


	//----- nvinfo : EIATTR_PARAM_CBANK
	.align		4
        /*0044*/ 	.byte	0x04, 0x0a
        /*0046*/ 	.short	(.L_332 - .L_331)
	.align		4
.L_331:
        /*0048*/ 	.word	index@(.nv.constant0._ZN7cutlass13device_kernelIN5flash11enable_sm90INS1_16FlashAttnFwdSm90INS1_25CollectiveMainloopFwdSm90ILi2EN4cute5tupleIJNS5_1CILi1EEES8_S8_EEENS6_IJNS7_ILi128EEENS7_ILi80EEENS7_ILi256EEEEEELi256ENS_10bfloat16_tEfNS_4arch4Sm90ELb0ELb0ELb0ELb1ELb0ELb0ELb0ELb1ELb1ELb1ELb0ELb0EEENS1_21CollectiveEpilogueFwdINS6_IJSA_SC_SB_EEES9_SE_SG_Li256ELb1ELb1ELb0ELb0EEENS1_36VarlenDynamicPersistentTileSchedulerILi128ELi80ELi256ELi128ELb0ELb1ELb1ELb0ELb1ELb1EEEEEEEEEvNT_6ParamsE)
        /*004c*/ 	.short	0x0380
        /*004e*/ 	.short	0x0a80


	//----- nvinfo : EIATTR_SW_WAR
	.align		4
.L_332:
        /*0050*/ 	.byte	0x04, 0x36
        /*0052*/ 	.short	(.L_334 - .L_333)
.L_333:
        /*0054*/ 	.word	0x00000008
.L_334:


//--------------------- .nv.info._ZN7cutlass13device_kernelIN5flash11enable_sm90INS1_16FlashAttnFwdSm90INS1_25CollectiveMainloopFwdSm90ILi2EN4cute5tupleIJNS5_1CILi1EEES8_S8_EEENS6_IJNS7_ILi128EEENS7_ILi80EEENS7_ILi256EEEEEELi256ENS_10bfloat16_tEfNS_4arch4Sm90ELb0ELb0ELb0ELb1ELb0ELb1ELb0ELb1ELb1ELb1ELb0ELb0EEENS1_21CollectiveEpilogueFwdINS6_IJSA_SC_SB_EEES9_SE_SG_Li256ELb1ELb1ELb0ELb0EEENS1_36VarlenDynamicPersistentTileSchedulerILi128ELi80ELi256ELi128ELb0ELb1ELb1ELb0ELb1ELb1EEEEEEEEEvNT_6ParamsE --------------------------
	.section	.nv.info._ZN7cutlass13device_kernelIN5flash11enable_sm90INS1_16FlashAttnFwdSm90INS1_25CollectiveMainloopFwdSm90ILi2EN4cute5tupleIJNS5_1CILi1EEES8_S8_EEENS6_IJNS7_ILi128EEENS7_ILi80EEENS7_ILi256EEEEEELi256ENS_10bfloat16_tEfNS_4arch4Sm90ELb0ELb0ELb0ELb1ELb0ELb1ELb0ELb1ELb1ELb1ELb0ELb0EEENS1_21CollectiveEpilogueFwdINS6_IJSA_SC_SB_EEES9_SE_SG_Li256ELb1ELb1ELb0ELb0EEENS1_36VarlenDynamicPersistentTileSchedulerILi128ELi80ELi256ELi128ELb0ELb1ELb1ELb0ELb1ELb1EEEEEEEEEvNT_6ParamsE,"",@"SHT_CUDA_INFO"
	.sectionflags	@""
	.align	4


	//----- nvinfo : EIATTR_CUDA_API_VERSION
	.align		4
        /*0000*/ 	.byte	0x04, 0x37
        /*0002*/ 	.short	(.L_336 - .L_335)
.L_335:
        /*0004*/ 	.word	0x00000082


	//----- nvinfo : EIATTR_KPARAM_INFO
	.align		4
.L_336:
        /*0008*/ 	.byte	0x04, 0x17
        /*000a*/ 	.short	(.L_338 - .L_337)
.L_337:
        /*000c*/ 	.word	0x00000000
        /*0010*/ 	.short	0x0000
        /*0012*/ 	.short	0x0000
        /*0014*/ 	.byte	0x00, 0xf0, 0x01, 0x2a


	//----- nvinfo : EIATTR_SPARSE_MMA_MASK
	.align		4
.L_338:
        /*0018*/ 	.byte	0x03, 0x50
        /*001a*/ 	.short	0x0000


	//----- nvinfo : EIATTR_MAXREG_COUNT
	.align		4
        /*001c*/ 	.byte	0x03, 0x1b
        /*001e*/ 	.short	0x00a8


	//----- nvinfo : EIATTR_MERCURY_ISA_VERSION
	.align		4
        /*0020*/ 	.byte	0x03, 0x5f
        /*0022*/ 	.short	0x0101


	//----- nvinfo : EIATTR_VRC_CTA_INIT_COUNT
	.align		4
        /*0024*/ 	.byte	0x02, 0x4a
	.zero		1
	.zero		1


	//----- nvinfo : EIATTR_EXIT_INSTR_OFFSETS
	.align		4
        /*0028*/ 	.byte	0x04, 0x1c
        /*002a*/ 	.short	(.L_340 - .L_339)


	//   ....[0]....
.L_339:
        /*002c*/ 	.word	0x00000010


	//----- nvinfo : EIATTR_MAX_THREADS
	.align		4
.L_340:
        /*0030*/ 	.byte	0x04, 0x05
        /*0032*/ 	.short	(.L_342 - .L_341)
.L_341:
        /*0034*/ 	.word	0x00000180
        /*0038*/ 	.word	0x00000001
        /*003c*/ 	.word	0x00000001


	//----- nvinfo : EIATTR_CBANK_PARAM_SIZE
	.align		4
.L_342:
        /*0040*/ 	.byte	0x03, 0x19
        /*0042*/ 	.short	0x0a80


	//----- nvinfo : EIATTR_PARAM_CBANK
	.align		4
        /*0044*/ 	.byte	0x04, 0x0a
        /*0046*/ 	.short	(.L_344 - .L_343)
	.align		4
.L_343:
        /*0048*/ 	.word	index@(.nv.constant0._ZN7cutlass13device_kernelIN5flash11enable_sm90INS1_16FlashAttnFwdSm90INS1_25CollectiveMainloopFwdSm90ILi2EN4cute5tupleIJNS5_1CILi1EEES8_S8_EEENS6_IJNS7_ILi128EEENS7_ILi80EEENS7_ILi256EEEEEELi256ENS_10bfloat16_tEfNS_4arch4Sm90ELb0ELb0ELb0ELb1ELb0ELb1ELb0ELb1ELb1ELb1ELb0ELb0EEENS1_21CollectiveEpilogueFwdINS6_IJSA_SC_SB_EEES9_SE_SG_Li256ELb1ELb1ELb0ELb0EEENS1_36VarlenDynamicPersistentTileSchedulerILi128ELi80ELi256ELi128ELb0ELb1ELb1ELb0ELb1ELb1EEEEEEEEEvNT_6ParamsE)
        /*004c*/ 	.short	0x0380
        /*004e*/ 	.short	0x0a80


	//----- nvinfo : EIATTR_SW_WAR
	.align		4
.L_344:
        /*0050*/ 	.byte	0x04, 0x36
        /*0052*/ 	.short	(.L_346 - .L_345)
.L_345:
        /*0054*/ 	.word	0x00000008
.L_346:


//--------------------- .nv.info._ZN7cutlass13device_kernelIN5flash11enable_sm90INS1_16FlashAttnFwdSm90INS1_25CollectiveMainloopFwdSm90ILi2EN4cute5tupleIJNS5_1CILi1EEES8_S8_EEENS6_IJNS7_ILi128EEENS7_ILi64EEENS7_ILi256EEEEEELi256ENS_10bfloat16_tEfNS_4arch4Sm90ELb0ELb1ELb0ELb0ELb0ELb0ELb0ELb1ELb1ELb1ELb0ELb0EEENS1_21CollectiveEpilogueFwdINS6_IJSA_SC_SB_EEES9_SE_SG_Li256ELb0ELb1ELb0ELb0EEENS1_30DynamicPersistentTileSchedulerILi256ELi128ELb0ELb1ELb1EEEEEEEEEvNT_6ParamsE --------------------------
	.section	.nv.info._ZN7cutlass13device_kernelIN5flash11enable_sm90INS1_16FlashAttnFwdSm90INS1_25CollectiveMainloopFwdSm90ILi2EN4cute5tupleIJNS5_1CILi1EEES8_S8_EEENS6_IJNS7_ILi128EEENS7_ILi64EEENS7_ILi256EEEEEELi256ENS_10bfloat16_tEfNS_4arch4Sm90ELb0ELb1ELb0ELb0ELb0ELb0ELb0ELb1ELb1ELb1ELb0ELb0EEENS1_21CollectiveEpilogueFwdINS6_IJSA_SC_SB_EEES9_SE_SG_Li256ELb0ELb1ELb0ELb0EEENS1_30DynamicPersistentTileSchedulerILi256ELi128ELb0ELb1ELb1EEEEEEEEEvNT_6ParamsE,"",@"SHT_CUDA_INFO"
	.sectionflags	@""
	.align	4


	//----- nvinfo : EIATTR_CUDA_API_VERSION
	.align		4
        /*0000*/ 	.byte	0x04, 0x37
        /*0002*/ 	.short	(.L_348 - .L_347)
.L_347:
        /*0004*/ 	.word	0x00000082


	//----- nvinfo : EIATTR_KPARAM_INFO
	.align		4
.L_348:
        /*0008*/ 	.byte	0x04, 0x17
        /*000a*/ 	.short	(.L_350 - .L_349)
.L_349:
        /*000c*/ 	.word	0x00000000
        /*0010*/ 	.short	0x0000
        /*0012*/ 	.short	0x0000
        /*0014*/ 	.byte	0x00, 0xf0, 0x01, 0x2a


	//----- nvinfo : EIATTR_SPARSE_MMA_MASK
	.align		4
.L_350:
        /*0018*/ 	.byte	0x03, 0x50
        /*001a*/ 	.short	0x0000


	//----- nvinfo : EIATTR_MAXREG_COUNT
	.align		4
        /*001c*/ 	.byte	0x03, 0x1b
        /*001e*/ 	.short	0x00a8


	//----- nvinfo : EIATTR_MERCURY_ISA_VERSION
	.align		4
        /*0020*/ 	.byte	0x03, 0x5f
        /*0022*/ 	.short	0x0101


	//----- nvinfo : EIATTR_VRC_CTA_INIT_COUNT
	.align		4
        /*0024*/ 	.byte	0x02, 0x4a
	.zero		1
	.zero		1


	//----- nvinfo : EIATTR_EXIT_INSTR_OFFSETS
	.align		4
        /*0028*/ 	.byte	0x04, 0x1c
        /*002a*/ 	.short	(.L_352 - .L_351)


	//   ....[0]....
.L_351:
        /*002c*/ 	.word	0x00000010


	//----- nvinfo : EIATTR_MAX_THREADS
	.align		4
.L_352:
        /*0030*/ 	.byte	0x04, 0x05
        /*0032*/ 	.short	(.L_354 - .L_353)
.L_353:
        /*0034*/ 	.word	0x00000180
        /*0038*/ 	.word	0x00000001
        /*003c*/ 	.word	0x00000001


	//----- nvinfo : EIATTR_CBANK_PARAM_SIZE
	.align		4
.L_354:
        /*0040*/ 	.byte	0x03, 0x19
        /*0042*/ 	.short	0x0a80


	//----- nvinfo : EIATTR_PARAM_CBANK
	.align		4
        /*0044*/ 	.byte	0x04, 0x0a
        /*0046*/ 	.short	(.L_356 - .L_355)
	.align		4
.L_355:
        /*0048*/ 	.word	index@(.nv.constant0._ZN7cutlass13device_kernelIN5flash11enable_sm90INS1_16FlashAttnFwdSm90INS1_25CollectiveMainloopFwdSm90ILi2EN4cute5tupleIJNS5_1CILi1EEES8_S8_EEENS6_IJNS7_ILi128EEENS7_ILi64EEENS7_ILi256EEEEEELi256ENS_10bfloat16_tEfNS_4arch4Sm90ELb0ELb1ELb0ELb0ELb0ELb0ELb0ELb1ELb1ELb1ELb0ELb0EEENS1_21CollectiveEpilogueFwdINS6_IJSA_SC_SB_EEES9_SE_SG_Li256ELb0ELb1ELb0ELb0EEENS1_30DynamicPersistentTileSchedulerILi256ELi128ELb0ELb1ELb1EEEEEEEEEvNT_6ParamsE)
        /*004c*/ 	.short	0x0380
        /*004e*/ 	.short	0x0a80


	//----- nvinfo : EIATTR_SW_WAR
	.align		4
.L_356:
        /*0050*/ 	.byte	0x04, 0x36
        /*0052*/ 	.short	(.L_358 - .L_357)
.L_357:
        /*0054*/ 	.word	0x00000008
.L_358:


//--------------------- .nv.info._ZN7cutlass13device_kernelIN5flash11enable_sm90INS1_16FlashAttnFwdSm90INS1_25CollectiveMainloopFwdSm90ILi2EN4cute5tupleIJNS5_1CILi1EEES8_S8_EEENS6_IJNS7_ILi128EEENS7_ILi64EEENS7_ILi256EEEEEELi256ENS_10bfloat16_tEfNS_4arch4Sm90ELb0ELb1ELb0ELb1ELb0ELb0ELb0ELb1ELb1ELb1ELb0ELb0EEENS1_21CollectiveEpilogueFwdINS6_IJSA_SC_SB_EEES9_SE_SG_Li256ELb1ELb1ELb0ELb0EEENS1_36VarlenDynamicPersistentTileSchedulerILi128ELi64ELi256ELi128ELb0ELb1ELb1ELb1ELb0ELb1EEEEEEEEEvNT_6ParamsE --------------------------
	.section	.nv.info._ZN7cutlass13device_kernelIN5flash11enable_sm90INS1_16FlashAttnFwdSm90INS1_25CollectiveMainloopFwdSm90ILi2EN4cute5tupleIJNS5_1CILi1EEES8_S8_EEENS6_IJNS7_ILi128EEENS7_ILi64EEENS7_ILi256EEEEEELi256ENS_10bfloat16_tEfNS_4arch4Sm90ELb0ELb1ELb0ELb1ELb0ELb0ELb0ELb1ELb1ELb1ELb0ELb0EEENS1_21CollectiveEpilogueFwdINS6_IJSA_SC_SB_EEES9_SE_SG_Li256ELb1ELb1ELb0ELb0EEENS1_36VarlenDynamicPersistentTileSchedulerILi128ELi64ELi256ELi128ELb0ELb1ELb1ELb1ELb0ELb1EEEEEEEEEvNT_6ParamsE,"",@"SHT_CUDA_INFO"
	.sectionflags	@""
	.align	4


	//----- nvinfo : EIATTR_CUDA_API_VERSION
	.align		4
        /*0000*/ 	.byte	0x04, 0x37
        /*0002*/ 	.short	(.L_360 - .L_359)
.L_359:
        /*0004*/ 	.word	0x00000082


	//----- nvinfo : EIATTR_KPARAM_INFO
	.align		4
.L_360:
        /*0008*/ 	.byte	0x04, 0x17
        /*000a*/ 	.short	(.L_362 - .L_361)
.L_361:
        /*000c*/ 	.word	0x00000000
        /*0010*/ 	.short	0x0000
        /*0012*/ 	.short	0x0000
        /*0014*/ 	.byte	0x00, 0xf0, 0x01, 0x2a


	//----- nvinfo : EIATTR_SPARSE_MMA_MASK
	.align		4
.L_362:
        /*0018*/ 	.byte	0x03, 0x50
        /*001a*/ 	.short	0x0000


	//----- nvinfo : EIATTR_MAXREG_COUNT
	.align		4
        /*001c*/ 	.byte	0x03, 0x1b
        /*001e*/ 	.short	0x00a8


	//----- nvinfo : EIATTR_MERCURY_ISA_VERSION
	.align		4
        /*0020*/ 	.byte	0x03, 0x5f
        /*0022*/ 	.short	0x0101


	//----- nvinfo : EIATTR_VRC_CTA_INIT_COUNT
	.align		4
        /*0024*/ 	.byte	0x02, 0x4a
	.zero		1
	.zero		1


	//----- nvinfo : EIATTR_EXIT_INSTR_OFFSETS
	.align		4
        /*0028*/ 	.byte	0x04, 0x1c
        /*002a*/ 	.short	(.L_364 - .L_363)


	//   ....[0]....
.L_363:
        /*002c*/ 	.word	0x00000010


	//----- nvinfo : EIATTR_MAX_THREADS
	.align		4
.L_364:
        /*0030*/ 	.byte	0x04, 0x05
        /*0032*/ 	.short	(.L_366 - .L_365)
.L_365:
        /*0034*/ 	.word	0x00000180
        /*0038*/ 	.word	0x00000001
        /*003c*/ 	.word	0x00000001


	//----- nvinfo : EIATTR_CBANK_PARAM_SIZE
	.align		4
.L_366:
        /*0040*/ 	.byte	0x03, 0x19
        /*0042*/ 	.short	0x0a80


	//----- nvinfo : EIATTR_PARAM_CBANK
	.align		4
        /*0044*/ 	.byte	0x04, 0x0a
        /*0046*/ 	.short	(.L_368 - .L_367)
	.align		4
.L_367:
        /*0048*/ 	.word	index@(.nv.constant0._ZN7cutlass13device_kernelIN5flash11enable_sm90INS1_16FlashAttnFwdSm90INS1_25CollectiveMainloopFwdSm90ILi2EN4cute5tupleIJNS5_1CILi1EEES8_S8_EEENS6_IJNS7_ILi128EEENS7_ILi64EEENS7_ILi256EEEEEELi256ENS_10bfloat16_tEfNS_4arch4Sm90ELb0ELb1ELb0ELb1ELb0ELb0ELb0ELb1ELb1ELb1ELb0ELb0EEENS1_21CollectiveEpilogueFwdINS6_IJSA_SC_SB_EEES9_SE_SG_Li256ELb1ELb1ELb0ELb0EEENS1_36VarlenDynamicPersistentTileSchedulerILi128ELi64ELi256ELi128ELb0ELb1ELb1ELb1ELb0ELb1EEEEEEEEEvNT_6ParamsE)
        /*004c*/ 	.short	0x0380
        /*004e*/ 	.short	0x0a80


	//----- nvinfo : EIATTR_SW_WAR
	.align		4
.L_368:
        /*0050*/ 	.byte	0x04, 0x36
        /*0052*/ 	.short	(.L_370 - .L_369)
.L_369:
        /*0054*/ 	.word	0x00000008
.L_370:


//--------------------- .nv.info._ZN7cutlass13device_kernelIN5flash11enable_sm90INS1_16FlashAttnFwdSm90INS1_25CollectiveMainloopFwdSm90ILi2EN4cute5tupleIJNS5_1CILi1EEES8_S8_EEENS6_IJNS7_ILi128EEENS7_ILi64EEENS7_ILi256EEEEEELi256ENS_10bfloat16_tEfNS_4arch4Sm90ELb0ELb1ELb0ELb1ELb0ELb1ELb0ELb1ELb1ELb1ELb0ELb0EEENS1_21CollectiveEpilogueFwdINS6_IJSA_SC_SB_EEES9_SE_SG_Li256ELb1ELb1ELb0ELb0EEENS1_36VarlenDynamicPersistentTileSchedulerILi128ELi64ELi256ELi128ELb0ELb1ELb1ELb1ELb0ELb1EEEEEEEEEvNT_6ParamsE --------------------------
	.section	.nv.info._ZN7cutlass13device_kernelIN5flash11enable_sm90INS1_16FlashAttnFwdSm90INS1_25CollectiveMainloopFwdSm90ILi2EN4cute5tupleIJNS5_1CILi1EEES8_S8_EEENS6_IJNS7_ILi128EEENS7_ILi64EEENS7_ILi256EEEEEELi256ENS_10bfloat16_tEfNS_4arch4Sm90ELb0ELb1ELb0ELb1ELb0ELb1ELb0ELb1ELb1ELb1ELb0ELb0EEENS1_21CollectiveEpilogueFwdINS6_IJSA_SC_SB_EEES9_SE_SG_Li256ELb1ELb1ELb0ELb0EEENS1_36VarlenDynamicPersistentTileSchedulerILi128ELi64ELi256ELi128ELb0ELb1ELb1ELb1ELb0ELb1EEEEEEEEEvNT_6ParamsE,"",@"SHT_CUDA_INFO"
	.sectionflags	@""
	.align	4


	//----- nvinfo : EIATTR_CUDA_API_VERSION
	.align		4
        /*0000*/ 	.byte	0x04, 0x37
        /*0002*/ 	.short	(.L_372 - .L_371)
.L_371:
        /*0004*/ 	.word	0x00000082


	//----- nvinfo : EIATTR_KPARAM_INFO
	.align		4
.L_372:
        /*0008*/ 	.byte	0x04, 0x17
        /*000a*/ 	.short	(.L_374 - .L_373)
.L_373:
        /*000c*/ 	.word	0x00000000
        /*0010*/ 	.short	0x0000
        /*0012*/ 	.short	0x0000
        /*0014*/ 	.byte	0x00, 0xf0, 0x01, 0x2a


	//----- nvinfo : EIATTR_SPARSE_MMA_MASK
	.align		4
.L_374:
        /*0018*/ 	.byte	0x03, 0x50
        /*001a*/ 	.short	0x0000


	//----- nvinfo : EIATTR_MAXREG_COUNT
	.align		4
        /*001c*/ 	.byte	0x03, 0x1b
        /*001e*/ 	.short	0x00a8


	//----- nvinfo : EIATTR_MERCURY_ISA_VERSION
	.align		4
        /*0020*/ 	.byte	0x03, 0x5f
        /*0022*/ 	.short	0x0101


	//----- nvinfo : EIATTR_VRC_CTA_INIT_COUNT
	.align		4
        /*0024*/ 	.byte	0x02, 0x4a
	.zero		1
	.zero		1


	//----- nvinfo : EIATTR_EXIT_INSTR_OFFSETS
	.align		4
        /*0028*/ 	.byte	0x04, 0x1c
        /*002a*/ 	.short	(.L_376 - .L_375)


	//   ....[0]....
.L_375:
        /*002c*/ 	.word	0x00000010


	//----- nvinfo : EIATTR_MAX_THREADS
	.align		4
.L_376:
        /*0030*/ 	.byte	0x04, 0x05
        /*0032*/ 	.short	(.L_378 - .L_377)
.L_377:
        /*0034*/ 	.word	0x00000180
        /*0038*/ 	.word	0x00000001
        /*003c*/ 	.word	0x00000001


	//----- nvinfo : EIATTR_CBANK_PARAM_SIZE
	.align		4
.L_378:
        /*0040*/ 	.byte	0x03, 0x19
        /*0042*/ 	.short	0x0a80


	//----- nvinfo : EIATTR_PARAM_CBANK
	.align		4
        /*0044*/ 	.byte	0x04, 0x0a
        /*0046*/ 	.short	(.L_380 - .L_379)
	.align		4
.L_379:
        /*0048*/ 	.word	index@(.nv.constant0._ZN7cutlass13device_kernelIN5flash11enable_sm90INS1_16FlashAttnFwdSm90INS1_25CollectiveMainloopFwdSm90ILi2EN4cute5tupleIJNS5_1CILi1EEES8_S8_EEENS6_IJNS7_ILi128EEENS7_ILi64EEENS7_ILi256EEEEEELi256ENS_10bfloat16_tEfNS_4arch4Sm90ELb0ELb1ELb0ELb1ELb0ELb1ELb0ELb1ELb1ELb1ELb0ELb0EEENS1_21CollectiveEpilogueFwdINS6_IJSA_SC_SB_EEES9_SE_SG_Li256ELb1ELb1ELb0ELb0EEENS1_36VarlenDynamicPersistentTileSchedulerILi128ELi64ELi256ELi128ELb0ELb1ELb1ELb1ELb0ELb1EEEEEEEEEvNT_6ParamsE)
        /*004c*/ 	.short	0x0380
        /*004e*/ 	.short	0x0a80


	//----- nvinfo : EIATTR_SW_WAR
	.align		4
.L_380:
        /*0050*/ 	.byte	0x04, 0x36
        /*0052*/ 	.short	(.L_382 - .L_381)
.L_381:
        /*0054*/ 	.word	0x00000008
.L_382:


//--------------------- .nv.info._ZN7cutlass13device_kernelIN5flash11enable_sm90INS1_16FlashAttnFwdSm90INS1_25CollectiveMainloopFwdSm90ILi2EN4cute5tupleIJNS5_1CILi1EEES8_S8_EEENS6_IJNS7_ILi128EEENS7_ILi80EEENS7_ILi256EEEEEELi256ENS_10bfloat16_tEfNS_4arch4Sm90ELb1ELb0ELb0ELb0ELb0ELb0ELb0ELb1ELb1ELb1ELb0ELb0EEENS1_21CollectiveEpilogueFwdINS6_IJSA_SC_SB_EEES9_SE_SG_Li256ELb0ELb1ELb0ELb0EEENS1_30DynamicPersistentTileSchedulerILi256ELi128ELb0ELb1ELb1EEEEEEEEEvNT_6ParamsE --------------------------
	.section	.nv.info._ZN7cutlass13device_kernelIN5flash11enable_sm90INS1_16FlashAttnFwdSm90INS1_25CollectiveMainloopFwdSm90ILi2EN4cute5tupleIJNS5_1CILi1EEES8_S8_EEENS6_IJNS7_ILi128EEENS7_ILi80EEENS7_ILi256EEEEEELi256ENS_10bfloat16_tEfNS_4arch4Sm90ELb1ELb0ELb0ELb0ELb0ELb0ELb0ELb1ELb1ELb1ELb0ELb0EEENS1_21CollectiveEpilogueFwdINS6_IJSA_SC_SB_EEES9_SE_SG_Li256ELb0ELb1ELb0ELb0EEENS1_30DynamicPersistentTileSchedulerILi256ELi128ELb0ELb1ELb1EEEEEEEEEvNT_6ParamsE,"",@"SHT_CUDA_INFO"
	.sectionflags	@""
	.align	4


	//----- nvinfo : EIATTR_CUDA_API_VERSION
	.align		4
        /*0000*/ 	.byte	0x04, 0x37
        /*0002*/ 	.short	(.L_384 - .L_383)
.L_383:
        /*0004*/ 	.word	0x00000082


	//----- nvinfo : EIATTR_KPARAM_INFO
	.align		4
.L_384:
        /*0008*/ 	.byte	0x04, 0x17
        /*000a*/ 	.short	(.L_386 - .L_385)
.L_385:
        /*000c*/ 	.word	0x00000000
        /*0010*/ 	.short	0x0000
        /*0012*/ 	.short	0x0000
        /*0014*/ 	.byte	0x00, 0xf0, 0x01, 0x2a


	//----- nvinfo : EIATTR_SPARSE_MMA_MASK
	.align		4
.L_386:
        /*0018*/ 	.byte	0x03, 0x50
        /*001a*/ 	.short	0x0000


	//----- nvinfo : EIATTR_MAXREG_COUNT
	.align		4
        /*001c*/ 	.byte	0x03, 0x1b
        /*001e*/ 	.short	0x00a8


	//----- nvinfo : EIATTR_MERCURY_ISA_VERSION
	.align		4
        /*0020*/ 	.byte	0x03, 0x5f
        /*0022*/ 	.short	0x0101


	//----- nvinfo : EIATTR_VRC_CTA_INIT_COUNT
	.align		4
        /*0024*/ 	.byte	0x02, 0x4a
	.zero		1
	.zero		1


	//----- nvinfo : EIATTR_EXIT_INSTR_OFFSETS
	.align		4
        /*0028*/ 	.byte	0x04, 0x1c
        /*002a*/ 	.short	(.L_388 - .L_387)


	//   ....[0]....
.L_387:
        /*002c*/ 	.word	0x00000010


	//----- nvinfo : EIATTR_MAX_THREADS
	.align		4
.L_388:
        /*0030*/ 	.byte	0x04, 0x05
        /*0032*/ 	.short	(.L_390 - .L_389)
.L_389:
        /*0034*/ 	.word	0x00000180
        /*0038*/ 	.word	0x00000001
        /*003c*/ 	.word	0x00000001


	//----- nvinfo : EIATTR_CBANK_PARAM_SIZE
	.align		4
.L_390:
        /*0040*/ 	.byte	0x03, 0x19
        /*0042*/ 	.short	0x0a80


	//----- nvinfo : EIATTR_PARAM_CBANK
	.align		4
        /*0044*/ 	.byte	0x04, 0x0a
        /*0046*/ 	.short	(.L_392 - .L_391)
	.align		4
.L_391:
        /*0048*/ 	.word	index@(.nv.constant0._ZN7cutlass13device_kernelIN5flash11enable_sm90INS1_16FlashAttnFwdSm90INS1_25CollectiveMainloopFwdSm90ILi2EN4cute5tupleIJNS5_1CILi1EEES8_S8_EEENS6_IJNS7_ILi128EEENS7_ILi80EEENS7_ILi256EEEEEELi256ENS_10bfloat16_tEfNS_4arch4Sm90ELb1ELb0ELb0ELb0ELb0ELb0ELb0ELb1ELb1ELb1ELb0ELb0EEENS1_21CollectiveEpilogueFwdINS6_IJSA_SC_SB_EEES9_SE_SG_Li256ELb0ELb1ELb0ELb0EEENS1_30DynamicPersistentTileSchedulerILi256ELi128ELb0ELb1ELb1EEEEEEEEEvNT_6ParamsE)
        /*004c*/ 	.short	0x0380
        /*004e*/ 	.short	0x0a80


	//----- nvinfo : EIATTR_SW_WAR
	.align		4
.L_392:
        /*0050*/ 	.byte	0x04, 0x36
        /*0052*/ 	.short	(.L_394 - .L_393)
.L_393:
        /*0054*/ 	.word	0x00000008
.L_394:


//--------------------- .nv.info._ZN7cutlass13device_kernelIN5flash11enable_sm90INS1_16FlashAttnFwdSm90INS1_25CollectiveMainloopFwdSm90ILi2EN4cute5tupleIJNS5_1CILi1EEES8_S8_EEENS6_IJNS7_ILi128EEENS7_ILi80EEENS7_ILi256EEEEEELi256ENS_10bfloat16_tEfNS_4arch4Sm90ELb1ELb0ELb0ELb1ELb0ELb0ELb0ELb1ELb1ELb1ELb0ELb0EEENS1_21CollectiveEpilogueFwdINS6_IJSA_SC_SB_EEES9_SE_SG_Li256ELb1ELb1ELb0ELb0EEENS1_36VarlenDynamicPersistentTileSchedulerILi128ELi80ELi256ELi128ELb0ELb1ELb1ELb1ELb1ELb1EEEEEEEEEvNT_6ParamsE --------------------------
	.section	.nv.info._ZN7cutlass13device_kernelIN5flash11enable_sm90INS1_16FlashAttnFwdSm90INS1_25CollectiveMainloopFwdSm90ILi2EN4cute5tupleIJNS5_1CILi1EEES8_S8_EEENS6_IJNS7_ILi128EEENS7_ILi80EEENS7_ILi256EEEEEELi256ENS_10bfloat16_tEfNS_4arch4Sm90ELb1ELb0ELb0ELb1ELb0ELb0ELb0ELb1ELb1ELb1ELb0ELb0EEENS1_21CollectiveEpilogueFwdINS6_IJSA_SC_SB_EEES9_SE_SG_Li256ELb1ELb1ELb0ELb0EEENS1_36VarlenDynamicPersistentTileSchedulerILi128ELi80ELi256ELi128ELb0ELb1ELb1ELb1ELb1ELb1EEEEEEEEEvNT_6ParamsE,"",@"SHT_CUDA_INFO"
	.sectionflags	@""
	.align	4


	//----- nvinfo : EIATTR_CUDA_API_VERSION
	.align		4
        /*0000*/ 	.byte	0x04, 0x37
        /*0002*/ 	.short	(.L_396 - .L_395)
.L_395:
        /*0004*/ 	.word	0x00000082


	//----- nvinfo : EIATTR_KPARAM_INFO
	.align		4
.L_396:
        /*0008*/ 	.byte	0x04, 0x17
        /*000a*/ 	.short	(.L_398 - .L_397)
.L_397:
        /*000c*/ 	.word	0x00000000
        /*0010*/ 	.short	0x0000
        /*0012*/ 	.short	0x0000
        /*0014*/ 	.byte	0x00, 0xf0, 0x01, 0x2a


	//----- nvinfo : EIATTR_SPARSE_MMA_MASK
	.align		4
.L_398:
        /*0018*/ 	.byte	0x03, 0x50
        /*001a*/ 	.short	0x0000


	//----- nvinfo : EIATTR_MAXREG_COUNT
	.align		4
        /*001c*/ 	.byte	0x03, 0x1b
        /*001e*/ 	.short	0x00a8


	//----- nvinfo : EIATTR_MERCURY_ISA_VERSION
	.align		4
        /*0020*/ 	.byte	0x03, 0x5f
        /*0022*/ 	.short	0x0101


	//----- nvinfo : EIATTR_VRC_CTA_INIT_COUNT
	.align		4
        /*0024*/ 	.byte	0x02, 0x4a
	.zero		1
	.zero		1


	//----- nvinfo : EIATTR_EXIT_INSTR_OFFSETS
	.align		4
        /*0028*/ 	.byte	0x04, 0x1c
        /*002a*/ 	.short	(.L_400 - .L_399)


	//   ....[0]....
.L_399:
        /*002c*/ 	.word	0x00000010


	//----- nvinfo : EIATTR_MAX_THREADS
	.align		4
.L_400:
        /*0030*/ 	.byte	0x04, 0x05
        /*0032*/ 	.short	(.L_402 - .L_401)
.L_401:
        /*0034*/ 	.word	0x00000180
        /*0038*/ 	.word	0x00000001
        /*003c*/ 	.word	0x00000001


	//----- nvinfo : EIATTR_CBANK_PARAM_SIZE
	.align		4
.L_402:
        /*0040*/ 	.byte	0x03, 0x19
        /*0042*/ 	.short	0x0a80


	//----- nvinfo : EIATTR_PARAM_CBANK
	.align		4
        /*0044*/ 	.byte	0x04, 0x0a
        /*0046*/ 	.short	(.L_404 - .L_403)
	.align		4
.L_403:
        /*0048*/ 	.word	index@(.nv.constant0._ZN7cutlass13device_kernelIN5flash11enable_sm90INS1_16FlashAttnFwdSm90INS1_25CollectiveMainloopFwdSm90ILi2EN4cute5tupleIJNS5_1CILi1EEES8_S8_EEENS6_IJNS7_ILi128EEENS7_ILi80EEENS7_ILi256EEEEEELi256ENS_10bfloat16_tEfNS_4arch4Sm90ELb1ELb0ELb0ELb1ELb0ELb0ELb0ELb1ELb1ELb1ELb0ELb0EEENS1_21CollectiveEpilogueFwdINS6_IJSA_SC_SB_EEES9_SE_SG_Li256ELb1ELb1ELb0ELb0EEENS1_36VarlenDynamicPersistentTileSchedulerILi128ELi80ELi256ELi128ELb0ELb1ELb1ELb1ELb1ELb1EEEEEEEEEvNT_6ParamsE)
        /*004c*/ 	.short	0x0380
        /*004e*/ 	.short	0x0a80


	//----- nvinfo : EIATTR_SW_WAR
	.align		4
.L_404:
        /*0050*/ 	.byte	0x04, 0x36
        /*0052*/ 	.short	(.L_406 - .L_405)
.L_405:
        /*0054*/ 	.word	0x00000008
.L_406:


//--------------------- .nv.info._ZN7cutlass13device_kernelIN5flash11enable_sm90INS1_16FlashAttnFwdSm90INS1_25CollectiveMainloopFwdSm90ILi2EN4cute5tupleIJNS5_1CILi1EEES8_S8_EEENS6_IJNS7_ILi128EEENS7_ILi80EEENS7_ILi256EEEEEELi256ENS_10bfloat16_tEfNS_4arch4Sm90ELb1ELb0ELb0ELb1ELb0ELb1ELb0ELb1ELb1ELb1ELb0ELb0EEENS1_21CollectiveEpilogueFwdINS6_IJSA_SC_SB_EEES9_SE_SG_Li256ELb1ELb1ELb0ELb0EEENS1_36VarlenDynamicPersistentTileSchedulerILi128ELi80ELi256ELi128ELb0ELb1ELb1ELb1ELb1ELb1EEEEEEEEEvNT_6ParamsE --------------------------
	.section	.nv.info._ZN7cutlass13device_kernelIN5flash11enable_sm90INS1_16FlashAttnFwdSm90INS1_25CollectiveMainloopFwdSm90ILi2EN4cute5tupleIJNS5_1CILi1EEES8_S8_EEENS6_IJNS7_ILi128EEENS7_ILi80EEENS7_ILi256EEEEEELi256ENS_10bfloat16_tEfNS_4arch4Sm90ELb1ELb0ELb0ELb1ELb0ELb1ELb0ELb1ELb1ELb1ELb0ELb0EEENS1_21CollectiveEpilogueFwdINS6_IJSA_SC_SB_EEES9_SE_SG_Li256ELb1ELb1ELb0ELb0EEENS1_36VarlenDynamicPersistentTileSchedulerILi128ELi80ELi256ELi128ELb0ELb1ELb1ELb1ELb1ELb1EEEEEEEEEvNT_6ParamsE,"",@"SHT_CUDA_INFO"
	.sectionflags	@""
	.align	4


	//----- nvinfo : EIATTR_CUDA_API_VERSION
	.align		4
        /*0000*/ 	.byte	0x04, 0x37
        /*0002*/ 	.short	(.L_408 - .L_407)
.L_407:
        /*0004*/ 	.word	0x00000082


	//----- nvinfo : EIATTR_KPARAM_INFO
	.align		4
.L_408:
        /*0008*/ 	.byte	0x04, 0x17
        /*000a*/ 	.short	(.L_410 - .L_409)
.L_409:
        /*000c*/ 	.word	0x00000000
        /*0010*/ 	.short	0x0000
        /*0012*/ 	.short	0x0000
        /*0014*/ 	.byte	0x00, 0xf0, 0x01, 0x2a


	//----- nvinfo : EIATTR_SPARSE_MMA_MASK
	.align		4
.L_410:
        /*0018*/ 	.byte	0x03, 0x50
        /*001a*/ 	.short	0x0000


	//----- nvinfo : EIATTR_MAXREG_COUNT
	.align		4
        /*001c*/ 	.byte	0x03, 0x1b
        /*001e*/ 	.short	0x00a8


	//----- nvinfo : EIATTR_MERCURY_ISA_VERSION
	.align		4
        /*0020*/ 	.byte	0x03, 0x5f
        /*0022*/ 	.short	0x0101


	//----- nvinfo : EIATTR_VRC_CTA_INIT_COUNT
	.align		4
        /*0024*/ 	.byte	0x02, 0x4a
	.zero		1
	.zero		1


	//----- nvinfo : EIATTR_EXIT_INSTR_OFFSETS
	.align		4
        /*0028*/ 	.byte	0x04, 0x1c
        /*002a*/ 	.short	(.L_412 - .L_411)


	//   ....[0]....
.L_411:
        /*002c*/ 	.word	0x00000010


	//----- nvinfo : EIATTR_MAX_THREADS
	.align		4
.L_412:
        /*0030*/ 	.byte	0x04, 0x05
        /*0032*/ 	.short	(.L_414 - .L_413)
.L_413:
        /*0034*/ 	.word	0x00000180
        /*0038*/ 	.word	0x00000001
        /*003c*/ 	.word	0x00000001


	//----- nvinfo : EIATTR_CBANK_PARAM_SIZE
	.align		4
.L_414:
        /*0040*/ 	.byte	0x03, 0x19
        /*0042*/ 	.short	0x0a80


	//----- nvinfo : EIATTR_PARAM_CBANK
	.align		4
        /*0044*/ 	.byte	0x04, 0x0a
        /*0046*/ 	.short	(.L_416 - .L_415)
	.align		4
.L_415:
        /*0048*/ 	.word	index@(.nv.constant0._ZN7cutlass13device_kernelIN5flash11enable_sm90INS1_16FlashAttnFwdSm90INS1_25CollectiveMainloopFwdSm90ILi2EN4cute5tupleIJNS5_1CILi1EEES8_S8_EEENS6_IJNS7_ILi128EEENS7_ILi80EEENS7_ILi256EEEEEELi256ENS_10bfloat16_tEfNS_4arch4Sm90ELb1ELb0ELb0ELb1ELb0ELb1ELb0ELb1ELb1ELb1ELb0ELb0EEENS1_21CollectiveEpilogueFwdINS6_IJSA_SC_SB_EEES9_SE_SG_Li256ELb1ELb1ELb0ELb0EEENS1_36VarlenDynamicPersistentTileSchedulerILi128ELi80ELi256ELi128ELb0ELb1ELb1ELb1ELb1ELb1EEEEEEEEEvNT_6ParamsE)
        /*004c*/ 	.short	0x0380
        /*004e*/ 	.short	0x0a80


	//----- nvinfo : EIATTR_SW_WAR
	.align		4
.L_416:
        /*0050*/ 	.byte	0x04, 0x36
        /*0052*/ 	.short	(.L_418 - .L_417)
.L_417:
        /*0054*/ 	.word	0x00000008
.L_418:


//--------------------- .nv.info._ZN7cutlass13device_kernelIN5flash11enable_sm90INS1_16FlashAttnFwdSm90INS1_25CollectiveMainloopFwdSm90ILi2EN4cute5tupleIJNS5_1CILi1EEES8_S8_EEENS6_IJNS7_ILi128EEENS7_ILi112EEENS7_ILi192EEEEEELi192ENS_10bfloat16_tEfNS_4arch4Sm90ELb0ELb0ELb0ELb0ELb0ELb0ELb0ELb1ELb1ELb1ELb0ELb0EEENS1_21CollectiveEpilogueFwdINS6_IJSA_SC_SB_EEES9_SE_SG_Li256ELb0ELb1ELb0ELb0EEENS1_29StaticPersistentTileSchedulerILb0EEEEEEEEEvNT_6ParamsE --------------------------
	.section	.nv.info._ZN7cutlass13device_kernelIN5flash11enable_sm90INS1_16FlashAttnFwdSm90INS1_25CollectiveMainloopFwdSm90ILi2EN4cute5tupleIJNS5_1CILi1EEES8_S8_EEENS6_IJNS7_ILi128EEENS7_ILi112EEENS7_ILi192EEEEEELi192ENS_10bfloat16_tEfNS_4arch4Sm90ELb0ELb0ELb0ELb0ELb0ELb0ELb0ELb1ELb1ELb1ELb0ELb0EEENS1_21CollectiveEpilogueFwdINS6_IJSA_SC_SB_EEES9_SE_SG_Li256ELb0ELb1ELb0ELb0EEENS1_29StaticPersistentTileSchedulerILb0EEEEEEEEEvNT_6ParamsE,"",@"SHT_CUDA_INFO"
	.sectionflags	@""
	.align	4


	//----- nvinfo : EIATTR_CUDA_API_VERSION
	.align		4
        /*0000*/ 	.byte	0x04, 0x37
        /*0002*/ 	.short	(.L_420 - .L_419)
.L_419:
        /*0004*/ 	.word	0x00000082


	//----- nvinfo : EIATTR_KPARAM_INFO
	.align		4
.L_420:
        /*0008*/ 	.byte	0x04, 0x17
        /*000a*/ 	.short	(.L_422 - .L_421)
.L_421:
        /*000c*/ 	.word	0x00000000
        /*0010*/ 	.short	0x0000
        /*0012*/ 	.short	0x0000
        /*0014*/ 	.byte	0x00, 0xf0, 0x01, 0x28


	//----- nvinfo : EIATTR_SPARSE_MMA_MASK
	.align		4
.L_422:
        /*0018*/ 	.byte	0x03, 0x50
        /*001a*/ 	.short	0x0000


	//----- nvinfo : EIATTR_MAXREG_COUNT
	.align		4
        /*001c*/ 	.byte	0x03, 0x1b
        /*001e*/ 	.short	0x00a8


	//----- nvinfo : EIATTR_MERCURY_ISA_VERSION
	.align		4
        /*0020*/ 	.byte	0x03, 0x5f
        /*0022*/ 	.short	0x0101


	//----- nvinfo : EIATTR_VRC_CTA_INIT_COUNT
	.align		4
        /*0024*/ 	.byte	0x02, 0x4a
	.zero		1
	.zero		1


	//----- nvinfo : EIATTR_EXIT_INSTR_OFFSETS
	.align		4
        /*0028*/ 	.byte	0x04, 0x1c
        /*002a*/ 	.short	(.L_424 - .L_423)


	//   ....[0]....
.L_423:
        /*002c*/ 	.word	0x00000010


	//----- nvinfo : EIATTR_MAX_THREADS
	.align		4
.L_424:
        /*0030*/ 	.byte	0x04, 0x05
        /*0032*/ 	.short	(.L_426 - .L_425)
.L_425:
        /*0034*/ 	.word	0x00000180
        /*0038*/ 	.word	0x00000001
        /*003c*/ 	.word	0x00000001


	//----- nvinfo : EIATTR_CBANK_PARAM_SIZE
	.align		4
.L_426:
        /*0040*/ 	.byte	0x03, 0x19
        /*0042*/ 	.short	0x0a00


	//----- nvinfo : EIATTR_PARAM_CBANK
	.align		4
        /*0044*/ 	.byte	0x04, 0x0a
        /*0046*/ 	.short	(.L_428 - .L_427)
	.align		4
.L_427:
        /*0048*/ 	.word	index@(.nv.constant0._ZN7cutlass13device_kernelIN5flash11enable_sm90INS1_16FlashAttnFwdSm90INS1_25CollectiveMainloopFwdSm90ILi2EN4cute5tupleIJNS5_1CILi1EEES8_S8_EEENS6_IJNS7_ILi128EEENS7_ILi112EEENS7_ILi192EEEEEELi192ENS_10bfloat16_tEfNS_4arch4Sm90ELb0ELb0ELb0ELb0ELb0ELb0ELb0ELb1ELb1ELb1ELb0ELb0EEENS1_21CollectiveEpilogueFwdINS6_IJSA_SC_SB_EEES9_SE_SG_Li256ELb0ELb1ELb0ELb0EEENS1_29StaticPersistentTileSchedulerILb0EEEEEEEEEvNT_6ParamsE)
        /*004c*/ 	.short	0x0380
        /*004e*/ 	.short	0x0a00


	//----- nvinfo : EIATTR_SW_WAR
	.align		4
.L_428:
        /*0050*/ 	.byte	0x04, 0x36
        /*0052*/ 	.short	(.L_430 - .L_429)
.L_429:
        /*0054*/ 	.word	0x00000008
.L_430:


//--------------------- .nv.info._ZN7cutlass13device_kernelIN5flash11enable_sm90INS1_16FlashAttnFwdSm90INS1_25CollectiveMainloopFwdSm90ILi2EN4cute5tupleIJNS5_1CILi2EEENS7_ILi1EEES9_EEENS6_IJNS7_ILi128EEENS7_ILi112EEENS7_ILi192EEEEEELi192ENS_10bfloat16_tEfNS_4arch4Sm90ELb0ELb0ELb0ELb0ELb0ELb0ELb0ELb1ELb1ELb1ELb0ELb0EEENS1_21CollectiveEpilogueFwdINS6_IJSB_SD_SC_EEESA_SF_SH_Li256ELb0ELb1ELb0ELb0EEENS1_29StaticPersistentTileSchedulerILb0EEEEEEEEEvNT_6ParamsE --------------------------
	.section	.nv.info._ZN7cutlass13device_kernelIN5flash11enable_sm90INS1_16FlashAttnFwdSm90INS1_25CollectiveMainloopFwdSm90ILi2EN4cute5tupleIJNS5_1CILi2EEENS7_ILi1EEES9_EEENS6_IJNS7_ILi128EEENS7_ILi112EEENS7_ILi192EEEEEELi192ENS_10bfloat16_tEfNS_4arch4Sm90ELb0ELb0ELb0ELb0ELb0ELb0ELb0ELb1ELb1ELb1ELb0ELb0EEENS1_21CollectiveEpilogueFwdINS6_IJSB_SD_SC_EEESA_SF_SH_Li256ELb0ELb1ELb0ELb0EEENS1_29StaticPersistentTileSchedulerILb0EEEEEEEEEvNT_6ParamsE,"",@"SHT_CUDA_INFO"
	.sectionflags	@""
	.align	4


	//----- nvinfo : EIATTR_CUDA_API_VERSION
	.align		4
        /*0000*/ 	.byte	0x04, 0x37
        /*0002*/ 	.short	(.L_432 - .L_431)
.L_431:
        /*0004*/ 	.word	0x00000082


	//----- nvinfo : EIATTR_KPARAM_INFO
	.align		4
.L_432:
        /*0008*/ 	.byte	0x04, 0x17
        /*000a*/ 	.short	(.L_434 - .L_433)
.L_433:
        /*000c*/ 	.word	0x00000000
        /*0010*/ 	.short	0x0000
        /*0012*/ 	.short	0x0000
        /*0014*/ 	.byte	0x00, 0xf0, 0x01, 0x28


	//----- nvinfo : EIATTR_SPARSE_MMA_MASK
	.align		4
.L_434:
        /*0018*/ 	.byte	0x03, 0x50
        /*001a*/ 	.short	0x0000


	//----- nvinfo : EIATTR_MAXREG_COUNT
	.align		4
        /*001c*/ 	.byte	0x03, 0x1b
        /*001e*/ 	.short	0x00a8


	//----- nvinfo : EIATTR_MERCURY_ISA_VERSION
	.align		4
        /*0020*/ 	.byte	0x03, 0x5f
        /*0022*/ 	.short	0x0101


	//----- nvinfo : EIATTR_VRC_CTA_INIT_COUNT
	.align		4
        /*0024*/ 	.byte	0x02, 0x4a
	.zero		1
	.zero		1


	//----- nvinfo : EIATTR_EXIT_INSTR_OFFSETS
	.align		4
        /*0028*/ 	.byte	0x04, 0x1c
        /*002a*/ 	.short	(.L_436 - .L_435)


	//   ....[0]....
.L_435:
        /*002c*/ 	.word	0x00000010


	//----- nvinfo : EIATTR_MAX_THREADS
	.align		4
.L_436:
        /*0030*/ 	.byte	0x04, 0x05
        /*0032*/ 	.short	(.L_438 - .L_437)
.L_437:
        /*0034*/ 	.word	0x00000180
        /*0038*/ 	.word	0x00000001
        /*003c*/ 	.word	0x00000001


	//----- nvinfo : EIATTR_CBANK_PARAM_SIZE
	.align		4
.L_438:
        /*0040*/ 	.byte	0x03, 0x19
        /*0042*/ 	.short	0x0a00


	//----- nvinfo : EIATTR_PARAM_CBANK
	.align		4
        /*0044*/ 	.byte	0x04, 0x0a
        /*0046*/ 	.short	(.L_440 - .L_439)
	.align		4
.L_439:
        /*0048*/ 	.word	index@(.nv.constant0._ZN7cutlass13device_kernelIN5flash11enable_sm90INS1_16FlashAttnFwdSm90INS1_25CollectiveMainloopFwdSm90ILi2EN4cute5tupleIJNS5_1CILi2EEENS7_ILi1EEES9_EEENS6_IJNS7_ILi128EEENS7_ILi112EEENS7_ILi192EEEEEELi192ENS_10bfloat16_tEfNS_4arch4Sm90ELb0ELb0ELb0ELb0ELb0ELb0ELb0ELb1ELb1ELb1ELb0ELb0EEENS1_21CollectiveEpilogueFwdINS6_IJSB_SD_SC_EEESA_SF_SH_Li256ELb0ELb1ELb0ELb0EEENS1_29StaticPersistentTileSchedulerILb0EEEEEEEEEvNT_6ParamsE)
        /*004c*/ 	.short	0x0380
        /*004e*/ 	.short	0x0a00


	//----- nvinfo : EIATTR_SW_WAR
	.align		4
.L_440:
        /*0050*/ 	.byte	0x04, 0x36
        /*0052*/ 	.short	(.L_442 - .L_441)
.L_441:
        /*0054*/ 	.word	0x00000008
.L_442:


//--------------------- .nv.info._ZN7cutlass13device_kernelIN5flash11enable_sm90INS1_16FlashAttnFwdSm90INS1_25CollectiveMainloopFwdSm90ILi2EN4cute5tupleIJNS5_1CILi1EEES8_S8_EEENS6_IJNS7_ILi128EEENS7_ILi112EEENS7_ILi192EEEEEELi192ENS_10bfloat16_tEfNS_4arch4Sm90ELb0ELb0ELb0ELb1ELb0ELb0ELb0ELb1ELb1ELb1ELb0ELb0EEENS1_21CollectiveEpilogueFwdINS6_IJSA_SC_SB_EEES9_SE_SG_Li256ELb1ELb1ELb0ELb0EEENS1_36VarlenDynamicPersistentTileSchedulerILi128ELi112ELi256ELi128ELb0ELb1ELb1ELb0ELb1ELb1EEEEEEEEEvNT_6ParamsE --------------------------
	.section	.nv.info._ZN7cutlass13device_kernelIN5flash11enable_sm90INS1_16FlashAttnFwdSm90INS1_25CollectiveMainloopFwdSm90ILi2EN4cute5tupleIJNS5_1CILi1EEES8_S8_EEENS6_IJNS7_ILi128EEENS7_ILi112EEENS7_ILi192EEEEEELi192ENS_10bfloat16_tEfNS_4arch4Sm90ELb0ELb0ELb0ELb1ELb0ELb0ELb0ELb1ELb1ELb1ELb0ELb0EEENS1_21CollectiveEpilogueFwdINS6_IJSA_SC_SB_EEES9_SE_SG_Li256ELb1ELb1ELb0ELb0EEENS1_36VarlenDynamicPersistentTileSchedulerILi128ELi112ELi256ELi128ELb0ELb1ELb1ELb0ELb1ELb1EEEEEEEEEvNT_6ParamsE,"",@"SHT_CUDA_INFO"
	.sectionflags	@""
	.align	4


	//----- nvinfo : EIATTR_CUDA_API_VERSION
	.align		4
        /*0000*/ 	.byte	0x04, 0x37
        /*0002*/ 	.short	(.L_444 - .L_443)
.L_443:
        /*0004*/ 	.word	0x00000082


	//----- nvinfo : EIATTR_KPARAM_INFO
	.align		4
.L_444:
        /*0008*/ 	.byte	0x04, 0x17
        /*000a*/ 	.short	(.L_446 - .L_445)
.L_445:
        /*000c*/ 	.word	0x00000000
        /*0010*/ 	.short	0x0000
        /*0012*/ 	.short	0x0000
        /*0014*/ 	.byte	0x00, 0xf0, 0x01, 0x2a


	//----- nvinfo : EIATTR_SPARSE_MMA_MASK
	.align		4
.L_446:
        /*0018*/ 	.byte	0x03, 0x50
        /*001a*/ 	.short	0x0000


	//----- nvinfo : EIATTR_MAXREG_COUNT
	.align		4
        /*001c*/ 	.byte	0x03, 0x1b
        /*001e*/ 	.short	0x00a8


	//----- nvinfo : EIATTR_MERCURY_ISA_VERSION
	.align		4
        /*0020*/ 	.byte	0x03, 0x5f
        /*0022*/ 	.short	0x0101


	//----- nvinfo : EIATTR_VRC_CTA_INIT_COUNT
	.align		4
        /*0024*/ 	.byte	0x02, 0x4a
	.zero		1
	.zero		1


	//----- nvinfo : EIATTR_EXIT_INSTR_OFFSETS
	.align		4
        /*0028*/ 	.byte	0x04, 0x1c
        /*002a*/ 	.short	(.L_448 - .L_447)


	//   ....[0]....
.L_447:
        /*002c*/ 	.word	0x00000010


	//----- nvinfo : EIATTR_MAX_THREADS
	.align		4
.L_448:
        /*0030*/ 	.byte	0x04, 0x05
        /*0032*/ 	.short	(.L_450 - .L_449)
.L_449:
        /*0034*/ 	.word	0x00000180
        /*0038*/ 	.word	0x00000001
        /*003c*/ 	.word	0x00000001


	//----- nvinfo : EIATTR_CBANK_PARAM_SIZE
	.align		4
.L_450:
        /*0040*/ 	.byte	0x03, 0x19
        /*0042*/ 	.short	0x0a80


	//----- nvinfo : EIATTR_PARAM_CBANK
	.align		4
        /*0044*/ 	.byte	0x04, 0x0a
        /*0046*/ 	.short	(.L_452 - .L_451)
	.align		4
.L_451:
        /*0048*/ 	.word	index@(.nv.constant0._ZN7cutlass13device_kernelIN5flash11enable_sm90INS1_16FlashAttnFwdSm90INS1_25CollectiveMainloopFwdSm90ILi2EN4cute5tupleIJNS5_1CILi1EEES8_S8_EEENS6_IJNS7_ILi128EEENS7_ILi112EEENS7_ILi192EEEEEELi192ENS_10bfloat16_tEfNS_4arch4Sm90ELb0ELb0ELb0ELb1ELb0ELb0ELb0ELb1ELb1ELb1ELb0ELb0EEENS1_21CollectiveEpilogueFwdINS6_IJSA_SC_SB_EEES9_SE_SG_Li256ELb1ELb1ELb0ELb0EEENS1_36VarlenDynamicPersistentTileSchedulerILi128ELi112ELi256ELi128ELb0ELb1ELb1ELb0ELb1ELb1EEEEEEEEEvNT_6ParamsE)
        /*004c*/ 	.short	0x0380
        /*004e*/ 	.short	0x0a80


	//----- nvinfo : EIATTR_SW_WAR
	.align		4
.L_452:
        /*0050*/ 	.byte	0x04, 0x36
        /*0052*/ 	.short	(.L_454 - .L_453)
.L_453:
        /*0054*/ 	.word	0x00000008
.L_454:


//--------------------- .nv.info._ZN7cutlass13device_kernelIN5flash11enable_sm90INS1_16FlashAttnFwdSm90INS1_25CollectiveMainloopFwdSm90ILi2EN4cute5tupleIJNS5_1CILi1EEES8_S8_EEENS6_IJNS7_ILi128EEENS7_ILi112EEENS7_ILi192EEEEEELi192ENS_10bfloat16_tEfNS_4arch4Sm90ELb0ELb0ELb0ELb1ELb0ELb1ELb0ELb1ELb1ELb1ELb0ELb0EEENS1_21CollectiveEpilogueFwdINS6_IJSA_SC_SB_EEES9_SE_SG_Li256ELb1ELb1ELb0ELb0EEENS1_36VarlenDynamicPersistentTileSchedulerILi128ELi112ELi256ELi128ELb0ELb1ELb1ELb0ELb1ELb1EEEEEEEEEvNT_6ParamsE --------------------------
	.section	.nv.info._ZN7cutlass13device_kernelIN5flash11enable_sm90INS1_16FlashAttnFwdSm90INS1_25CollectiveMainloopFwdSm90ILi2EN4cute5tupleIJNS5_1CILi1EEES8_S8_EEENS6_IJNS7_ILi128EEENS7_ILi112EEENS7_ILi192EEEEEELi192ENS_10bfloat16_tEfNS_4arch4Sm90ELb0ELb0ELb0ELb1ELb0ELb1ELb0ELb1ELb1ELb1ELb0ELb0EEENS1_21CollectiveEpilogueFwdINS6_IJSA_SC_SB_EEES9_SE_SG_Li256ELb1ELb1ELb0ELb0EEENS1_36VarlenDynamicPersistentTileSchedulerILi128ELi112ELi256ELi128ELb0ELb1ELb1ELb0ELb1ELb1EEEEEEEEEvNT_6ParamsE,"",@"SHT_CUDA_INFO"
	.sectionflags	@""
	.align	4


	//----- nvinfo : EIATTR_CUDA_API_VERSION
	.align		4
        /*0000*/ 	.byte	0x04, 0x37
        /*0002*/ 	.short	(.L_456 - .L_455)
.L_455:
        /*0004*/ 	.word	0x00000082


	//----- nvinfo : EIATTR_KPARAM_INFO
	.align		4
.L_456:
        /*0008*/ 	.byte	0x04, 0x17
        /*000a*/ 	.short	(.L_458 - .L_457)
.L_457:
        /*000c*/ 	.word	0x00000000
        /*0010*/ 	.short	0x0000
        /*0012*/ 	.short	0x0000
        /*0014*/ 	.byte	0x00, 0xf0, 0x01, 0x2a


	//----- nvinfo : EIATTR_SPARSE_MMA_MASK
	.align		4
.L_458:
        /*0018*/ 	.byte	0x03, 0x50
        /*001a*/ 	.short	0x0000


	//----- nvinfo : EIATTR_MAXREG_COUNT
	.align		4
        /*001c*/ 	.byte	0x03, 0x1b
        /*001e*/ 	.short	0x00a8


	//----- nvinfo : EIATTR_MERCURY_ISA_VERSION
	.align		4
        /*0020*/ 	.byte	0x03, 0x5f
        /*0022*/ 	.short	0x0101


	//----- nvinfo : EIATTR_VRC_CTA_INIT_COUNT
	.align		4
        /*0024*/ 	.byte	0x02, 0x4a
	.zero		1
	.zero		1


	//----- nvinfo : EIATTR_EXIT_INSTR_OFFSETS
	.align		4
        /*0028*/ 	.byte	0x04, 0x1c
        /*002a*/ 	.short	(.L_460 - .L_459)


	//   ....[0]....
.L_459:
        /*002c*/ 	.word	0x00000010


	//----- nvinfo : EIATTR_MAX_THREADS
	.align		4
.L_460:
        /*0030*/ 	.byte	0x04, 0x05
        /*0032*/ 	.short	(.L_462 - .L_461)
.L_461:
        /*0034*/ 	.word	0x00000180
        /*0038*/ 	.word	0x00000001
        /*003c*/ 	.word	0x00000001


	//----- nvinfo : EIATTR_CBANK_PARAM_SIZE
	.align		4
.L_462:
        /*0040*/ 	.byte	0x03, 0x19
        /*0042*/ 	.short	0x0a80


	//----- nvinfo : EIATTR_PARAM_CBANK
	.align		4
        /*0044*/ 	.byte	0x04, 0x0a
        /*0046*/ 	.short	(.L_464 - .L_463)
	.align		4
.L_463:
        /*0048*/ 	.word	index@(.nv.constant0._ZN7cutlass13device_kernelIN5flash11enable_sm90INS1_16FlashAttnFwdSm90INS1_25CollectiveMainloopFwdSm90ILi2EN4cute5tupleIJNS5_1CILi1EEES8_S8_EEENS6_IJNS7_ILi128EEENS7_ILi112EEENS7_ILi192EEEEEELi192ENS_10bfloat16_tEfNS_4arch4Sm90ELb0ELb0ELb0ELb1ELb0ELb1ELb0ELb1ELb1ELb1ELb0ELb0EEENS1_21CollectiveEpilogueFwdINS6_IJSA_SC_SB_EEES9_SE_SG_Li256ELb1ELb1ELb0ELb0EEENS1_36VarlenDynamicPersistentTileSchedulerILi128ELi112ELi256ELi128ELb0ELb1ELb1ELb0ELb1ELb1EEEEEEEEEvNT_6ParamsE)
        /*004c*/ 	.short	0x0380
        /*004e*/ 	.short	0x0a80


	//----- nvinfo : EIATTR_SW_WAR
	.align		4
.L_464:
        /*0050*/ 	.byte	0x04, 0x36
        /*0052*/ 	.short	(.L_466 - .L_465)
.L_465:
        /*0054*/ 	.word	0x00000008
.L_466:


//--------------------- .nv.info._ZN7cutlass13device_kernelIN5flash11enable_sm90INS1_16FlashAttnFwdSm90INS1_25CollectiveMainloopFwdSm90ILi2EN4cute5tupleIJNS5_1CILi1EEES8_S8_EEENS6_IJNS7_ILi128EEENS7_ILi96EEENS7_ILi192EEEEEELi192ENS_10bfloat16_tEfNS_4arch4Sm90ELb0ELb1ELb0ELb0ELb0ELb0ELb0ELb1ELb1ELb1ELb0ELb0EEENS1_21CollectiveEpilogueFwdINS6_IJSA_SC_SB_EEES9_SE_SG_Li256ELb0ELb1ELb0ELb0EEENS1_30DynamicPersistentTileSchedulerILi256ELi128ELb0ELb1ELb1EEEEEEEEEvNT_6ParamsE --------------------------
	.section	.nv.info._ZN7cutlass13device_kernelIN5flash11enable_sm90INS1_16FlashAttnFwdSm90INS1_25CollectiveMainloopFwdSm90ILi2EN4cute5tupleIJNS5_1CILi1EEES8_S8_EEENS6_IJNS7_ILi128EEENS7_ILi96EEENS7_ILi192EEEEEELi192ENS_10bfloat16_tEfNS_4arch4Sm90ELb0ELb1ELb0ELb0ELb0ELb0ELb0ELb1ELb1ELb1ELb0ELb0EEENS1_21CollectiveEpilogueFwdINS6_IJSA_SC_SB_EEES9_SE_SG_Li256ELb0ELb1ELb0ELb0EEENS1_30DynamicPersistentTileSchedulerILi256ELi128ELb0ELb1ELb1EEEEEEEEEvNT_6ParamsE,"",@"SHT_CUDA_INFO"
	.sectionflags	@""
	.align	4


	//----- nvinfo : EIATTR_CUDA_API_VERSION
	.align		4
        /*0000*/ 	.byte	0x04, 0x37
        /*0002*/ 	.short	(.L_468 - .L_467)
.L_467:
        /*0004*/ 	.word	0x00000082


	//----- nvinfo : EIATTR_KPARAM_INFO
	.align		4
.L_468:
        /*0008*/ 	.byte	0x04, 0x17
        /*000a*/ 	.short	(.L_470 - .L_469)
.L_469:
        /*000c*/ 	.word	0x00000000
        /*0010*/ 	.short	0x0000
        /*0012*/ 	.short	0x0000
        /*0014*/ 	.byte	0x00, 0xf0, 0x01, 0x2a


	//----- nvinfo : EIATTR_SPARSE_MMA_MASK
	.align		4
.L_470:
        /*0018*/ 	.byte	0x03, 0x50
        /*001a*/ 	.short	0x0000


	//----- nvinfo : EIATTR_MAXREG_COUNT
	.align		4
        /*001c*/ 	.byte	0x03, 0x1b
        /*001e*/ 	.short	0x00a8


	//----- nvinfo : EIATTR_MERCURY_ISA_VERSION
	.align		4
        /*0020*/ 	.byte	0x03, 0x5f
        /*0022*/ 	.short	0x0101


	//----- nvinfo : EIATTR_VRC_CTA_INIT_COUNT
	.align		4
        /*0024*/ 	.byte	0x02, 0x4a
	.zero		1
	.zero		1


	//----- nvinfo : EIATTR_EXIT_INSTR_OFFSETS
	.align		4
        /*0028*/ 	.byte	0x04, 0x1c
        /*002a*/ 	.short	(.L_472 - .L_471)


	//   ....[0]....
.L_471:
        /*002c*/ 	.word	0x00000010


	//----- nvinfo : EIATTR_MAX_THREADS
	.align		4
.L_472:
        /*0030*/ 	.byte	0x04, 0x05
        /*0032*/ 	.short	(.L_474 - .L_473)
.L_473:
        /*0034*/ 	.word	0x00000180
        /*0038*/ 	.word	0x00000001
        /*003c*/ 	.word	0x00000001


	//----- nvinfo : EIATTR_CBANK_PARAM_SIZE
	.align		4
.L_474:
        /*0040*/ 	.byte	0x03, 0x19
        /*0042*/ 	.short	0x0a80


	//----- nvinfo : EIATTR_PARAM_CBANK
	.align		4
        /*0044*/ 	.byte	0x04, 0x0a
        /*0046*/ 	.short	(.L_476 - .L_475)
	.align		4
.L_475:
        /*0048*/ 	.word	index@(.nv.constant0._ZN7cutlass13device_kernelIN5flash11enable_sm90INS1_16FlashAttnFwdSm90INS1_25CollectiveMainloopFwdSm90ILi2EN4cute5tupleIJNS5_1CILi1EEES8_S8_EEENS6_IJNS7_ILi128EEENS7_ILi96EEENS7_ILi192EEEEEELi192ENS_10bfloat16_tEfNS_4arch4Sm90ELb0ELb1ELb0ELb0ELb0ELb0ELb0ELb1ELb1ELb1ELb0ELb0EEENS1_21CollectiveEpilogueFwdINS6_IJSA_SC_SB_EEES9_SE_SG_Li256ELb0ELb1ELb0ELb0EEENS1_30DynamicPersistentTileSchedulerILi256ELi128ELb0ELb1ELb1EEEEEEEEEvNT_6ParamsE)
        /*004c*/ 	.short	0x0380
        /*004e*/ 	.short	0x0a80


	//----- nvinfo : EIATTR_SW_WAR
	.align		4
.L_476:
        /*0050*/ 	.byte	0x04, 0x36
        /*0052*/ 	.short	(.L_478 - .L_477)
.L_477:
        /*0054*/ 	.word	0x00000008
.L_478:


//--------------------- .nv.info._ZN7cutlass13device_kernelIN5flash11enable_sm90INS1_16FlashAttnFwdSm90INS1_25CollectiveMainloopFwdSm90ILi2EN4cute5tupleIJNS5_1CILi1EEES8_S8_EEENS6_IJNS7_ILi128EEENS7_ILi96EEENS7_ILi192EEEEEELi192ENS_10bfloat16_tEfNS_4arch4Sm90ELb0ELb1ELb0ELb1ELb0ELb0ELb0ELb1ELb1ELb1ELb0ELb0EEENS1_21CollectiveEpilogueFwdINS6_IJSA_SC_SB_EEES9_SE_SG_Li256ELb1ELb1ELb0ELb0EEENS1_36VarlenDynamicPersistentTileSchedulerILi128ELi96ELi256ELi128ELb0ELb1ELb1ELb1ELb0ELb1EEEEEEEEEvNT_6ParamsE --------------------------
	.section	.nv.info._ZN7cutlass13device_kernelIN5flash11enable_sm90INS1_16FlashAttnFwdSm90INS1_25CollectiveMainloopFwdSm90ILi2EN4cute5tupleIJNS5_1CILi1EEES8_S8_EEENS6_IJNS7_ILi128EEENS7_ILi96EEENS7_ILi192EEEEEELi192ENS_10bfloat16_tEfNS_4arch4Sm90ELb0ELb1ELb0ELb1ELb0ELb0ELb0ELb1ELb1ELb1ELb0ELb0EEENS1_21CollectiveEpilogueFwdINS6_IJSA_SC_SB_EEES9_SE_SG_Li256ELb1ELb1ELb0ELb0EEENS1_36VarlenDynamicPersistentTileSchedulerILi128ELi96ELi256ELi128ELb0ELb1ELb1ELb1ELb0ELb1EEEEEEEEEvNT_6ParamsE,"",@"SHT_CUDA_INFO"
	.sectionflags	@""
	.align	4


	//----- nvinfo : EIATTR_CUDA_API_VERSION
	.align		4
        /*0000*/ 	.byte	0x04, 0x37
        /*0002*/ 	.short	(.L_480 - .L_479)
.L_479:
        /*0004*/ 	.word	0x00000082


	//----- nvinfo : EIATTR_KPARAM_INFO
	.align		4
.L_480:
        /*0008*/ 	.byte	0x04, 0x17
        /*000a*/ 	.short	(.L_482 - .L_481)
.L_481:
        /*000c*/ 	.word	0x00000000
        /*0010*/ 	.short	0x0000
        /*0012*/ 	.short	0x0000
        /*0014*/ 	.byte	0x00, 0xf0, 0x01, 0x2a


	//----- nvinfo : EIATTR_SPARSE_MMA_MASK
	.align		4
.L_482:
        /*0018*/ 	.byte	0x03, 0x50
        /*001a*/ 	.short	0x0000


	//----- nvinfo : EIATTR_MAXREG_COUNT
	.align		4
        /*001c*/ 	.byte	0x03, 0x1b
        /*001e*/ 	.short	0x00a8


	//----- nvinfo : EIATTR_MERCURY_ISA_VERSION
	.align		4
        /*0020*/ 	.byte	0x03, 0x5f
        /*0022*/ 	.short	0x0101


	//----- nvinfo : EIATTR_VRC_CTA_INIT_COUNT
	.align		4
        /*0024*/ 	.byte	0x02, 0x4a
	.zero		1
	.zero		1


	//----- nvinfo : EIATTR_EXIT_INSTR_OFFSETS
	.align		4
        /*0028*/ 	.byte	0x04, 0x1c
        /*002a*/ 	.short	(.L_484 - .L_483)


	//   ....[0]....
.L_483:
        /*002c*/ 	.word	0x00000010


	//----- nvinfo : EIATTR_MAX_THREADS
	.align		4
.L_484:
        /*0030*/ 	.byte	0x04, 0x05
        /*0032*/ 	.short	(.L_486 - .L_485)
.L_485:
        /*0034*/ 	.word	0x00000180
        /*0038*/ 	.word	0x00000001
        /*003c*/ 	.word	0x00000001


	//----- nvinfo : EIATTR_CBANK_PARAM_SIZE
	.align		4
.L_486:
        /*0040*/ 	.byte	0x03, 0x19
        /*0042*/ 	.short	0x0a80


	//----- nvinfo : EIATTR_PARAM_CBANK
	.align		4
        /*0044*/ 	.byte	0x04, 0x0a
        /*0046*/ 	.short	(.L_488 - .L_487)
	.align		4
.L_487:
        /*0048*/ 	.word	index@(.nv.constant0._ZN7cutlass13device_kernelIN5flash11enable_sm90INS1_16FlashAttnFwdSm90INS1_25CollectiveMainloopFwdSm90ILi2EN4cute5tupleIJNS5_1CILi1EEES8_S8_EEENS6_IJNS7_ILi128EEENS7_ILi96EEENS7_ILi192EEEEEELi192ENS_10bfloat16_tEfNS_4arch4Sm90ELb0ELb1ELb0ELb1ELb0ELb0ELb0ELb1ELb1ELb1ELb0ELb0EEENS1_21CollectiveEpilogueFwdINS6_IJSA_SC_SB_EEES9_SE_SG_Li256ELb1ELb1ELb0ELb0EEENS1_36VarlenDynamicPersistentTileSchedulerILi128ELi96ELi256ELi128ELb0ELb1ELb1ELb1ELb0ELb1EEEEEEEEEvNT_6ParamsE)
        /*004c*/ 	.short	0x0380
        /*004e*/ 	.short	0x0a80


	//----- nvinfo : EIATTR_SW_WAR
	.align		4
.L_488:
        /*0050*/ 	.byte	0x04, 0x36
        /*0052*/ 	.short	(.L_490 - .L_489)
.L_489:
        /*0054*/ 	.word	0x00000008
.L_490:


//--------------------- .nv.info._ZN7cutlass13device_kernelIN5flash11enable_sm90INS1_16FlashAttnFwdSm90INS1_25CollectiveMainloopFwdSm90ILi2EN4cute5tupleIJNS5_1CILi1EEES8_S8_EEENS6_IJNS7_ILi128EEENS7_ILi96EEENS7_ILi192EEEEEELi192ENS_10bfloat16_tEfNS_4arch4Sm90ELb0ELb1ELb0ELb1ELb0ELb1ELb0ELb1ELb1ELb1ELb0ELb0EEENS1_21CollectiveEpilogueFwdINS6_IJSA_SC_SB_EEES9_SE_SG_Li256ELb1ELb1ELb0ELb0EEENS1_36VarlenDynamicPersistentTileSchedulerILi128ELi96ELi256ELi128ELb0ELb1ELb1ELb1ELb0ELb1EEEEEEEEEvNT_6ParamsE --------------------------
	.section	.nv.info._ZN7cutlass13device_kernelIN5flash11enable_sm90INS1_16FlashAttnFwdSm90INS1_25CollectiveMainloopFwdSm90ILi2EN4cute5tupleIJNS5_1CILi1EEES8_S8_EEENS6_IJNS7_ILi128EEENS7_ILi96EEENS7_ILi192EEEEEELi192ENS_10bfloat16_tEfNS_4arch4Sm90ELb0ELb1ELb0ELb1ELb0ELb1ELb0ELb1ELb1ELb1ELb0ELb0EEENS1_21CollectiveEpilogueFwdINS6_IJSA_SC_SB_EEES9_SE_SG_Li256ELb1ELb1ELb0ELb0EEENS1_36VarlenDynamicPersistentTileSchedulerILi128ELi96ELi256ELi128ELb0ELb1ELb1ELb1ELb0ELb1EEEEEEEEEvNT_6ParamsE,"",@"SHT_CUDA_INFO"
	.sectionflags	@""
	.align	4


	//----- nvinfo : EIATTR_CUDA_API_VERSION
	.align		4
        /*0000*/ 	.byte	0x04, 0x37
        /*0002*/ 	.short	(.L_492 - .L_491)
.L_491:
        /*0004*/ 	.word	0x00000082


	//----- nvinfo : EIATTR_KPARAM_INFO
	.align		4
.L_492:
        /*0008*/ 	.byte	0x04, 0x17
        /*000a*/ 	.short	(.L_494 - .L_493)
.L_493:
        /*000c*/ 	.word	0x00000000
        /*0010*/ 	.short	0x0000
        /*0012*/ 	.short	0x0000
        /*0014*/ 	.byte	0x00, 0xf0, 0x01, 0x2a


	//----- nvinfo : EIATTR_SPARSE_MMA_MASK
	.align		4
.L_494:
        /*0018*/ 	.byte	0x03, 0x50
        /*001a*/ 	.short	0x0000


	//----- nvinfo : EIATTR_MAXREG_COUNT
	.align		4
        /*001c*/ 	.byte	0x03, 0x1b
        /*001e*/ 	.short	0x00a8


	//----- nvinfo : EIATTR_MERCURY_ISA_VERSION
	.align		4
        /*0020*/ 	.byte	0x03, 0x5f
        /*0022*/ 	.short	0x0101


	//----- nvinfo : EIATTR_VRC_CTA_INIT_COUNT
	.align		4
        /*0024*/ 	.byte	0x02, 0x4a
	.zero		1
	.zero		1


	//----- nvinfo : EIATTR_EXIT_INSTR_OFFSETS
	.align		4
        /*0028*/ 	.byte	0x04, 0x1c
        /*002a*/ 	.short	(.L_496 - .L_495)


	//   ....[0]....
.L_495:
        /*002c*/ 	.word	0x00000010


	//----- nvinfo : EIATTR_MAX_THREADS
	.align		4
.L_496:
        /*0030*/ 	.byte	0x04, 0x05
        /*0032*/ 	.short	(.L_498 - .L_497)
.L_497:
        /*0034*/ 	.word	0x00000180
        /*0038*/ 	.word	0x00000001
        /*003c*/ 	.word	0x00000001


	//----- nvinfo : EIATTR_CBANK_PARAM_SIZE
	.align		4
.L_498:
        /*0040*/ 	.byte	0x03, 0x19
        /*0042*/ 	.short	0x0a80


	//----- nvinfo : EIATTR_PARAM_CBANK
	.align		4
        /*0044*/ 	.byte	0x04, 0x0a
        /*0046*/ 	.short	(.L_500 - .L_499)
	.align		4
.L_499:
        /*0048*/ 	.word	index@(.nv.constant0._ZN7cutlass13device_kernelIN5flash11enable_sm90INS1_16FlashAttnFwdSm90INS1_25CollectiveMainloopFwdSm90ILi2EN4cute5tupleIJNS5_1CILi1EEES8_S8_EEENS6_IJNS7_ILi128EEENS7_ILi96EEENS7_ILi192EEEEEELi192ENS_10bfloat16_tEfNS_4arch4Sm90ELb0ELb1ELb0ELb1ELb0ELb1ELb0ELb1ELb1ELb1ELb0ELb0EEENS1_21CollectiveEpilogueFwdINS6_IJSA_SC_SB_EEES9_SE_SG_Li256ELb1ELb1ELb0ELb0EEENS1_36VarlenDynamicPersistentTileSchedulerILi128ELi96ELi256ELi128ELb0ELb1ELb1ELb1ELb0ELb1EEEEEEEEEvNT_6ParamsE)
        /*004c*/ 	.short	0x0380
        /*004e*/ 	.short	0x0a80


	//----- nvinfo : EIATTR_SW_WAR
	.align		4
.L_500:
        /*0050*/ 	.byte	0x04, 0x36
        /*0052*/ 	.short	(.L_502 - .L_501)
.L_501:
        /*0054*/ 	.word	0x00000008
.L_502:


//--------------------- .nv.info._ZN7cutlass13device_kernelIN5flash11enable_sm90INS1_16FlashAttnFwdSm90INS1_25CollectiveMainloopFwdSm90ILi2EN4cute5tupleIJNS5_1CILi1EEES8_S8_EEENS6_IJNS7_ILi128EEENS7_ILi112EEENS7_ILi192EEEEEELi192ENS_10bfloat16_tEfNS_4arch4Sm90ELb1ELb0ELb0ELb0ELb0ELb0ELb0ELb1ELb1ELb1ELb0ELb0EEENS1_21CollectiveEpilogueFwdINS6_IJSA_SC_SB_EEES9_SE_SG_Li256ELb0ELb1ELb0ELb0EEENS1_30DynamicPersistentTileSchedulerILi256ELi128ELb0ELb1ELb1EEEEEEEEEvNT_6ParamsE --------------------------
	.section	.nv.info._ZN7cutlass13device_kernelIN5flash11enable_sm90INS1_16FlashAttnFwdSm90INS1_25CollectiveMainloopFwdSm90ILi2EN4cute5tupleIJNS5_1CILi1EEES8_S8_EEENS6_IJNS7_ILi128EEENS7_ILi112EEENS7_ILi192EEEEEELi192ENS_10bfloat16_tEfNS_4arch4Sm90ELb1ELb0ELb0ELb0ELb0ELb0ELb0ELb1ELb1ELb1ELb0ELb0EEENS1_21CollectiveEpilogueFwdINS6_IJSA_SC_SB_EEES9_SE_SG_Li256ELb0ELb1ELb0ELb0EEENS1_30DynamicPersistentTileSchedulerILi256ELi128ELb0ELb1ELb1EEEEEEEEEvNT_6ParamsE,"",@"SHT_CUDA_INFO"
	.sectionflags	@""
	.align	4


	//----- nvinfo : EIATTR_CUDA_API_VERSION
	.align		4
        /*0000*/ 	.byte	0x04, 0x37
        /*0002*/ 	.short	(.L_504 - .L_503)
.L_503:
        /*0004*/ 	.word	0x00000082


	//----- nvinfo : EIATTR_KPARAM_INFO
	.align		4
.L_504:
        /*0008*/ 	.byte	0x04, 0x17
        /*000a*/ 	.short	(.L_506 - .L_505)
.L_505:
        /*000c*/ 	.word	0x00000000
        /*0010*/ 	.short	0x0000
        /*0012*/ 	.short	0x0000
        /*0014*/ 	.byte	0x00, 0xf0, 0x01, 0x2a


	//----- nvinfo : EIATTR_SPARSE_MMA_MASK
	.align		4
.L_506:
        /*0018*/ 	.byte	0x03, 0x50
        /*001a*/ 	.short	0x0000


	//----- nvinfo : EIATTR_MAXREG_COUNT
	.align		4
        /*001c*/ 	.byte	0x03, 0x1b
        /*001e*/ 	.short	0x00a8


	//----- nvinfo : EIATTR_MERCURY_ISA_VERSION
	.align		4
        /*0020*/ 	.byte	0x03, 0x5f
        /*0022*/ 	.short	0x0101


	//----- nvinfo : EIATTR_VRC_CTA_INIT_COUNT
	.align		4
        /*0024*/ 	.byte	0x02, 0x4a
	.zero		1
	.zero		1


	//----- nvinfo : EIATTR_EXIT_INSTR_OFFSETS
	.align		4
        /*0028*/ 	.byte	0x04, 0x1c
        /*002a*/ 	.short	(.L_508 - .L_507)


	//   ....[0]....
.L_507:
        /*002c*/ 	.word	0x00000010


	//----- nvinfo : EIATTR_MAX_THREADS
	.align		4
.L_508:
        /*0030*/ 	.byte	0x04, 0x05
        /*0032*/ 	.short	(.L_510 - .L_509)
.L_509:
        /*0034*/ 	.word	0x00000180
        /*0038*/ 	.word	0x00000001
        /*003c*/ 	.word	0x00000001


	//----- nvinfo : EIATTR_CBANK_PARAM_SIZE
	.align		4
.L_510:
        /*0040*/ 	.byte	0x03, 0x19
        /*0042*/ 	.short	0x0a80


	//----- nvinfo : EIATTR_PARAM_CBANK
	.align		4
        /*0044*/ 	.byte	0x04, 0x0a
        /*0046*/ 	.short	(.L_512 - .L_511)
	.align		4
.L_511:
        /*0048*/ 	.word	index@(.nv.constant0._ZN7cutlass13device_kernelIN5flash11enable_sm90INS1_16FlashAttnFwdSm90INS1_25CollectiveMainloopFwdSm90ILi2EN4cute5tupleIJNS5_1CILi1EEES8_S8_EEENS6_IJNS7_ILi128EEENS7_ILi112EEENS7_ILi192EEEEEELi192ENS_10bfloat16_tEfNS_4arch4Sm90ELb1ELb0ELb0ELb0ELb0ELb0ELb0ELb1ELb1ELb1ELb0ELb0EEENS1_21CollectiveEpilogueFwdINS6_IJSA_SC_SB_EEES9_SE_SG_Li256ELb0ELb1ELb0ELb0EEENS1_30DynamicPersistentTileSchedulerILi256ELi128ELb0ELb1ELb1EEEEEEEEEvNT_6ParamsE)
        /*004c*/ 	.short	0x0380
        /*004e*/ 	.short	0x0a80


	//----- nvinfo : EIATTR_SW_WAR
	.align		4
.L_512:
        /*0050*/ 	.byte	0x04, 0x36
        /*0052*/ 	.short	(.L_514 - .L_513)
.L_513:
        /*0054*/ 	.word	0x00000008
.L_514:


//--------------------- .nv.info._ZN7cutlass13device_kernelIN5flash11enable_sm90INS1_16FlashAttnFwdSm90INS1_25CollectiveMainloopFwdSm90ILi2EN4cute5tupleIJNS5_1CILi1EEES8_S8_EEENS6_IJNS7_ILi128EEENS7_ILi112EEENS7_ILi192EEEEEELi192ENS_10bfloat16_tEfNS_4arch4Sm90ELb1ELb0ELb0ELb1ELb0ELb0ELb0ELb1ELb1ELb1ELb0ELb0EEENS1_21CollectiveEpilogueFwdINS6_IJSA_SC_SB_EEES9_SE_SG_Li256ELb1ELb1ELb0ELb0EEENS1_36VarlenDynamicPersistentTileSchedulerILi128ELi112ELi256ELi128ELb0ELb1ELb1ELb1ELb1ELb1EEEEEEEEEvNT_6ParamsE --------------------------
	.section	.nv.info._ZN7cutlass13device_kernelIN5flash11enable_sm90INS1_16FlashAttnFwdSm90INS1_25CollectiveMainloopFwdSm90ILi2EN4cute5tupleIJNS5_1CILi1EEES8_S8_EEENS6_IJNS7_ILi128EEENS7_ILi112EEENS7_ILi192EEEEEELi192ENS_10bfloat16_tEfNS_4arch4Sm90ELb1ELb0ELb0ELb1ELb0ELb0ELb0ELb1ELb1ELb1ELb0ELb0EEENS1_21CollectiveEpilogueFwdINS6_IJSA_SC_SB_EEES9_SE_SG_Li256ELb1ELb1ELb0ELb0EEENS1_36VarlenDynamicPersistentTileSchedulerILi128ELi112ELi256ELi128ELb0ELb1ELb1ELb1ELb1ELb1EEEEEEEEEvNT_6ParamsE,"",@"SHT_CUDA_INFO"
	.sectionflags	@""
	.align	4


	//----- nvinfo : EIATTR_CUDA_API_VERSION
	.align		4
        /*0000*/ 	.byte	0x04, 0x37
        /*0002*/ 	.short	(.L_516 - .L_515)
.L_515:
        /*0004*/ 	.word	0x00000082


	//----- nvinfo : EIATTR_KPARAM_INFO
	.align		4
.L_516:
        /*0008*/ 	.byte	0x04, 0x17
        /*000a*/ 	.short	(.L_518 - .L_517)
.L_517:
        /*000c*/ 	.word	0x00000000
        /*0010*/ 	.short	0x0000
        /*0012*/ 	.short	0x0000
        /*0014*/ 	.byte	0x00, 0xf0, 0x01, 0x2a


	//----- nvinfo : EIATTR_SPARSE_MMA_MASK
	.align		4
.L_518:
        /*0018*/ 	.byte	0x03, 0x50
        /*001a*/ 	.short	0x0000


	//----- nvinfo : EIATTR_MAXREG_COUNT
	.align		4
        /*001c*/ 	.byte	0x03, 0x1b
        /*001e*/ 	.short	0x00a8


	//----- nvinfo : EIATTR_MERCURY_ISA_VERSION
	.align		4
        /*0020*/ 	.byte	0x03, 0x5f
        /*0022*/ 	.short	0x0101


	//----- nvinfo : EIATTR_VRC_CTA_INIT_COUNT
	.align		4
        /*0024*/ 	.byte	0x02, 0x4a
	.zero		1
	.zero		1


	//----- nvinfo : EIATTR_EXIT_INSTR_OFFSETS
	.align		4
        /*0028*/ 	.byte	0x04, 0x1c
        /*002a*/ 	.short	(.L_520 - .L_519)


	//   ....[0]....
.L_519:
        /*002c*/ 	.word	0x00000010


	//----- nvinfo : EIATTR_MAX_THREADS
	.align		4
.L_520:
        /*0030*/ 	.byte	0x04, 0x05
        /*0032*/ 	.short	(.L_522 - .L_521)
.L_521:
        /*0034*/ 	.word	0x00000180
        /*0038*/ 	.word	0x00000001
        /*003c*/ 	.word	0x00000001


	//----- nvinfo : EIATTR_CBANK_PARAM_SIZE
	.align		4
.L_522:
        /*0040*/ 	.byte	0x03, 0x19
        /*0042*/ 	.short	0x0a80


	//----- nvinfo : EIATTR_PARAM_CBANK
	.align		4
        /*0044*/ 	.byte	0x04, 0x0a
        /*0046*/ 	.short	(.L_524 - .L_523)
	.align		4
.L_523:
        /*0048*/ 	.word	index@(.nv.constant0._ZN7cutlass13device_kernelIN5flash11enable_sm90INS1_16FlashAttnFwdSm90INS1_25CollectiveMainloopFwdSm90ILi2EN4cute5tupleIJNS5_1CILi1EEES8_S8_EEENS6_IJNS7_ILi128EEENS7_ILi112EEENS7_ILi192EEEEEELi192ENS_10bfloat16_tEfNS_4arch4Sm90ELb1ELb0ELb0ELb1ELb0ELb0ELb0ELb1ELb1ELb1ELb0ELb0EEENS1_21CollectiveEpilogueFwdINS6_IJSA_SC_SB_EEES9_SE_SG_Li256ELb1ELb1ELb0ELb0EEENS1_36VarlenDynamicPersistentTileSchedulerILi128ELi112ELi256ELi128ELb0ELb1ELb1ELb1ELb1ELb1EEEEEEEEEvNT_6ParamsE)
        /*004c*/ 	.short	0x0380
        /*004e*/ 	.short	0x0a80


	//----- nvinfo : EIATTR_SW_WAR
	.align		4
.L_524:
        /*0050*/ 	.byte	0x04, 0x36
        /*0052*/ 	.short	(.L_526 - .L_525)
.L_525:
        /*0054*/ 	.word	0x00000008
.L_526:


//--------------------- .nv.info._ZN7cutlass13device_kernelIN5flash11enable_sm90INS1_16FlashAttnFwdSm90INS1_25CollectiveMainloopFwdSm90ILi2EN4cute5tupleIJNS5_1CILi1EEES8_S8_EEENS6_IJNS7_ILi128EEENS7_ILi112EEENS7_ILi192EEEEEELi192ENS_10bfloat16_tEfNS_4arch4Sm90ELb1ELb0ELb0ELb1ELb0ELb1ELb0ELb1ELb1ELb1ELb0ELb0EEENS1_21CollectiveEpilogueFwdINS6_IJSA_SC_SB_EEES9_SE_SG_Li256ELb1ELb1ELb0ELb0EEENS1_36VarlenDynamicPersistentTileSchedulerILi128ELi112ELi256ELi128ELb0ELb1ELb1ELb1ELb1ELb1EEEEEEEEEvNT_6ParamsE --------------------------
	.section	.nv.info._ZN7cutlass13device_kernelIN5flash11enable_sm90INS1_16FlashAttnFwdSm90INS1_25CollectiveMainloopFwdSm90ILi2EN4cute5tupleIJNS5_1CILi1EEES8_S8_EEENS6_IJNS7_ILi128EEENS7_ILi112EEENS7_ILi192EEEEEELi192ENS_10bfloat16_tEfNS_4arch4Sm90ELb1ELb0ELb0ELb1ELb0ELb1ELb0ELb1ELb1ELb1ELb0ELb0EEENS1_21CollectiveEpilogueFwdINS6_IJSA_SC_SB_EEES9_SE_SG_Li256ELb1ELb1ELb0ELb0EEENS1_36VarlenDynamicPersistentTileSchedulerILi128ELi112ELi256ELi128ELb0ELb1ELb1ELb1ELb1ELb1EEEEEEEEEvNT_6ParamsE,"",@"SHT_CUDA_INFO"
	.sectionflags	@""
	.align	4


	//----- nvinfo : EIATTR_CUDA_API_VERSION
	.align		4
        /*0000*/ 	.byte	0x04, 0x37
        /*0002*/ 	.short	(.L_528 - .L_527)
.L_527:
        /*0004*/ 	.word	0x00000082


	//----- nvinfo : EIATTR_KPARAM_INFO
	.align		4
.L_528:
        /*0008*/ 	.byte	0x04, 0x17
        /*000a*/ 	.short	(.L_530 - .L_529)
.L_529:
        /*000c*/ 	.word	0x00000000
        /*0010*/ 	.short	0x0000
        /*0012*/ 	.short	0x0000
        /*0014*/ 	.byte	0x00, 0xf0, 0x01, 0x2a


	//----- nvinfo : EIATTR_SPARSE_MMA_MASK
	.align		4
.L_530:
        /*0018*/ 	.byte	0x03, 0x50
        /*001a*/ 	.short	0x0000


	//----- nvinfo : EIATTR_MAXREG_COUNT
	.align		4
        /*001c*/ 	.byte	0x03, 0x1b
        /*001e*/ 	.short	0x00a8


	//----- nvinfo : EIATTR_MERCURY_ISA_VERSION
	.align		4
        /*0020*/ 	.byte	0x03, 0x5f
        /*0022*/ 	.short	0x0101


	//----- nvinfo : EIATTR_VRC_CTA_INIT_COUNT
	.align		4
        /*0024*/ 	.byte	0x02, 0x4a
	.zero		1
	.zero		1


	//----- nvinfo : EIATTR_EXIT_INSTR_OFFSETS
	.align		4
        /*0028*/ 	.byte	0x04, 0x1c
        /*002a*/ 	.short	(.L_532 - .L_531)


	//   ....[0]....
.L_531:
        /*002c*/ 	.word	0x00000010


	//----- nvinfo : EIATTR_MAX_THREADS
	.align		4
.L_532:
        /*0030*/ 	.byte	0x04, 0x05
        /*0032*/ 	.short	(.L_534 - .L_533)
.L_533:
        /*0034*/ 	.word	0x00000180
        /*0038*/ 	.word	0x00000001
        /*003c*/ 	.word	0x00000001


	//----- nvinfo : EIATTR_CBANK_PARAM_SIZE
	.align		4
.L_534:
        /*0040*/ 	.byte	0x03, 0x19
        /*0042*/ 	.short	0x0a80


	//----- nvinfo : EIATTR_PARAM_CBANK
	.align		4
        /*0044*/ 	.byte	0x04, 0x0a
        /*0046*/ 	.short	(.L_536 - .L_535)
	.align		4
.L_535:
        /*0048*/ 	.word	index@(.nv.constant0._ZN7cutlass13device_kernelIN5flash11enable_sm90INS1_16FlashAttnFwdSm90INS1_25CollectiveMainloopFwdSm90ILi2EN4cute5tupleIJNS5_1CILi1EEES8_S8_EEENS6_IJNS7_ILi128EEENS7_ILi112EEENS7_ILi192EEEEEELi192ENS_10bfloat16_tEfNS_4arch4Sm90ELb1ELb0ELb0ELb1ELb0ELb1ELb0ELb1ELb1ELb1ELb0ELb0EEENS1_21CollectiveEpilogueFwdINS6_IJSA_SC_SB_EEES9_SE_SG_Li256ELb1ELb1ELb0ELb0EEENS1_36VarlenDynamicPersistentTileSchedulerILi128ELi112ELi256ELi128ELb0ELb1ELb1ELb1ELb1ELb1EEEEEEEEEvNT_6ParamsE)
        /*004c*/ 	.short	0x0380
        /*004e*/ 	.short	0x0a80


	//----- nvinfo : EIATTR_SW_WAR
	.align		4
.L_536:
        /*0050*/ 	.byte	0x04, 0x36
        /*0052*/ 	.short	(.L_538 - .L_537)
.L_537:
        /*0054*/ 	.word	0x00000008
.L_538:


//--------------------- .nv.info._ZN7cutlass13device_kernelIN5flash11enable_sm90INS1_16FlashAttnFwdSm90INS1_25CollectiveMainloopFwdSm90ILi2EN4cute5tupleIJNS5_1CILi1EEES8_S8_EEENS6_IJNS7_ILi128EEENS7_ILi176EEESA_EEELi128ENS_10bfloat16_tEfNS_4arch4Sm90ELb0ELb0ELb0ELb0ELb0ELb0ELb0ELb1ELb1ELb1ELb0ELb0EEENS1_21CollectiveEpilogueFwdINS6_IJSA_SA_SB_EEES9_SD_SF_Li256ELb0ELb1ELb0ELb0EEENS1_29StaticPersistentTileSchedulerILb0EEEEEEEEEvNT_6ParamsE --------------------------
	.section	.nv.info._ZN7cutlass13device_kernelIN5flash11enable_sm90INS1_16FlashAttnFwdSm90INS1_25CollectiveMainloopFwdSm90ILi2EN4cute5tupleIJNS5_1CILi1EEES8_S8_EEENS6_IJNS7_ILi128EEENS7_ILi176EEESA_EEELi128ENS_10bfloat16_tEfNS_4arch4Sm90ELb0ELb0ELb0ELb0ELb0ELb0ELb0ELb1ELb1ELb1ELb0ELb0EEENS1_21CollectiveEpilogueFwdINS6_IJSA_SA_SB_EEES9_SD_SF_Li256ELb0ELb1ELb0ELb0EEENS1_29StaticPersistentTileSchedulerILb0EEEEEEEEEvNT_6ParamsE,"",@"SHT_CUDA_INFO"
	.sectionflags	@""
	.align	4


	//----- nvinfo : EIATTR_CUDA_API_VERSION
	.align		4
        /*0000*/ 	.byte	0x04, 0x37
        /*0002*/ 	.short	(.L_540 - .L_539)
.L_539:
        /*0004*/ 	.word	0x00000082


	//----- nvinfo : EIATTR_KPARAM_INFO
	.align		4
.L_540:
        /*0008*/ 	.byte	0x04, 0x17
        /*000a*/ 	.short	(.L_542 - .L_541)
.L_541:
        /*000c*/ 	.word	0x00000000
        /*0010*/ 	.short	0x0000
        /*0012*/ 	.short	0x0000
        /*0014*/ 	.byte	0x00, 0xf0, 0x01, 0x28


	//----- nvinfo : EIATTR_SPARSE_MMA_MASK
	.align		4
.L_542:
        /*0018*/ 	.byte	0x03, 0x50
        /*001a*/ 	.short	0x0000


	//----- nvinfo : EIATTR_MAXREG_COUNT
	.align		4
        /*001c*/ 	.byte	0x03, 0x1b
        /*001e*/ 	.short	0x00a8


	//----- nvinfo : EIATTR_MERCURY_ISA_VERSION
	.align		4
        /*0020*/ 	.byte	0x03, 0x5f
        /*0022*/ 	.short	0x0101


	//----- nvinfo : EIATTR_VRC_CTA_INIT_COUNT
	.align		4
        /*0024*/ 	.byte	0x02, 0x4a
	.zero		1
	.zero		1


	//----- nvinfo : EIATTR_EXIT_INSTR_OFFSETS
	.align		4
        /*0028*/ 	.byte	0x04, 0x1c
        /*002a*/ 	.short	(.L_544 - .L_543)


	//   ....[0]....
.L_543:
        /*002c*/ 	.word	0x00000010


	//----- nvinfo : EIATTR_MAX_THREADS
	.align		4
.L_544:
        /*0030*/ 	.byte	0x04, 0x05
        /*0032*/ 	.short	(.L_546 - .L_545)
.L_545:
        /*0034*/ 	.word	0x00000180
        /*0038*/ 	.word	0x00000001
        /*003c*/ 	.word	0x00000001


	//----- nvinfo : EIATTR_CBANK_PARAM_SIZE
	.align		4
.L_546:
        /*0040*/ 	.byte	0x03, 0x19
        /*0042*/ 	.short	0x0a00


	//----- nvinfo : EIATTR_PARAM_CBANK
	.align		4
        /*0044*/ 	.byte	0x04, 0x0a
        /*0046*/ 	.short	(.L_548 - .L_547)
	.align		4
.L_547:
        /*0048*/ 	.word	index@(.nv.constant0._ZN7cutlass13device_kernelIN5flash11enable_sm90INS1_16FlashAttnFwdSm90INS1_25CollectiveMainloopFwdSm90ILi2EN4cute5tupleIJNS5_1CILi1EEES8_S8_EEENS6_IJNS7_ILi128EEENS7_ILi176EEESA_EEELi128ENS_10bfloat16_tEfNS_4arch4Sm90ELb0ELb0ELb0ELb0ELb0ELb0ELb0ELb1ELb1ELb1ELb0ELb0EEENS1_21CollectiveEpilogueFwdINS6_IJSA_SA_SB_EEES9_SD_SF_Li256ELb0ELb1ELb0ELb0EEENS1_29StaticPersistentTileSchedulerILb0EEEEEEEEEvNT_6ParamsE)
        /*004c*/ 	.short	0x0380
        /*004e*/ 	.short	0x0a00


	//----- nvinfo : EIATTR_SW_WAR
	.align		4
.L_548:
        /*0050*/ 	.byte	0x04, 0x36
        /*0052*/ 	.short	(.L_550 - .L_549)
.L_549:
        /*0054*/ 	.word	0x00000008
.L_550:


//--------------------- .nv.info._ZN7cutlass13device_kernelIN5flash11enable_sm90INS1_16FlashAttnFwdSm90INS1_25CollectiveMainloopFwdSm90ILi2EN4cute5tupleIJNS5_1CILi2EEENS7_ILi1EEES9_EEENS6_IJNS7_ILi128EEENS7_ILi176EEESB_EEELi128ENS_10bfloat16_tEfNS_4arch4Sm90ELb0ELb0ELb0ELb0ELb0ELb0ELb0ELb1ELb1ELb1ELb0ELb0EEENS1_21CollectiveEpilogueFwdINS6_IJSB_SB_SC_EEESA_SE_SG_Li256ELb0ELb1ELb0ELb0EEENS1_29StaticPersistentTileSchedulerILb0EEEEEEEEEvNT_6ParamsE --------------------------
	.section	.nv.info._ZN7cutlass13device_kernelIN5flash11enable_sm90INS1_16FlashAttnFwdSm90INS1_25CollectiveMainloopFwdSm90ILi2EN4cute5tupleIJNS5_1CILi2EEENS7_ILi1EEES9_EEENS6_IJNS7_ILi128EEENS7_ILi176EEESB_EEELi128ENS_10bfloat16_tEfNS_4arch4Sm90ELb0ELb0ELb0ELb0ELb0ELb0ELb0ELb1ELb1ELb1ELb0ELb0EEENS1_21CollectiveEpilogueFwdINS6_IJSB_SB_SC_EEESA_SE_SG_Li256ELb0ELb1ELb0ELb0EEENS1_29StaticPersistentTileSchedulerILb0EEEEEEEEEvNT_6ParamsE,"",@"SHT_CUDA_INFO"
	.sectionflags	@""
	.align	4


	//----- nvinfo : EIATTR_CUDA_API_VERSION
	.align		4
        /*0000*/ 	.byte	0x04, 0x37
        /*0002*/ 	.short	(.L_552 - .L_551)
.L_551:
        /*0004*/ 	.word	0x00000082


	//----- nvinfo : EIATTR_KPARAM_INFO
	.align		4
.L_552:
        /*0008*/ 	.byte	0x04, 0x17
        /*000a*/ 	.short	(.L_554 - .L_553)
.L_553:
        /*000c*/ 	.word	0x00000000
        /*0010*/ 	.short	0x0000
        /*0012*/ 	.short	0x0000
        /*0014*/ 	.byte	0x00, 0xf0, 0x01, 0x28


	//----- nvinfo : EIATTR_SPARSE_MMA_MASK
	.align		4
.L_554:
        /*0018*/ 	.byte	0x03, 0x50
        /*001a*/ 	.short	0x0000


	//----- nvinfo : EIATTR_MAXREG_COUNT
	.align		4
        /*001c*/ 	.byte	0x03, 0x1b
        /*001e*/ 	.short	0x00a8


	//----- nvinfo : EIATTR_MERCURY_ISA_VERSION
	.align		4
        /*0020*/ 	.byte	0x03, 0x5f
        /*0022*/ 	.short	0x0101


	//----- nvinfo : EIATTR_VRC_CTA_INIT_COUNT
	.align		4
        /*0024*/ 	.byte	0x02, 0x4a
	.zero		1
	.zero		1


	//----- nvinfo : EIATTR_EXIT_INSTR_OFFSETS
	.align		4
        /*0028*/ 	.byte	0x04, 0x1c
        /*002a*/ 	.short	(.L_556 - .L_555)


	//   ....[0]....
.L_555:
        /*002c*/ 	.word	0x00000010


	//----- nvinfo : EIATTR_MAX_THREADS
	.align		4
.L_556:
        /*0030*/ 	.byte	0x04, 0x05
        /*0032*/ 	.short	(.L_558 - .L_557)
.L_557:
        /*0034*/ 	.word	0x00000180
        /*0038*/ 	.word	0x00000001
        /*003c*/ 	.word	0x00000001


	//----- nvinfo : EIATTR_CBANK_PARAM_SIZE
	.align		4
.L_558:
        /*0040*/ 	.byte	0x03, 0x19
        /*0042*/ 	.short	0x0a00


	//----- nvinfo : EIATTR_PARAM_CBANK
	.align		4
        /*0044*/ 	.byte	0x04, 0x0a
        /*0046*/ 	.short	(.L_560 - .L_559)
	.align		4
.L_559:
        /*0048*/ 	.word	index@(.nv.constant0._ZN7cutlass13device_kernelIN5flash11enable_sm90INS1_16FlashAttnFwdSm90INS1_25CollectiveMainloopFwdSm90ILi2EN4cute5tupleIJNS5_1CILi2EEENS7_ILi1EEES9_EEENS6_IJNS7_ILi128EEENS7_ILi176EEESB_EEELi128ENS_10bfloat16_tEfNS_4arch4Sm90ELb0ELb0ELb0ELb0ELb0ELb0ELb0ELb1ELb1ELb1ELb0ELb0EEENS1_21CollectiveEpilogueFwdINS6_IJSB_SB_SC_EEESA_SE_SG_Li256ELb0ELb1ELb0ELb0EEENS1_29StaticPersistentTileSchedulerILb0EEEEEEEEEvNT_6ParamsE)
        /*004c*/ 	.short	0x0380
        /*004e*/ 	.short	0x0a00


	//----- nvinfo : EIATTR_SW_WAR
	.align		4
.L_560:
        /*0050*/ 	.byte	0x04, 0x36
        /*0052*/ 	.short	(.L_562 - .L_561)
.L_561:
        /*0054*/ 	.word	0x00000008
.L_562:


//--------------------- .nv.info._ZN7cutlass13device_kernelIN5flash11enable_sm90INS1_16FlashAttnFwdSm90INS1_25CollectiveMainloopFwdSm90ILi2EN4cute5tupleIJNS5_1CILi1EEES8_S8_EEENS6_IJNS7_ILi128EEENS7_ILi176EEESA_EEELi128ENS_10bfloat16_tEfNS_4arch4Sm90ELb0ELb0ELb0ELb1ELb0ELb0ELb0ELb1ELb1ELb1ELb0ELb0EEENS1_21CollectiveEpilogueFwdINS6_IJSA_SA_SB_EEES9_SD_SF_Li256ELb1ELb1ELb0ELb0EEENS1_36VarlenDynamicPersistentTileSchedulerILi128ELi176ELi256ELi128ELb0ELb1ELb1ELb0ELb1ELb1EEEEEEEEEvNT_6ParamsE --------------------------
	.section	.nv.info._ZN7cutlass13device_kernelIN5flash11enable_sm90INS1_16FlashAttnFwdSm90INS1_25CollectiveMainloopFwdSm90ILi2EN4cute5tupleIJNS5_1CILi1EEES8_S8_EEENS6_IJNS7_ILi128EEENS7_ILi176EEESA_EEELi128ENS_10bfloat16_tEfNS_4arch4Sm90ELb0ELb0ELb0ELb1ELb0ELb0ELb0ELb1ELb1ELb1ELb0ELb0EEENS1_21CollectiveEpilogueFwdINS6_IJSA_SA_SB_EEES9_SD_SF_Li256ELb1ELb1ELb0ELb0EEENS1_36VarlenDynamicPersistentTileSchedulerILi128ELi176ELi256ELi128ELb0ELb1ELb1ELb0ELb1ELb1EEEEEEEEEvNT_6ParamsE,"",@"SHT_CUDA_INFO"
	.sectionflags	@""
	.align	4


	//----- nvinfo : EIATTR_CUDA_API_VERSION
	.align		4
        /*0000*/ 	.byte	0x04, 0x37
        /*0002*/ 	.short	(.L_564 - .L_563)
.L_563:
        /*0004*/ 	.word	0x00000082


	//----- nvinfo : EIATTR_KPARAM_INFO
	.align		4
.L_564:
        /*0008*/ 	.byte	0x04, 0x17
        /*000a*/ 	.short	(.L_566 - .L_565)
.L_565:
        /*000c*/ 	.word	0x00000000
        /*0010*/ 	.short	0x0000
        /*0012*/ 	.short	0x0000
        /*0014*/ 	.byte	0x00, 0xf0, 0x01, 0x2a


	//----- nvinfo : EIATTR_SPARSE_MMA_MASK
	.align		4
.L_566:
        /*0018*/ 	.byte	0x03, 0x50
        /*001a*/ 	.short	0x0000


	//----- nvinfo : EIATTR_MAXREG_COUNT
	.align		4
        /*001c*/ 	.byte	0x03, 0x1b
        /*001e*/ 	.short	0x00a8


	//----- nvinfo : EIATTR_MERCURY_ISA_VERSION
	.align		4
        /*0020*/ 	.byte	0x03, 0x5f
        /*0022*/ 	.short	0x0101


	//----- nvinfo : EIATTR_VRC_CTA_INIT_COUNT
	.align		4
        /*0024*/ 	.byte	0x02, 0x4a
	.zero		1
	.zero		1


	//----- nvinfo : EIATTR_EXIT_INSTR_OFFSETS
	.align		4
        /*0028*/ 	.byte	0x04, 0x1c
        /*002a*/ 	.short	(.L_568 - .L_567)


	//   ....[0]....
.L_567:
        /*002c*/ 	.word	0x00000010


	//----- nvinfo : EIATTR_MAX_THREADS
	.align		4
.L_568:
        /*0030*/ 	.byte	0x04, 0x05
        /*0032*/ 	.short	(.L_570 - .L_569)
.L_569:
        /*0034*/ 	.word	0x00000180
        /*0038*/ 	.word	0x00000001
        /*003c*/ 	.word	0x00000001


	//----- nvinfo : EIATTR_CBANK_PARAM_SIZE
	.align		4
.L_570:
        /*0040*/ 	.byte	0x03, 0x19
        /*0042*/ 	.short	0x0a80


	//----- nvinfo : EIATTR_PARAM_CBANK
	.align		4
        /*0044*/ 	.byte	0x04, 0x0a
        /*0046*/ 	.short	(.L_572 - .L_571)
	.align		4
.L_571:
        /*0048*/ 	.word	index@(.nv.constant0._ZN7cutlass13device_kernelIN5flash11enable_sm90INS1_16FlashAttnFwdSm90INS1_25CollectiveMainloopFwdSm90ILi2EN4cute5tupleIJNS5_1CILi1EEES8_S8_EEENS6_IJNS7_ILi128EEENS7_ILi176EEESA_EEELi128ENS_10bfloat16_tEfNS_4arch4Sm90ELb0ELb0ELb0ELb1ELb0ELb0ELb0ELb1ELb1ELb1ELb0ELb0EEENS1_21CollectiveEpilogueFwdINS6_IJSA_SA_SB_EEES9_SD_SF_Li256ELb1ELb1ELb0ELb0EEENS1_36VarlenDynamicPersistentTileSchedulerILi128ELi176ELi256ELi128ELb0ELb1ELb1ELb0ELb1ELb1EEEEEEEEEvNT_6ParamsE)
        /*004c*/ 	.short	0x0380
        /*004e*/ 	.short	0x0a80


	//----- nvinfo : EIATTR_SW_WAR
	.align		4
.L_572:
        /*0050*/ 	.byte	0x04, 0x36
        /*0052*/ 	.short	(.L_574 - .L_573)
.L_573:
        /*0054*/ 	.word	0x00000008
.L_574:


//--------------------- .nv.info._ZN7cutlass13device_kernelIN5flash11enable_sm90INS1_16FlashAttnFwdSm90INS1_25CollectiveMainloopFwdSm90ILi2EN4cute5tupleIJNS5_1CILi1EEES8_S8_EEENS6_IJNS7_ILi128EEENS7_ILi176EEESA_EEELi128ENS_10bfloat16_tEfNS_4arch4Sm90ELb0ELb0ELb0ELb1ELb0ELb1ELb0ELb1ELb1ELb1ELb0ELb0EEENS1_21CollectiveEpilogueFwdINS6_IJSA_SA_SB_EEES9_SD_SF_Li256ELb1ELb1ELb0ELb0EEENS1_36VarlenDynamicPersistentTileSchedulerILi128ELi176ELi256ELi128ELb0ELb1ELb1ELb0ELb1ELb1EEEEEEEEEvNT_6ParamsE --------------------------
	.section	.nv.info._ZN7cutlass13device_kernelIN5flash11enable_sm90INS1_16FlashAttnFwdSm90INS1_25CollectiveMainloopFwdSm90ILi2EN4cute5tupleIJNS5_1CILi1EEES8_S8_EEENS6_IJNS7_ILi128EEENS7_ILi176EEESA_EEELi128ENS_10bfloat16_tEfNS_4arch4Sm90ELb0ELb0ELb0ELb1ELb0ELb1ELb0ELb1ELb1ELb1ELb0ELb0EEENS1_21CollectiveEpilogueFwdINS6_IJSA_SA_SB_EEES9_SD_SF_Li256ELb1ELb1ELb0ELb0EEENS1_36VarlenDynamicPersistentTileSchedulerILi128ELi176ELi256ELi128ELb0ELb1ELb1ELb0ELb1ELb1EEEEEEEEEvNT_6ParamsE,"",@"SHT_CUDA_INFO"
	.sectionflags	@""
	.align	4


	//----- nvinfo : EIATTR_CUDA_API_VERSION
	.align		4
        /*0000*/ 	.byte	0x04, 0x37
        /*0002*/ 	.short	(.L_576 - .L_575)
.L_575:
        /*0004*/ 	.word	0x00000082


	//----- nvinfo : EIATTR_KPARAM_INFO
	.align		4
.L_576:
        /*0008*/ 	.byte	0x04, 0x17
        /*000a*/ 	.short	(.L_578 - .L_577)
.L_577:
        /*000c*/ 	.word	0x00000000
        /*0010*/ 	.short	0x0000
        /*0012*/ 	.short	0x0000
        /*0014*/ 	.byte	0x00, 0xf0, 0x01, 0x2a


	//----- nvinfo : EIATTR_SPARSE_MMA_MASK
	.align		4
.L_578:
        /*0018*/ 	.byte	0x03, 0x50
        /*001a*/ 	.short	0x0000


	//----- nvinfo : EIATTR_MAXREG_COUNT
	.align		4
        /*001c*/ 	.byte	0x03, 0x1b
        /*001e*/ 	.short	0x00a8


	//----- nvinfo : EIATTR_MERCURY_ISA_VERSION
	.align		4
        /*0020*/ 	.byte	0x03, 0x5f
        /*0022*/ 	.short	0x0101


	//----- nvinfo : EIATTR_VRC_CTA_INIT_COUNT
	.align		4
        /*0024*/ 	.byte	0x02, 0x4a
	.zero		1
	.zero		1


	//----- nvinfo : EIATTR_EXIT_INSTR_OFFSETS
	.align		4
        /*0028*/ 	.byte	0x04, 0x1c
        /*002a*/ 	.short	(.L_580 - .L_579)


	//   ....[0]....
.L_579:
        /*002c*/ 	.word	0x00000010


	//----- nvinfo : EIATTR_MAX_THREADS
	.align		4
.L_580:
        /*0030*/ 	.byte	0x04, 0x05
        /*0032*/ 	.short	(.L_582 - .L_581)
.L_581:
        /*0034*/ 	.word	0x00000180
        /*0038*/ 	.word	0x00000001
        /*003c*/ 	.word	0x00000001


	//----- nvinfo : EIATTR_CBANK_PARAM_SIZE
	.align		4
.L_582:
        /*0040*/ 	.byte	0x03, 0x19
        /*0042*/ 	.short	0x0a80


	//----- nvinfo : EIATTR_PARAM_CBANK
	.align		4
        /*0044*/ 	.byte	0x04, 0x0a
        /*0046*/ 	.short	(.L_584 - .L_583)
	.align		4
.L_583:
        /*0048*/ 	.word	index@(.nv.constant0._ZN7cutlass13device_kernelIN5flash11enable_sm90INS1_16FlashAttnFwdSm90INS1_25CollectiveMainloopFwdSm90ILi2EN4cute5tupleIJNS5_1CILi1EEES8_S8_EEENS6_IJNS7_ILi128EEENS7_ILi176EEESA_EEELi128ENS_10bfloat16_tEfNS_4arch4Sm90ELb0ELb0ELb0ELb1ELb0ELb1ELb0ELb1ELb1ELb1ELb0ELb0EEENS1_21CollectiveEpilogueFwdINS6_IJSA_SA_SB_EEES9_SD_SF_Li256ELb1ELb1ELb0ELb0EEENS1_36VarlenDynamicPersistentTileSchedulerILi128ELi176ELi256ELi128ELb0ELb1ELb1ELb0ELb1ELb1EEEEEEEEEvNT_6ParamsE)
        /*004c*/ 	.short	0x0380
        /*004e*/ 	.short	0x0a80


	//----- nvinfo : EIATTR_SW_WAR
	.align		4
.L_584:
        /*0050*/ 	.byte	0x04, 0x36
        /*0052*/ 	.short	(.L_586 - .L_585)
.L_585:
        /*0054*/ 	.word	0x00000008
.L_586:


//--------------------- .nv.info._ZN7cutlass13device_kernelIN5flash11enable_sm90INS1_16FlashAttnFwdSm90INS1_25CollectiveMainloopFwdSm90ILi2EN4cute5tupleIJNS5_1CILi1EEES8_S8_EEENS6_IJNS7_ILi128EEESA_SA_EEELi128ENS_10bfloat16_tEfNS_4arch4Sm90ELb0ELb1ELb0ELb0ELb0ELb0ELb0ELb1ELb1ELb1ELb0ELb0EEENS1_21CollectiveEpilogueFwdISB_S9_SC_SE_Li256ELb0ELb1ELb0ELb0EEENS1_30DynamicPersistentTileSchedulerILi256ELi128ELb0ELb1ELb1EEEEEEEEEvNT_6ParamsE --------------------------
	.section	.nv.info._ZN7cutlass13device_kernelIN5flash11enable_sm90INS1_16FlashAttnFwdSm90INS1_25CollectiveMainloopFwdSm90ILi2EN4cute5tupleIJNS5_1CILi1EEES8_S8_EEENS6_IJNS7_ILi128EEESA_SA_EEELi128ENS_10bfloat16_tEfNS_4arch4Sm90ELb0ELb1ELb0ELb0ELb0ELb0ELb0ELb1ELb1ELb1ELb0ELb0EEENS1_21CollectiveEpilogueFwdISB_S9_SC_SE_Li256ELb0ELb1ELb0ELb0EEENS1_30DynamicPersistentTileSchedulerILi256ELi128ELb0ELb1ELb1EEEEEEEEEvNT_6ParamsE,"",@"SHT_CUDA_INFO"
	.sectionflags	@""
	.align	4


	//----- nvinfo : EIATTR_CUDA_API_VERSION
	.align		4
        /*0000*/ 	.byte	0x04, 0x37
        /*0002*/ 	.short	(.L_588 - .L_587)
.L_587:
        /*0004*/ 	.word	0x00000082


	//----- nvinfo : EIATTR_KPARAM_INFO
	.align		4
.L_588:
        /*0008*/ 	.byte	0x04, 0x17
        /*000a*/ 	.short	(.L_590 - .L_589)
.L_589:
        /*000c*/ 	.word	0x00000000
        /*0010*/ 	.short	0x0000
        /*0012*/ 	.short	0x0000
        /*0014*/ 	.byte	0x00, 0xf0, 0x01, 0x2a


	//----- nvinfo : EIATTR_SPARSE_MMA_MASK
	.align		4
.L_590:
        /*0018*/ 	.byte	0x03, 0x50
        /*001a*/ 	.short	0x0000


	//----- nvinfo : EIATTR_MAXREG_COUNT
	.align		4
        /*001c*/ 	.byte	0x03, 0x1b
        /*001e*/ 	.short	0x00a8


	//----- nvinfo : EIATTR_MERCURY_ISA_VERSION
	.align		4
        /*0020*/ 	.byte	0x03, 0x5f
        /*0022*/ 	.short	0x0101


	//----- nvinfo : EIATTR_VRC_CTA_INIT_COUNT
	.align		4
        /*0024*/ 	.byte	0x02, 0x4a
	.zero		1
	.zero		1


	//----- nvinfo : EIATTR_EXIT_INSTR_OFFSETS
	.align		4
        /*0028*/ 	.byte	0x04, 0x1c
        /*002a*/ 	.short	(.L_592 - .L_591)


	//   ....[0]....
.L_591:
        /*002c*/ 	.word	0x00000010


	//----- nvinfo : EIATTR_MAX_THREADS
	.align		4
.L_592:
        /*0030*/ 	.byte	0x04, 0x05
        /*0032*/ 	.short	(.L_594 - .L_593)
.L_593:
        /*0034*/ 	.word	0x00000180
        /*0038*/ 	.word	0x00000001
        /*003c*/ 	.word	0x00000001


	//----- nvinfo : EIATTR_CBANK_PARAM_SIZE
	.align		4
.L_594:
        /*0040*/ 	.byte	0x03, 0x19
        /*0042*/ 	.short	0x0a80


	//----- nvinfo : EIATTR_PARAM_CBANK
	.align		4
        /*0044*/ 	.byte	0x04, 0x0a
        /*0046*/ 	.short	(.L_596 - .L_595)
	.align		4
.L_595:
        /*0048*/ 	.word	index@(.nv.constant0._ZN7cutlass13device_kernelIN5flash11enable_sm90INS1_16FlashAttnFwdSm90INS1_25CollectiveMainloopFwdSm90ILi2EN4cute5tupleIJNS5_1CILi1EEES8_S8_EEENS6_IJNS7_ILi128EEESA_SA_EEELi128ENS_10bfloat16_tEfNS_4arch4Sm90ELb0ELb1ELb0ELb0ELb0ELb0ELb0ELb1ELb1ELb1ELb0ELb0EEENS1_21CollectiveEpilogueFwdISB_S9_SC_SE_Li256ELb0ELb1ELb0ELb0EEENS1_30DynamicPersistentTileSchedulerILi256ELi128ELb0ELb1ELb1EEEEEEEEEvNT_6ParamsE)
        /*004c*/ 	.short	0x0380
        /*004e*/ 	.short	0x0a80


	//----- nvinfo : EIATTR_SW_WAR
	.align		4
.L_596:
        /*0050*/ 	.byte	0x04, 0x36
        /*0052*/ 	.short	(.L_598 - .L_597)
.L_597:
        /*0054*/ 	.word	0x00000008
.L_598:


//--------------------- .nv.info._ZN7cutlass13device_kernelIN5flash11enable_sm90INS1_16FlashAttnFwdSm90INS1_25CollectiveMainloopFwdSm90ILi2EN4cute5tupleIJNS5_1CILi1EEES8_S8_EEENS6_IJNS7_ILi128EEESA_SA_EEELi128ENS_10bfloat16_tEfNS_4arch4Sm90ELb0ELb1ELb0ELb1ELb0ELb0ELb0ELb1ELb1ELb1ELb0ELb0EEENS1_21CollectiveEpilogueFwdISB_S9_SC_SE_Li256ELb1ELb1ELb0ELb0EEENS1_36VarlenDynamicPersistentTileSchedulerILi128ELi128ELi256ELi128ELb0ELb1ELb1ELb1ELb0ELb1EEEEEEEEEvNT_6ParamsE --------------------------
	.section	.nv.info._ZN7cutlass13device_kernelIN5flash11enable_sm90INS1_16FlashAttnFwdSm90INS1_25CollectiveMainloopFwdSm90ILi2EN4cute5tupleIJNS5_1CILi1EEES8_S8_EEENS6_IJNS7_ILi128EEESA_SA_EEELi128ENS_10bfloat16_tEfNS_4arch4Sm90ELb0ELb1ELb0ELb1ELb0ELb0ELb0ELb1ELb1ELb1ELb0ELb0EEENS1_21CollectiveEpilogueFwdISB_S9_SC_SE_Li256ELb1ELb1ELb0ELb0EEENS1_36VarlenDynamicPersistentTileSchedulerILi128ELi128ELi256ELi128ELb0ELb1ELb1ELb1ELb0ELb1EEEEEEEEEvNT_6ParamsE,"",@"SHT_CUDA_INFO"
	.sectionflags	@""
	.align	4


	//----- nvinfo : EIATTR_CUDA_API_VERSION
	.align		4
        /*0000*/ 	.byte	0x04, 0x37
        /*0002*/ 	.short	(.L_600 - .L_599)
.L_599:
        /*0004*/ 	.word	0x00000082


	//----- nvinfo : EIATTR_KPARAM_INFO
	.align		4
.L_600:
        /*0008*/ 	.byte	0x04, 0x17
        /*000a*/ 	.short	(.L_602 - .L_601)
.L_601:
        /*000c*/ 	.word	0x00000000
        /*0010*/ 	.short	0x0000
        /*0012*/ 	.short	0x0000
        /*0014*/ 	.byte	0x00, 0xf0, 0x01, 0x2a


	//----- nvinfo : EIATTR_SPARSE_MMA_MASK
	.align		4
.L_602:
        /*0018*/ 	.byte	0x03, 0x50
        /*001a*/ 	.short	0x0000


	//----- nvinfo : EIATTR_MAXREG_COUNT
	.align		4
        /*001c*/ 	.byte	0x03, 0x1b
        /*001e*/ 	.short	0x00a8


	//----- nvinfo : EIATTR_MERCURY_ISA_VERSION
	.align		4
        /*0020*/ 	.byte	0x03, 0x5f
        /*0022*/ 	.short	0x0101


	//----- nvinfo : EIATTR_VRC_CTA_INIT_COUNT
	.align		4
        /*0024*/ 	.byte	0x02, 0x4a
	.zero		1
	.zero		1


	//----- nvinfo : EIATTR_EXIT_INSTR_OFFSETS
	.align		4
        /*0028*/ 	.byte	0x04, 0x1c
        /*002a*/ 	.short	(.L_604 - .L_603)


	//   ....[0]....
.L_603:
        /*002c*/ 	.word	0x00000010


	//----- nvinfo : EIATTR_MAX_THREADS
	.align		4
.L_604:
        /*0030*/ 	.byte	0x04, 0x05
        /*0032*/ 	.short	(.L_606 - .L_605)
.L_605:
        /*0034*/ 	.word	0x00000180
        /*0038*/ 	.word	0x00000001
        /*003c*/ 	.word	0x00000001


	//----- nvinfo : EIATTR_CBANK_PARAM_SIZE
	.align		4
.L_606:
        /*0040*/ 	.byte	0x03, 0x19
        /*0042*/ 	.short	0x0a80


	//----- nvinfo : EIATTR_PARAM_CBANK
	.align		4
        /*0044*/ 	.byte	0x04, 0x0a
        /*0046*/ 	.short	(.L_608 - .L_607)
	.align		4
.L_607:
        /*0048*/ 	.word	index@(.nv.constant0._ZN7cutlass13device_kernelIN5flash11enable_sm90INS1_16FlashAttnFwdSm90INS1_25CollectiveMainloopFwdSm90ILi2EN4cute5tupleIJNS5_1CILi1EEES8_S8_EEENS6_IJNS7_ILi128EEESA_SA_EEELi128ENS_10bfloat16_tEfNS_4arch4Sm90ELb0ELb1ELb0ELb1ELb0ELb0ELb0ELb1ELb1ELb1ELb0ELb0EEENS1_21CollectiveEpilogueFwdISB_S9_SC_SE_Li256ELb1ELb1ELb0ELb0EEENS1_36VarlenDynamicPersistentTileSchedulerILi128ELi128ELi256ELi128ELb0ELb1ELb1ELb1ELb0ELb1EEEEEEEEEvNT_6ParamsE)
        /*004c*/ 	.short	0x0380
        /*004e*/ 	.short	0x0a80


	//----- nvinfo : EIATTR_SW_WAR
	.align		4
.L_608:
        /*0050*/ 	.byte	0x04, 0x36
        /*0052*/ 	.short	(.L_610 - .L_609)
.L_609:
        /*0054*/ 	.word	0x00000008
.L_610:


//--------------------- .nv.info._ZN7cutlass13device_kernelIN5flash11enable_sm90INS1_16FlashAttnFwdSm90INS1_25CollectiveMainloopFwdSm90ILi2EN4cute5tupleIJNS5_1CILi1EEES8_S8_EEENS6_IJNS7_ILi128EEESA_SA_EEELi128ENS_10bfloat16_tEfNS_4arch4Sm90ELb0ELb1ELb0ELb1ELb0ELb1ELb0ELb1ELb1ELb1ELb0ELb0EEENS1_21CollectiveEpilogueFwdISB_S9_SC_SE_Li256ELb1ELb1ELb0ELb0EEENS1_36VarlenDynamicPersistentTileSchedulerILi128ELi128ELi256ELi128ELb0ELb1ELb1ELb1ELb0ELb1EEEEEEEEEvNT_6ParamsE --------------------------
	.section	.nv.info._ZN7cutlass13device_kernelIN5flash11enable_sm90INS1_16FlashAttnFwdSm90INS1_25CollectiveMainloopFwdSm90ILi2EN4cute5tupleIJNS5_1CILi1EEES8_S8_EEENS6_IJNS7_ILi128EEESA_SA_EEELi128ENS_10bfloat16_tEfNS_4arch4Sm90ELb0ELb1ELb0ELb1ELb0ELb1ELb0ELb1ELb1ELb1ELb0ELb0EEENS1_21CollectiveEpilogueFwdISB_S9_SC_SE_Li256ELb1ELb1ELb0ELb0EEENS1_36VarlenDynamicPersistentTileSchedulerILi128ELi128ELi256ELi128ELb0ELb1ELb1ELb1ELb0ELb1EEEEEEEEEvNT_6ParamsE,"",@"SHT_CUDA_INFO"
	.sectionflags	@""
	.align	4


	//----- nvinfo : EIATTR_CUDA_API_VERSION
	.align		4
        /*0000*/ 	.byte	0x04, 0x37
        /*0002*/ 	.short	(.L_612 - .L_611)
.L_611:
        /*0004*/ 	.word	0x00000082


	//----- nvinfo : EIATTR_KPARAM_INFO
	.align		4
.L_612:
        /*0008*/ 	.byte	0x04, 0x17
        /*000a*/ 	.short	(.L_614 - .L_613)
.L_613:
        /*000c*/ 	.word	0x00000000
        /*0010*/ 	.short	0x0000
        /*0012*/ 	.short	0x0000
        /*0014*/ 	.byte	0x00, 0xf0, 0x01, 0x2a


	//----- nvinfo : EIATTR_SPARSE_MMA_MASK
	.align		4
.L_614:
        /*0018*/ 	.byte	0x03, 0x50
        /*001a*/ 	.short	0x0000


	//----- nvinfo : EIATTR_MAXREG_COUNT
	.align		4
        /*001c*/ 	.byte	0x03, 0x1b
        /*001e*/ 	.short	0x00a8


	//----- nvinfo : EIATTR_MERCURY_ISA_VERSION
	.align		4
        /*0020*/ 	.byte	0x03, 0x5f
        /*0022*/ 	.short	0x0101


	//----- nvinfo : EIATTR_VRC_CTA_INIT_COUNT
	.align		4
        /*0024*/ 	.byte	0x02, 0x4a
	.zero		1
	.zero		1


	//----- nvinfo : EIATTR_EXIT_INSTR_OFFSETS
	.align		4
        /*0028*/ 	.byte	0x04, 0x1c
        /*002a*/ 	.short	(.L_616 - .L_615)


	//   ....[0]....
.L_615:
        /*002c*/ 	.word	0x00000010


	//----- nvinfo : EIATTR_MAX_THREADS
	.align		4
.L_616:
        /*0030*/ 	.byte	0x04, 0x05
        /*0032*/ 	.short	(.L_618 - .L_617)
.L_617:
        /*0034*/ 	.word	0x00000180
        /*0038*/ 	.word	0x00000001
        /*003c*/ 	.word	0x00000001


	//----- nvinfo : EIATTR_CBANK_PARAM_SIZE
	.align		4
.L_618:
        /*0040*/ 	.byte	0x03, 0x19
        /*0042*/ 	.short	0x0a80


	//----- nvinfo : EIATTR_PARAM_CBANK
	.align		4
        /*0044*/ 	.byte	0x04, 0x0a
        /*0046*/ 	.short	(.L_620 - .L_619)
	.align		4
.L_619:
        /*0048*/ 	.word	index@(.nv.constant0._ZN7cutlass13device_kernelIN5flash11enable_sm90INS1_16FlashAttnFwdSm90INS1_25CollectiveMainloopFwdSm90ILi2EN4cute5tupleIJNS5_1CILi1EEES8_S8_EEENS6_IJNS7_ILi128EEESA_SA_EEELi128ENS_10bfloat16_tEfNS_4arch4Sm90ELb0ELb1ELb0ELb1ELb0ELb1ELb0ELb1ELb1ELb1ELb0ELb0EEENS1_21CollectiveEpilogueFwdISB_S9_SC_SE_Li256ELb1ELb1ELb0ELb0EEENS1_36VarlenDynamicPersistentTileSchedulerILi128ELi128ELi256ELi128ELb0ELb1ELb1ELb1ELb0ELb1EEEEEEEEEvNT_6ParamsE)
        /*004c*/ 	.short	0x0380
        /*004e*/ 	.short	0x0a80


	//----- nvinfo : EIATTR_SW_WAR
	.align		4
.L_620:
        /*0050*/ 	.byte	0x04, 0x36
        /*0052*/ 	.short	(.L_622 - .L_621)
.L_621:
        /*0054*/ 	.word	0x00000008
.L_622:


//--------------------- .nv.info._ZN7cutlass13device_kernelIN5flash11enable_sm90INS1_16FlashAttnFwdSm90INS1_25CollectiveMainloopFwdSm90ILi2EN4cute5tupleIJNS5_1CILi1EEES8_S8_EEENS6_IJNS7_ILi128EEESA_SA_EEELi128ENS_10bfloat16_tEfNS_4arch4Sm90ELb1ELb0ELb0ELb0ELb0ELb0ELb0ELb1ELb1ELb1ELb0ELb0EEENS1_21CollectiveEpilogueFwdISB_S9_SC_SE_Li256ELb0ELb1ELb0ELb0EEENS1_30DynamicPersistentTileSchedulerILi256ELi128ELb0ELb1ELb1EEEEEEEEEvNT_6ParamsE --------------------------
	.section	.nv.info._ZN7cutlass13device_kernelIN5flash11enable_sm90INS1_16FlashAttnFwdSm90INS1_25CollectiveMainloopFwdSm90ILi2EN4cute5tupleIJNS5_1CILi1EEES8_S8_EEENS6_IJNS7_ILi128EEESA_SA_EEELi128ENS_10bfloat16_tEfNS_4arch4Sm90ELb1ELb0ELb0ELb0ELb0ELb0ELb0ELb1ELb1ELb1ELb0ELb0EEENS1_21CollectiveEpilogueFwdISB_S9_SC_SE_Li256ELb0ELb1ELb0ELb0EEENS1_30DynamicPersistentTileSchedulerILi256ELi128ELb0ELb1ELb1EEEEEEEEEvNT_6ParamsE,"",@"SHT_CUDA_INFO"
	.sectionflags	@""
	.align	4


	//----- nvinfo : EIATTR_CUDA_API_VERSION
	.align		4
        /*0000*/ 	.byte	0x04, 0x37
        /*0002*/ 	.short	(.L_624 - .L_623)
.L_623:
        /*0004*/ 	.word	0x00000082


	//----- nvinfo : EIATTR_KPARAM_INFO
	.align		4
.L_624:
        /*0008*/ 	.byte	0x04, 0x17
        /*000a*/ 	.short	(.L_626 - .L_625)
.L_625:
        /*000c*/ 	.word	0x00000000
        /*0010*/ 	.short	0x0000
        /*0012*/ 	.short	0x0000
        /*0014*/ 	.byte	0x00, 0xf0, 0x01, 0x2a


	//----- nvinfo : EIATTR_SPARSE_MMA_MASK
	.align		4
.L_626:
        /*0018*/ 	.byte	0x03, 0x50
        /*001a*/ 	.short	0x0000


	//----- nvinfo : EIATTR_MAXREG_COUNT
	.align		4
        /*001c*/ 	.byte	0x03, 0x1b
        /*001e*/ 	.short	0x00a8


	//----- nvinfo : EIATTR_MERCURY_ISA_VERSION
	.align		4
        /*0020*/ 	.byte	0x03, 0x5f
        /*0022*/ 	.short	0x0101


	//----- nvinfo : EIATTR_VRC_CTA_INIT_COUNT
	.align		4
        /*0024*/ 	.byte	0x02, 0x4a
	.zero		1
	.zero		1


	//----- nvinfo : EIATTR_EXIT_INSTR_OFFSETS
	.align		4
        /*0028*/ 	.byte	0x04, 0x1c
        /*002a*/ 	.short	(.L_628 - .L_627)


	//   ....[0]....
.L_627:
        /*002c*/ 	.word	0x00000010


	//----- nvinfo : EIATTR_MAX_THREADS
	.align		4
.L_628:
        /*0030*/ 	.byte	0x04, 0x05
        /*0032*/ 	.short	(.L_630 - .L_629)
.L_629:
        /*0034*/ 	.word	0x00000180
        /*0038*/ 	.word	0x00000001
        /*003c*/ 	.word	0x00000001


	//----- nvinfo : EIATTR_CBANK_PARAM_SIZE
	.align		4
.L_630:
        /*0040*/ 	.byte	0x03, 0x19
        /*0042*/ 	.short	0x0a80


	//----- nvinfo : EIATTR_PARAM_CBANK
	.align		4
        /*0044*/ 	.byte	0x04, 0x0a
        /*0046*/ 	.short	(.L_632 - .L_631)
	.align		4
.L_631:
        /*0048*/ 	.word	index@(.nv.constant0._ZN7cutlass13device_kernelIN5flash11enable_sm90INS1_16FlashAttnFwdSm90INS1_25CollectiveMainloopFwdSm90ILi2EN4cute5tupleIJNS5_1CILi1EEES8_S8_EEENS6_IJNS7_ILi128EEESA_SA_EEELi128ENS_10bfloat16_tEfNS_4arch4Sm90ELb1ELb0ELb0ELb0ELb0ELb0ELb0ELb1ELb1ELb1ELb0ELb0EEENS1_21CollectiveEpilogueFwdISB_S9_SC_SE_Li256ELb0ELb1ELb0ELb0EEENS1_30DynamicPersistentTileSchedulerILi256ELi128ELb0ELb1ELb1EEEEEEEEEvNT_6ParamsE)
        /*004c*/ 	.short	0x0380
        /*004e*/ 	.short	0x0a80


	//----- nvinfo : EIATTR_SW_WAR
	.align		4
.L_632:
        /*0050*/ 	.byte	0x04, 0x36
        /*0052*/ 	.short	(.L_634 - .L_633)
.L_633:
        /*0054*/ 	.word	0x00000008
.L_634:


//--------------------- .nv.info._ZN7cutlass13device_kernelIN5flash11enable_sm90INS1_16FlashAttnFwdSm90INS1_25CollectiveMainloopFwdSm90ILi2EN4cute5tupleIJNS5_1CILi1EEES8_S8_EEENS6_IJNS7_ILi128EEESA_SA_EEELi128ENS_10bfloat16_tEfNS_4arch4Sm90ELb1ELb0ELb0ELb1ELb0ELb0ELb0ELb1ELb1ELb1ELb0ELb0EEENS1_21CollectiveEpilogueFwdISB_S9_SC_SE_Li256ELb1ELb1ELb0ELb0EEENS1_36VarlenDynamicPersistentTileSchedulerILi128ELi128ELi256ELi128ELb0ELb1ELb1ELb1ELb1ELb1EEEEEEEEEvNT_6ParamsE --------------------------
	.section	.nv.info._ZN7cutlass13device_kernelIN5flash11enable_sm90INS1_16FlashAttnFwdSm90INS1_25CollectiveMainloopFwdSm90ILi2EN4cute5tupleIJNS5_1CILi1EEES8_S8_EEENS6_IJNS7_ILi128EEESA_SA_EEELi128ENS_10bfloat16_tEfNS_4arch4Sm90ELb1ELb0ELb0ELb1ELb0ELb0ELb0ELb1ELb1ELb1ELb0ELb0EEENS1_21CollectiveEpilogueFwdISB_S9_SC_SE_Li256ELb1ELb1ELb0ELb0EEENS1_36VarlenDynamicPersistentTileSchedulerILi128ELi128ELi256ELi128ELb0ELb1ELb1ELb1ELb1ELb1EEEEEEEEEvNT_6ParamsE,"",@"SHT_CUDA_INFO"
	.sectionflags	@""
	.align	4


	//----- nvinfo : EIATTR_CUDA_API_VERSION
	.align		4
        /*0000*/ 	.byte	0x04, 0x37
        /*0002*/ 	.short	(.L_636 - .L_635)
.L_635:
        /*0004*/ 	.word	0x00000082


	//----- nvinfo : EIATTR_KPARAM_INFO
	.align		4
.L_636:
        /*0008*/ 	.byte	0x04, 0x17
        /*000a*/ 	.short	(.L_638 - .L_637)
.L_637:
        /*000c*/ 	.word	0x00000000
        /*0010*/ 	.short	0x0000
        /*0012*/ 	.short	0x0000
        /*0014*/ 	.byte	0x00, 0xf0, 0x01, 0x2a


	//----- nvinfo : EIATTR_SPARSE_MMA_MASK
	.align		4
.L_638:
        /*0018*/ 	.byte	0x03, 0x50
        /*001a*/ 	.short	0x0000


	//----- nvinfo : EIATTR_MAXREG_COUNT
	.align		4
        /*001c*/ 	.byte	0x03, 0x1b
        /*001e*/ 	.short	0x00a8


	//----- nvinfo : EIATTR_MERCURY_ISA_VERSION
	.align		4
        /*0020*/ 	.byte	0x03, 0x5f
        /*0022*/ 	.short	0x0101


	//----- nvinfo : EIATTR_VRC_CTA_INIT_COUNT
	.align		4
        /*0024*/ 	.byte	0x02, 0x4a
	.zero		1
	.zero		1


	//----- nvinfo : EIATTR_EXIT_INSTR_OFFSETS
	.align		4
        /*0028*/ 	.byte	0x04, 0x1c
        /*002a*/ 	.short	(.L_640 - .L_639)


	//   ....[0]....
.L_639:
        /*002c*/ 	.word	0x00000010


	//----- nvinfo : EIATTR_MAX_THREADS
	.align		4
.L_640:
        /*0030*/ 	.byte	0x04, 0x05
        /*0032*/ 	.short	(.L_642 - .L_641)
.L_641:
        /*0034*/ 	.word	0x00000180
        /*0038*/ 	.word	0x00000001
        /*003c*/ 	.word	0x00000001


	//----- nvinfo : EIATTR_CBANK_PARAM_SIZE
	.align		4
.L_642:
        /*0040*/ 	.byte	0x03, 0x19
        /*0042*/ 	.short	0x0a80


	//----- nvinfo : EIATTR_PARAM_CBANK
	.align		4
        /*0044*/ 	.byte	0x04, 0x0a
        /*0046*/ 	.short	(.L_644 - .L_643)
	.align		4
.L_643:
        /*0048*/ 	.word	index@(.nv.constant0._ZN7cutlass13device_kernelIN5flash11enable_sm90INS1_16FlashAttnFwdSm90INS1_25CollectiveMainloopFwdSm90ILi2EN4cute5tupleIJNS5_1CILi1EEES8_S8_EEENS6_IJNS7_ILi128EEESA_SA_EEELi128ENS_10bfloat16_tEfNS_4arch4Sm90ELb1ELb0ELb0ELb1ELb0ELb0ELb0ELb1ELb1ELb1ELb0ELb0EEENS1_21CollectiveEpilogueFwdISB_S9_SC_SE_Li256ELb1ELb1ELb0ELb0EEENS1_36VarlenDynamicPersistentTileSchedulerILi128ELi128ELi256ELi128ELb0ELb1ELb1ELb1ELb1ELb1EEEEEEEEEvNT_6ParamsE)
        /*004c*/ 	.short	0x0380
        /*004e*/ 	.short	0x0a80


	//----- nvinfo : EIATTR_SW_WAR
	.align		4
.L_644:
        /*0050*/ 	.byte	0x04, 0x36
        /*0052*/ 	.short	(.L_646 - .L_645)
.L_645:
        /*0054*/ 	.word	0x00000008
.L_646:


//--------------------- .nv.info._ZN7cutlass13device_kernelIN5flash11enable_sm90INS1_16FlashAttnFwdSm90INS1_25CollectiveMainloopFwdSm90ILi2EN4cute5tupleIJNS5_1CILi1EEES8_S8_EEENS6_IJNS7_ILi128EEESA_SA_EEELi128ENS_10bfloat16_tEfNS_4arch4Sm90ELb1ELb0ELb0ELb1ELb0ELb1ELb0ELb1ELb1ELb1ELb0ELb0EEENS1_21CollectiveEpilogueFwdISB_S9_SC_SE_Li256ELb1ELb1ELb0ELb0EEENS1_36VarlenDynamicPersistentTileSchedulerILi128ELi128ELi256ELi128ELb0ELb1ELb1ELb1ELb1ELb1EEEEEEEEEvNT_6ParamsE --------------------------
	.section	.nv.info._ZN7cutlass13device_kernelIN5flash11enable_sm90INS1_16FlashAttnFwdSm90INS1_25CollectiveMainloopFwdSm90ILi2EN4cute5tupleIJNS5_1CILi1EEES8_S8_EEENS6_IJNS7_ILi128EEESA_SA_EEELi128ENS_10bfloat16_tEfNS_4arch4Sm90ELb1ELb0ELb0ELb1ELb0ELb1ELb0ELb1ELb1ELb1ELb0ELb0EEENS1_21CollectiveEpilogueFwdISB_S9_SC_SE_Li256ELb1ELb1ELb0ELb0EEENS1_36VarlenDynamicPersistentTileSchedulerILi128ELi128ELi256ELi128ELb0ELb1ELb1ELb1ELb1ELb1EEEEEEEEEvNT_6ParamsE,"",@"SHT_CUDA_INFO"
	.sectionflags	@""
	.align	4


	//----- nvinfo : EIATTR_CUDA_API_VERSION
	.align		4
        /*0000*/ 	.byte	0x04, 0x37
        /*0002*/ 	.short	(.L_648 - .L_647)
.L_647:
        /*0004*/ 	.word	0x00000082


	//----- nvinfo : EIATTR_KPARAM_INFO
	.align		4
.L_648:
        /*0008*/ 	.byte	0x04, 0x17
        /*000a*/ 	.short	(.L_650 - .L_649)
.L_649:
        /*000c*/ 	.word	0x00000000
        /*0010*/ 	.short	0x0000
        /*0012*/ 	.short	0x0000
        /*0014*/ 	.byte	0x00, 0xf0, 0x01, 0x2a


	//----- nvinfo : EIATTR_SPARSE_MMA_MASK
	.align		4
.L_650:
        /*0018*/ 	.byte	0x03, 0x50
        /*001a*/ 	.short	0x0000


	//----- nvinfo : EIATTR_MAXREG_COUNT
	.align		4
        /*001c*/ 	.byte	0x03, 0x1b
        /*001e*/ 	.short	0x00a8


	//----- nvinfo : EIATTR_MERCURY_ISA_VERSION
	.align		4
        /*0020*/ 	.byte	0x03, 0x5f
        /*0022*/ 	.short	0x0101


	//----- nvinfo : EIATTR_VRC_CTA_INIT_COUNT
	.align		4
        /*0024*/ 	.byte	0x02, 0x4a
	.zero		1
	.zero		1


	//----- nvinfo : EIATTR_EXIT_INSTR_OFFSETS
	.align		4
        /*0028*/ 	.byte	0x04, 0x1c
        /*002a*/ 	.short	(.L_652 - .L_651)


	//   ....[0]....
.L_651:
        /*002c*/ 	.word	0x00000010


	//----- nvinfo : EIATTR_MAX_THREADS
	.align		4
.L_652:
        /*0030*/ 	.byte	0x04, 0x05
        /*0032*/ 	.short	(.L_654 - .L_653)
.L_653:
        /*0034*/ 	.word	0x00000180
        /*0038*/ 	.word	0x00000001
        /*003c*/ 	.word	0x00000001


	//----- nvinfo : EIATTR_CBANK_PARAM_SIZE
	.align		4
.L_654:
        /*0040*/ 	.byte	0x03, 0x19
        /*0042*/ 	.short	0x0a80


	//----- nvinfo : EIATTR_PARAM_CBANK
	.align		4
        /*0044*/ 	.byte	0x04, 0x0a
        /*0046*/ 	.short	(.L_656 - .L_655)
	.align		4
.L_655:
        /*0048*/ 	.word	index@(.nv.constant0._ZN7cutlass13device_kernelIN5flash11enable_sm90INS1_16FlashAttnFwdSm90INS1_25CollectiveMainloopFwdSm90ILi2EN4cute5tupleIJNS5_1CILi1EEES8_S8_EEENS6_IJNS7_ILi128EEESA_SA_EEELi128ENS_10bfloat16_tEfNS_4arch4Sm90ELb1ELb0ELb0ELb1ELb0ELb1ELb0ELb1ELb1ELb1ELb0ELb0EEENS1_21CollectiveEpilogueFwdISB_S9_SC_SE_Li256ELb1ELb1ELb0ELb0EEENS1_36VarlenDynamicPersistentTileSchedulerILi128ELi128ELi256ELi128ELb0ELb1ELb1ELb1ELb1ELb1EEEEEEEEEvNT_6ParamsE)
        /*004c*/ 	.short	0x0380
        /*004e*/ 	.short	0x0a80


	//----- nvinfo : EIATTR_SW_WAR
	.align		4
.L_656:
        /*0050*/ 	.byte	0x04, 0x36
        /*0052*/ 	.short	(.L_658 - .L_657)
.L_657:
        /*0054*/ 	.word	0x00000008
.L_658:


//--------------------- .nv.info._ZN7cutlass13device_kernelIN5flash11enable_sm90INS1_16FlashAttnFwdSm90INS1_25CollectiveMainloopFwdSm90ILi2EN4cute5tupleIJNS5_1CILi1EEES8_S8_EEENS6_IJNS7_ILi192EEENS7_ILi144EEENS7_ILi96EEEEEELi96ENS_10bfloat16_tEfNS_4arch4Sm90ELb0ELb0ELb0ELb0ELb0ELb0ELb0ELb0ELb1ELb1ELb0ELb0EEENS1_21CollectiveEpilogueFwdINS6_IJSA_SC_SB_EEES9_SE_SG_Li384ELb0ELb1ELb0ELb0EEENS1_29StaticPersistentTileSchedulerILb0EEEEEEEEEvNT_6ParamsE --------------------------
	.section	.nv.info._ZN7cutlass13device_kernelIN5flash11enable_sm90INS1_16FlashAttnFwdSm90INS1_25CollectiveMainloopFwdSm90ILi2EN4cute5tupleIJNS5_1CILi1EEES8_S8_EEENS6_IJNS7_ILi192EEENS7_ILi144EEENS7_ILi96EEEEEELi96ENS_10bfloat16_tEfNS_4arch4Sm90ELb0ELb0ELb0ELb0ELb0ELb0ELb0ELb0ELb1ELb1ELb0ELb0EEENS1_21CollectiveEpilogueFwdINS6_IJSA_SC_SB_EEES9_SE_SG_Li384ELb0ELb1ELb0ELb0EEENS1_29StaticPersistentTileSchedulerILb0EEEEEEEEEvNT_6ParamsE,"",@"SHT_CUDA_INFO"
	.sectionflags	@""
	.align	4


	//----- nvinfo : EIATTR_CUDA_API_VERSION
	.align		4
        /*0000*/ 	.byte	0x04, 0x37
        /*0002*/ 	.short	(.L_660 - .L_659)
.L_659:
        /*0004*/ 	.word	0x00000082


	//----- nvinfo : EIATTR_KPARAM_INFO
	.align		4
.L_660:
        /*0008*/ 	.byte	0x04, 0x17
        /*000a*/ 	.short	(.L_662 - .L_661)
.L_661:
        /*000c*/ 	.word	0x00000000
        /*0010*/ 	.short	0x0000
        /*0012*/ 	.short	0x0000
        /*0014*/ 	.byte	0x00, 0xf0, 0x01, 0x28


	//----- nvinfo : EIATTR_SPARSE_MMA_MASK
	.align		4
.L_662:
        /*0018*/ 	.byte	0x03, 0x50
        /*001a*/ 	.short	0x0000


	//----- nvinfo : EIATTR_MAXREG_COUNT
	.align		4
        /*001c*/ 	.byte	0x03, 0x1b
        /*001e*/ 	.short	0x0080


	//----- nvinfo : EIATTR_MERCURY_ISA_VERSION
	.align		4
        /*0020*/ 	.byte	0x03, 0x5f
        /*0022*/ 	.short	0x0101


	//----- nvinfo : EIATTR_VRC_CTA_INIT_COUNT
	.align		4
        /*0024*/ 	.byte	0x02, 0x4a
	.zero		1
	.zero		1


	//----- nvinfo : EIATTR_EXIT_INSTR_OFFSETS
	.align		4
        /*0028*/ 	.byte	0x04, 0x1c
        /*002a*/ 	.short	(.L_664 - .L_663)


	//   ....[0]....
.L_663:
        /*002c*/ 	.word	0x00000010


	//----- nvinfo : EIATTR_MAX_THREADS
	.align		4
.L_664:
        /*0030*/ 	.byte	0x04, 0x05
        /*0032*/ 	.short	(.L_666 - .L_665)
.L_665:
        /*0034*/ 	.word	0x00000200
        /*0038*/ 	.word	0x00000001
        /*003c*/ 	.word	0x00000001


	//----- nvinfo : EIATTR_CBANK_PARAM_SIZE
	.align		4
.L_666:
        /*0040*/ 	.byte	0x03, 0x19
        /*0042*/ 	.short	0x0a00


	//----- nvinfo : EIATTR_PARAM_CBANK
	.align		4
        /*0044*/ 	.byte	0x04, 0x0a
        /*0046*/ 	.short	(.L_668 - .L_667)
	.align		4
.L_667:
        /*0048*/ 	.word	index@(.nv.constant0._ZN7cutlass13device_kernelIN5flash11enable_sm90INS1_16FlashAttnFwdSm90INS1_25CollectiveMainloopFwdSm90ILi2EN4cute5tupleIJNS5_1CILi1EEES8_S8_EEENS6_IJNS7_ILi192EEENS7_ILi144EEENS7_ILi96EEEEEELi96ENS_10bfloat16_tEfNS_4arch4Sm90ELb0ELb0ELb0ELb0ELb0ELb0ELb0ELb0ELb1ELb1ELb0ELb0EEENS1_21CollectiveEpilogueFwdINS6_IJSA_SC_SB_EEES9_SE_SG_Li384ELb0ELb1ELb0ELb0EEENS1_29StaticPersistentTileSchedulerILb0EEEEEEEEEvNT_6ParamsE)
        /*004c*/ 	.short	0x0380
        /*004e*/ 	.short	0x0a00


	//----- nvinfo : EIATTR_SW_WAR
	.align		4
.L_668:
        /*0050*/ 	.byte	0x04, 0x36
        /*0052*/ 	.short	(.L_670 - .L_669)
.L_669:
        /*0054*/ 	.word	0x00000008
.L_670:


//--------------------- .nv.info._ZN7cutlass13device_kernelIN5flash11enable_sm90INS1_16FlashAttnFwdSm90INS1_25CollectiveMainloopFwdSm90ILi2EN4cute5tupleIJNS5_1CILi1EEES8_S8_EEENS6_IJNS7_ILi192EEENS7_ILi144EEENS7_ILi96EEEEEELi96ENS_10bfloat16_tEfNS_4arch4Sm90ELb0ELb0ELb0ELb1ELb0ELb0ELb0ELb0ELb1ELb1ELb0ELb0EEENS1_21CollectiveEpilogueFwdINS6_IJSA_SC_SB_EEES9_SE_SG_Li384ELb1ELb1ELb0ELb0EEENS1_36VarlenDynamicPersistentTileSchedulerILi192ELi144ELi384ELi128ELb0ELb1ELb1ELb0ELb1ELb1EEEEEEEEEvNT_6ParamsE --------------------------
	.section	.nv.info._ZN7cutlass13device_kernelIN5flash11enable_sm90INS1_16FlashAttnFwdSm90INS1_25CollectiveMainloopFwdSm90ILi2EN4cute5tupleIJNS5_1CILi1EEES8_S8_EEENS6_IJNS7_ILi192EEENS7_ILi144EEENS7_ILi96EEEEEELi96ENS_10bfloat16_tEfNS_4arch4Sm90ELb0ELb0ELb0ELb1ELb0ELb0ELb0ELb0ELb1ELb1ELb0ELb0EEENS1_21CollectiveEpilogueFwdINS6_IJSA_SC_SB_EEES9_SE_SG_Li384ELb1ELb1ELb0ELb0EEENS1_36VarlenDynamicPersistentTileSchedulerILi192ELi144ELi384ELi128ELb0ELb1ELb1ELb0ELb1ELb1EEEEEEEEEvNT_6ParamsE,"",@"SHT_CUDA_INFO"
	.sectionflags	@""
	.align	4


	//----- nvinfo : EIATTR_CUDA_API_VERSION
	.align		4
        /*0000*/ 	.byte	0x04, 0x37
        /*0002*/ 	.short	(.L_672 - .L_671)
.L_671:
        /*0004*/ 	.word	0x00000082


	//----- nvinfo : EIATTR_KPARAM_INFO
	.align		4
.L_672:
        /*0008*/ 	.byte	0x04, 0x17
        /*000a*/ 	.short	(.L_674 - .L_673)
.L_673:
        /*000c*/ 	.word	0x00000000
        /*0010*/ 	.short	0x0000
        /*0012*/ 	.short	0x0000
        /*0014*/ 	.byte	0x00, 0xf0, 0x01, 0x2a


	//----- nvinfo : EIATTR_SPARSE_MMA_MASK
	.align		4
.L_674:
        /*0018*/ 	.byte	0x03, 0x50
        /*001a*/ 	.short	0x0000


	//----- nvinfo : EIATTR_MAXREG_COUNT
	.align		4
        /*001c*/ 	.byte	0x03, 0x1b
        /*001e*/ 	.short	0x0080


	//----- nvinfo : EIATTR_MERCURY_ISA_VERSION
	.align		4
        /*0020*/ 	.byte	0x03, 0x5f
        /*0022*/ 	.short	0x0101


	//----- nvinfo : EIATTR_VRC_CTA_INIT_COUNT
	.align		4
        /*0024*/ 	.byte	0x02, 0x4a
	.zero		1
	.zero		1


	//----- nvinfo : EIATTR_EXIT_INSTR_OFFSETS
	.align		4
        /*0028*/ 	.byte	0x04, 0x1c
        /*002a*/ 	.short	(.L_676 - .L_675)


	//   ....[0]....
.L_675:
        /*002c*/ 	.word	0x00000010


	//----- nvinfo : EIATTR_MAX_THREADS
	.align		4
.L_676:
        /*0030*/ 	.byte	0x04, 0x05
        /*0032*/ 	.short	(.L_678 - .L_677)
.L_677:
        /*0034*/ 	.word	0x00000200
        /*0038*/ 	.word	0x00000001
        /*003c*/ 	.word	0x00000001


	//----- nvinfo : EIATTR_CBANK_PARAM_SIZE
	.align		4
.L_678:
        /*0040*/ 	.byte	0x03, 0x19
        /*0042*/ 	.short	0x0a80


	//----- nvinfo : EIATTR_PARAM_CBANK
	.align		4
        /*0044*/ 	.byte	0x04, 0x0a
        /*0046*/ 	.short	(.L_680 - .L_679)
	.align		4
.L_679:
        /*0048*/ 	.word	index@(.nv.constant0._ZN7cutlass13device_kernelIN5flash11enable_sm90INS1_16FlashAttnFwdSm90INS1_25CollectiveMainloopFwdSm90ILi2EN4cute5tupleIJNS5_1CILi1EEES8_S8_EEENS6_IJNS7_ILi192EEENS7_ILi144EEENS7_ILi96EEEEEELi96ENS_10bfloat16_tEfNS_4arch4Sm90ELb0ELb0ELb0ELb1ELb0ELb0ELb0ELb0ELb1ELb1ELb0ELb0EEENS1_21CollectiveEpilogueFwdINS6_IJSA_SC_SB_EEES9_SE_SG_Li384ELb1ELb1ELb0ELb0EEENS1_36VarlenDynamicPersistentTileSchedulerILi192ELi144ELi384ELi128ELb0ELb1ELb1ELb0ELb1ELb1EEEEEEEEEvNT_6ParamsE)
        /*004c*/ 	.short	0x0380
        /*004e*/ 	.short	0x0a80


	//----- nvinfo : EIATTR_SW_WAR
	.align		4
.L_680:
        /*0050*/ 	.byte	0x04, 0x36
        /*0052*/ 	.short	(.L_682 - .L_681)
.L_681:
        /*0054*/ 	.word	0x00000008
.L_682:


//--------------------- .nv.info._ZN7cutlass13device_kernelIN5flash11enable_sm90INS1_16FlashAttnFwdSm90INS1_25CollectiveMainloopFwdSm90ILi2EN4cute5tupleIJNS5_1CILi1EEES8_S8_EEENS6_IJNS7_ILi192EEENS7_ILi144EEENS7_ILi96EEEEEELi96ENS_10bfloat16_tEfNS_4arch4Sm90ELb0ELb0ELb0ELb1ELb0ELb1ELb0ELb0ELb1ELb1ELb0ELb0EEENS1_21CollectiveEpilogueFwdINS6_IJSA_SC_SB_EEES9_SE_SG_Li384ELb1ELb1ELb0ELb0EEENS1_36VarlenDynamicPersistentTileSchedulerILi192ELi144ELi384ELi128ELb0ELb1ELb1ELb0ELb1ELb1EEEEEEEEEvNT_6ParamsE --------------------------
	.section	.nv.info._ZN7cutlass13device_kernelIN5flash11enable_sm90INS1_16FlashAttnFwdSm90INS1_25CollectiveMainloopFwdSm90ILi2EN4cute5tupleIJNS5_1CILi1EEES8_S8_EEENS6_IJNS7_ILi192EEENS7_ILi144EEENS7_ILi96EEEEEELi96ENS_10bfloat16_tEfNS_4arch4Sm90ELb0ELb0ELb0ELb1ELb0ELb1ELb0ELb0ELb1ELb1ELb0ELb0EEENS1_21CollectiveEpilogueFwdINS6_IJSA_SC_SB_EEES9_SE_SG_Li384ELb1ELb1ELb0ELb0EEENS1_36VarlenDynamicPersistentTileSchedulerILi192ELi144ELi384ELi128ELb0ELb1ELb1ELb0ELb1ELb1EEEEEEEEEvNT_6ParamsE,"",@"SHT_CUDA_INFO"
	.sectionflags	@""
	.align	4


	//----- nvinfo : EIATTR_CUDA_API_VERSION
	.align		4
        /*0000*/ 	.byte	0x04, 0x37
        /*0002*/ 	.short	(.L_684 - .L_683)
.L_683:
        /*0004*/ 	.word	0x00000082


	//----- nvinfo : EIATTR_KPARAM_INFO
	.align		4
.L_684:
        /*0008*/ 	.byte	0x04, 0x17
        /*000a*/ 	.short	(.L_686 - .L_685)
.L_685:
        /*000c*/ 	.word	0x00000000
        /*0010*/ 	.short	0x0000
        /*0012*/ 	.short	0x0000
        /*0014*/ 	.byte	0x00, 0xf0, 0x01, 0x2a


	//----- nvinfo : EIATTR_SPARSE_MMA_MASK
	.align		4
.L_686:
        /*0018*/ 	.byte	0x03, 0x50
        /*001a*/ 	.short	0x0000


	//----- nvinfo : EIATTR_MAXREG_COUNT
	.align		4
        /*001c*/ 	.byte	0x03, 0x1b
        /*001e*/ 	.short	0x0080


	//----- nvinfo : EIATTR_MERCURY_ISA_VERSION
	.align		4
        /*0020*/ 	.byte	0x03, 0x5f
        /*0022*/ 	.short	0x0101


	//----- nvinfo : EIATTR_VRC_CTA_INIT_COUNT
	.align		4
        /*0024*/ 	.byte	0x02, 0x4a
	.zero		1
	.zero		1


	//----- nvinfo : EIATTR_EXIT_INSTR_OFFSETS
	.align		4
        /*0028*/ 	.byte	0x04, 0x1c
        /*002a*/ 	.short	(.L_688 - .L_687)


	//   ....[0]....
.L_687:
        /*002c*/ 	.word	0x00000010


	//----- nvinfo : EIATTR_MAX_THREADS
	.align		4
.L_688:
        /*0030*/ 	.byte	0x04, 0x05
        /*0032*/ 	.short	(.L_690 - .L_689)
.L_689:
        /*0034*/ 	.word	0x00000200
        /*0038*/ 	.word	0x00000001
        /*003c*/ 	.word	0x00000001


	//----- nvinfo : EIATTR_CBANK_PARAM_SIZE
	.align		4
.L_690:
        /*0040*/ 	.byte	0x03, 0x19
        /*0042*/ 	.short	0x0a80


	//----- nvinfo : EIATTR_PARAM_CBANK
	.align		4
        /*0044*/ 	.byte	0x04, 0x0a
        /*0046*/ 	.short	(.L_692 - .L_691)
	.align		4
.L_691:
        /*0048*/ 	.word	index@(.nv.constant0._ZN7cutlass13device_kernelIN5flash11enable_sm90INS1_16FlashAttnFwdSm90INS1_25CollectiveMainloopFwdSm90ILi2EN4cute5tupleIJNS5_1CILi1EEES8_S8_EEENS6_IJNS7_ILi192EEENS7_ILi144EEENS7_ILi96EEEEEELi96ENS_10bfloat16_tEfNS_4arch4Sm90ELb0ELb0ELb0ELb1ELb0ELb1ELb0ELb0ELb1ELb1ELb0ELb0EEENS1_21CollectiveEpilogueFwdINS6_IJSA_SC_SB_EEES9_SE_SG_Li384ELb1ELb1ELb0ELb0EEENS1_36VarlenDynamicPersistentTileSchedulerILi192ELi144ELi384ELi128ELb0ELb1ELb1ELb0ELb1ELb1EEEEEEEEEvNT_6ParamsE)
        /*004c*/ 	.short	0x0380
        /*004e*/ 	.short	0x0a80


	//----- nvinfo : EIATTR_SW_WAR
	.align		4
.L_692:
        /*0050*/ 	.byte	0x04, 0x36
        /*0052*/ 	.short	(.L_694 - .L_693)
.L_693:
        /*0054*/ 	.word	0x00000008
.L_694:


//--------------------- .nv.info._ZN7cutlass13device_kernelIN5flash11enable_sm90INS1_16FlashAttnFwdSm90INS1_25CollectiveMainloopFwdSm90ILi2EN4cute5tupleIJNS5_1CILi1EEES8_S8_EEENS6_IJNS7_ILi192EEENS7_ILi128EEENS7_ILi96EEEEEELi96ENS_10bfloat16_tEfNS_4arch4Sm90ELb0ELb1ELb0ELb0ELb0ELb0ELb0ELb0ELb1ELb1ELb0ELb0EEENS1_21CollectiveEpilogueFwdINS6_IJSA_SC_SB_EEES9_SE_SG_Li384ELb0ELb1ELb0ELb0EEENS1_30DynamicPersistentTileSchedulerILi384ELi128ELb0ELb1ELb1EEEEEEEEEvNT_6ParamsE --------------------------
	.section	.nv.info._ZN7cutlass13device_kernelIN5flash11enable_sm90INS1_16FlashAttnFwdSm90INS1_25CollectiveMainloopFwdSm90ILi2EN4cute5tupleIJNS5_1CILi1EEES8_S8_EEENS6_IJNS7_ILi192EEENS7_ILi128EEENS7_ILi96EEEEEELi96ENS_10bfloat16_tEfNS_4arch4Sm90ELb0ELb1ELb0ELb0ELb0ELb0ELb0ELb0ELb1ELb1ELb0ELb0EEENS1_21CollectiveEpilogueFwdINS6_IJSA_SC_SB_EEES9_SE_SG_Li384ELb0ELb1ELb0ELb0EEENS1_30DynamicPersistentTileSchedulerILi384ELi128ELb0ELb1ELb1EEEEEEEEEvNT_6ParamsE,"",@"SHT_CUDA_INFO"
	.sectionflags	@""
	.align	4


	//----- nvinfo : EIATTR_CUDA_API_VERSION
	.align		4
        /*0000*/ 	.byte	0x04, 0x37
        /*0002*/ 	.short	(.L_696 - .L_695)
.L_695:
        /*0004*/ 	.word	0x00000082


	//----- nvinfo : EIATTR_KPARAM_INFO
	.align		4
.L_696:
        /*0008*/ 	.byte	0x04, 0x17
        /*000a*/ 	.short	(.L_698 - .L_697)
.L_697:
        /*000c*/ 	.word	0x00000000
        /*0010*/ 	.short	0x0000
        /*0012*/ 	.short	0x0000
        /*0014*/ 	.byte	0x00, 0xf0, 0x01, 0x2a


	//----- nvinfo : EIATTR_SPARSE_MMA_MASK
	.align		4
.L_698:
        /*0018*/ 	.byte	0x03, 0x50
        /*001a*/ 	.short	0x0000


	//----- nvinfo : EIATTR_MAXREG_COUNT
	.align		4
        /*001c*/ 	.byte	0x03, 0x1b
        /*001e*/ 	.short	0x0080


	//----- nvinfo : EIATTR_MERCURY_ISA_VERSION
	.align		4
        /*0020*/ 	.byte	0x03, 0x5f
        /*0022*/ 	.short	0x0101


	//----- nvinfo : EIATTR_VRC_CTA_INIT_COUNT
	.align		4
        /*0024*/ 	.byte	0x02, 0x4a
	.zero		1
	.zero		1


	//----- nvinfo : EIATTR_EXIT_INSTR_OFFSETS
	.align		4
        /*0028*/ 	.byte	0x04, 0x1c
        /*002a*/ 	.short	(.L_700 - .L_699)


	//   ....[0]....
.L_699:
        /*002c*/ 	.word	0x00000010


	//----- nvinfo : EIATTR_MAX_THREADS
	.align		4
.L_700:
        /*0030*/ 	.byte	0x04, 0x05
        /*0032*/ 	.short	(.L_702 - .L_701)
.L_701:
        /*0034*/ 	.word	0x00000200
        /*0038*/ 	.word	0x00000001
        /*003c*/ 	.word	0x00000001


	//----- nvinfo : EIATTR_CBANK_PARAM_SIZE
	.align		4
.L_702:
        /*0040*/ 	.byte	0x03, 0x19
        /*0042*/ 	.short	0x0a80


	//----- nvinfo : EIATTR_PARAM_CBANK
	.align		4
        /*0044*/ 	.byte	0x04, 0x0a
        /*0046*/ 	.short	(.L_704 - .L_703)
	.align		4
.L_703:
        /*0048*/ 	.word	index@(.nv.constant0._ZN7cutlass13device_kernelIN5flash11enable_sm90INS1_16FlashAttnFwdSm90INS1_25CollectiveMainloopFwdSm90ILi2EN4cute5tupleIJNS5_1CILi1EEES8_S8_EEENS6_IJNS7_ILi192EEENS7_ILi128EEENS7_ILi96EEEEEELi96ENS_10bfloat16_tEfNS_4arch4Sm90ELb0ELb1ELb0ELb0ELb0ELb0ELb0ELb0ELb1ELb1ELb0ELb0EEENS1_21CollectiveEpilogueFwdINS6_IJSA_SC_SB_EEES9_SE_SG_Li384ELb0ELb1ELb0ELb0EEENS1_30DynamicPersistentTileSchedulerILi384ELi128ELb0ELb1ELb1EEEEEEEEEvNT_6ParamsE)
        /*004c*/ 	.short	0x0380
        /*004e*/ 	.short	0x0a80


	//----- nvinfo : EIATTR_SW_WAR
	.align		4
.L_704:
        /*0050*/ 	.byte	0x04, 0x36
        /*0052*/ 	.short	(.L_706 - .L_705)
.L_705:
        /*0054*/ 	.word	0x00000008
.L_706:


//--------------------- .nv.info._ZN7cutlass13device_kernelIN5flash11enable_sm90INS1_16FlashAttnFwdSm90INS1_25CollectiveMainloopFwdSm90ILi2EN4cute5tupleIJNS5_1CILi1EEES8_S8_EEENS6_IJNS7_ILi192EEENS7_ILi128EEENS7_ILi96EEEEEELi96ENS_10bfloat16_tEfNS_4arch4Sm90ELb0ELb1ELb0ELb1ELb0ELb0ELb0ELb0ELb1ELb1ELb0ELb0EEENS1_21CollectiveEpilogueFwdINS6_IJSA_SC_SB_EEES9_SE_SG_Li384ELb1ELb1ELb0ELb0EEENS1_36VarlenDynamicPersistentTileSchedulerILi192ELi128ELi384ELi128ELb0ELb1ELb1ELb1ELb0ELb1EEEEEEEEEvNT_6ParamsE --------------------------
	.section	.nv.info._ZN7cutlass13device_kernelIN5flash11enable_sm90INS1_16FlashAttnFwdSm90INS1_25CollectiveMainloopFwdSm90ILi2EN4cute5tupleIJNS5_1CILi1EEES8_S8_EEENS6_IJNS7_ILi192EEENS7_ILi128EEENS7_ILi96EEEEEELi96ENS_10bfloat16_tEfNS_4arch4Sm90ELb0ELb1ELb0ELb1ELb0ELb0ELb0ELb0ELb1ELb1ELb0ELb0EEENS1_21CollectiveEpilogueFwdINS6_IJSA_SC_SB_EEES9_SE_SG_Li384ELb1ELb1ELb0ELb0EEENS1_36VarlenDynamicPersistentTileSchedulerILi192ELi128ELi384ELi128ELb0ELb1ELb1ELb1ELb0ELb1EEEEEEEEEvNT_6ParamsE,"",@"SHT_CUDA_INFO"
	.sectionflags	@""
	.align	4


	//----- nvinfo : EIATTR_CUDA_API_VERSION
	.align		4
        /*0000*/ 	.byte	0x04, 0x37
        /*0002*/ 	.short	(.L_708 - .L_707)
.L_707:
        /*0004*/ 	.word	0x00000082


	//----- nvinfo : EIATTR_KPARAM_INFO
	.align		4
.L_708:
        /*0008*/ 	.byte	0x04, 0x17
        /*000a*/ 	.short	(.L_710 - .L_709)
.L_709:
        /*000c*/ 	.word	0x00000000
        /*0010*/ 	.short	0x0000
        /*0012*/ 	.short	0x0000
        /*0014*/ 	.byte	0x00, 0xf0, 0x01, 0x2a


	//----- nvinfo : EIATTR_SPARSE_MMA_MASK
	.align		4
.L_710:
        /*0018*/ 	.byte	0x03, 0x50
        /*001a*/ 	.short	0x0000


	//----- nvinfo : EIATTR_MAXREG_COUNT
	.align		4
        /*001c*/ 	.byte	0x03, 0x1b
        /*001e*/ 	.short	0x0080


	//----- nvinfo : EIATTR_MERCURY_ISA_VERSION
	.align		4
        /*0020*/ 	.byte	0x03, 0x5f
        /*0022*/ 	.short	0x0101


	//----- nvinfo : EIATTR_VRC_CTA_INIT_COUNT
	.align		4
        /*0024*/ 	.byte	0x02, 0x4a
	.zero		1
	.zero		1


	//----- nvinfo : EIATTR_EXIT_INSTR_OFFSETS
	.align		4
        /*0028*/ 	.byte	0x04, 0x1c
        /*002a*/ 	.short	(.L_712 - .L_711)


	//   ....[0]....
.L_711:
        /*002c*/ 	.word	0x00000010


	//----- nvinfo : EIATTR_MAX_THREADS
	.align		4
.L_712:
        /*0030*/ 	.byte	0x04, 0x05
        /*0032*/ 	.short	(.L_714 - .L_713)
.L_713:
        /*0034*/ 	.word	0x00000200
        /*0038*/ 	.word	0x00000001
        /*003c*/ 	.word	0x00000001


	//----- nvinfo : EIATTR_CBANK_PARAM_SIZE
	.align		4
.L_714:
        /*0040*/ 	.byte	0x03, 0x19
        /*0042*/ 	.short	0x0a80


	//----- nvinfo : EIATTR_PARAM_CBANK
	.align		4
        /*0044*/ 	.byte	0x04, 0x0a
        /*0046*/ 	.short	(.L_716 - .L_715)
	.align		4
.L_715:
        /*0048*/ 	.word	index@(.nv.constant0._ZN7cutlass13device_kernelIN5flash11enable_sm90INS1_16FlashAttnFwdSm90INS1_25CollectiveMainloopFwdSm90ILi2EN4cute5tupleIJNS5_1CILi1EEES8_S8_EEENS6_IJNS7_ILi192EEENS7_ILi128EEENS7_ILi96EEEEEELi96ENS_10bfloat16_tEfNS_4arch4Sm90ELb0ELb1ELb0ELb1ELb0ELb0ELb0ELb0ELb1ELb1ELb0ELb0EEENS1_21CollectiveEpilogueFwdINS6_IJSA_SC_SB_EEES9_SE_SG_Li384ELb1ELb1ELb0ELb0EEENS1_36VarlenDynamicPersistentTileSchedulerILi192ELi128ELi384ELi128ELb0ELb1ELb1ELb1ELb0ELb1EEEEEEEEEvNT_6ParamsE)
        /*004c*/ 	.short	0x0380
        /*004e*/ 	.short	0x0a80


	//----- nvinfo : EIATTR_SW_WAR
	.align		4
.L_716:
        /*0050*/ 	.byte	0x04, 0x36
        /*0052*/ 	.short	(.L_718 - .L_717)
.L_717:
        /*0054*/ 	.word	0x00000008
.L_718:


//--------------------- .nv.info._ZN7cutlass13device_kernelIN5flash11enable_sm90INS1_16FlashAttnFwdSm90INS1_25CollectiveMainloopFwdSm90ILi2EN4cute5tupleIJNS5_1CILi1EEES8_S8_EEENS6_IJNS7_ILi192EEENS7_ILi128EEENS7_ILi96EEEEEELi96ENS_10bfloat16_tEfNS_4arch4Sm90ELb0ELb1ELb0ELb1ELb0ELb1ELb0ELb0ELb1ELb1ELb0ELb0EEENS1_21CollectiveEpilogueFwdINS6_IJSA_SC_SB_EEES9_SE_SG_Li384ELb1ELb1ELb0ELb0EEENS1_36VarlenDynamicPersistentTileSchedulerILi192ELi128ELi384ELi128ELb0ELb1ELb1ELb1ELb0ELb1EEEEEEEEEvNT_6ParamsE --------------------------
	.section	.nv.info._ZN7cutlass13device_kernelIN5flash11enable_sm90INS1_16FlashAttnFwdSm90INS1_25CollectiveMainloopFwdSm90ILi2EN4cute5tupleIJNS5_1CILi1EEES8_S8_EEENS6_IJNS7_ILi192EEENS7_ILi128EEENS7_ILi96EEEEEELi96ENS_10bfloat16_tEfNS_4arch4Sm90ELb0ELb1ELb0ELb1ELb0ELb1ELb0ELb0ELb1ELb1ELb0ELb0EEENS1_21CollectiveEpilogueFwdINS6_IJSA_SC_SB_EEES9_SE_SG_Li384ELb1ELb1ELb0ELb0EEENS1_36VarlenDynamicPersistentTileSchedulerILi192ELi128ELi384ELi128ELb0ELb1ELb1ELb1ELb0ELb1EEEEEEEEEvNT_6ParamsE,"",@"SHT_CUDA_INFO"
	.sectionflags	@""
	.align	4


	//----- nvinfo : EIATTR_CUDA_API_VERSION
	.align		4
        /*0000*/ 	.byte	0x04, 0x37
        /*0002*/ 	.short	(.L_720 - .L_719)
.L_719:
        /*0004*/ 	.word	0x00000082


	//----- nvinfo : EIATTR_KPARAM_INFO
	.align		4
.L_720:
        /*0008*/ 	.byte	0x04, 0x17
        /*000a*/ 	.short	(.L_722 - .L_721)
.L_721:
        /*000c*/ 	.word	0x00000000
        /*0010*/ 	.short	0x0000
        /*0012*/ 	.short	0x0000
        /*0014*/ 	.byte	0x00, 0xf0, 0x01, 0x2a


	//----- nvinfo : EIATTR_SPARSE_MMA_MASK
	.align		4
.L_722:
        /*0018*/ 	.byte	0x03, 0x50
        /*001a*/ 	.short	0x0000


	//----- nvinfo : EIATTR_MAXREG_COUNT
	.align		4
        /*001c*/ 	.byte	0x03, 0x1b
        /*001e*/ 	.short	0x0080


	//----- nvinfo : EIATTR_MERCURY_ISA_VERSION
	.align		4
        /*0020*/ 	.byte	0x03, 0x5f
        /*0022*/ 	.short	0x0101


	//----- nvinfo : EIATTR_VRC_CTA_INIT_COUNT
	.align		4
        /*0024*/ 	.byte	0x02, 0x4a
	.zero		1
	.zero		1


	//----- nvinfo : EIATTR_EXIT_INSTR_OFFSETS
	.align		4
        /*0028*/ 	.byte	0x04, 0x1c
        /*002a*/ 	.short	(.L_724 - .L_723)


	//   ....[0]....
.L_723:
        /*002c*/ 	.word	0x00000010


	//----- nvinfo : EIATTR_MAX_THREADS
	.align		4
.L_724:
        /*0030*/ 	.byte	0x04, 0x05
        /*0032*/ 	.short	(.L_726 - .L_725)
.L_725:
        /*0034*/ 	.word	0x00000200
        /*0038*/ 	.word	0x00000001
        /*003c*/ 	.word	0x00000001


	//----- nvinfo : EIATTR_CBANK_PARAM_SIZE
	.align		4
.L_726:
        /*0040*/ 	.byte	0x03, 0x19
        /*0042*/ 	.short	0x0a80


	//----- nvinfo : EIATTR_PARAM_CBANK
	.align		4
        /*0044*/ 	.byte	0x04, 0x0a
        /*0046*/ 	.short	(.L_728 - .L_727)
	.align		4
.L_727:
        /*0048*/ 	.word	index@(.nv.constant0._ZN7cutlass13device_kernelIN5flash11enable_sm90INS1_16FlashAttnFwdSm90INS1_25CollectiveMainloopFwdSm90ILi2EN4cute5tupleIJNS5_1CILi1EEES8_S8_EEENS6_IJNS7_ILi192EEENS7_ILi128EEENS7_ILi96EEEEEELi96ENS_10bfloat16_tEfNS_4arch4Sm90ELb0ELb1ELb0ELb1ELb0ELb1ELb0ELb0ELb1ELb1ELb0ELb0EEENS1_21CollectiveEpilogueFwdINS6_IJSA_SC_SB_EEES9_SE_SG_Li384ELb1ELb1ELb0ELb0EEENS1_36VarlenDynamicPersistentTileSchedulerILi192ELi128ELi384ELi128ELb0ELb1ELb1ELb1ELb0ELb1EEEEEEEEEvNT_6ParamsE)
        /*004c*/ 	.short	0x0380
        /*004e*/ 	.short	0x0a80


	//----- nvinfo : EIATTR_SW_WAR
	.align		4
.L_728:
        /*0050*/ 	.byte	0x04, 0x36
        /*0052*/ 	.short	(.L_730 - .L_729)
.L_729:
        /*0054*/ 	.word	0x00000008
.L_730:


//--------------------- .nv.info._ZN7cutlass13device_kernelIN5flash11enable_sm90INS1_16FlashAttnFwdSm90INS1_25CollectiveMainloopFwdSm90ILi2EN4cute5tupleIJNS5_1CILi1EEES8_S8_EEENS6_IJNS7_ILi192EEENS7_ILi144EEENS7_ILi96EEEEEELi96ENS_10bfloat16_tEfNS_4arch4Sm90ELb1ELb0ELb0ELb0ELb0ELb0ELb0ELb0ELb1ELb1ELb0ELb0EEENS1_21CollectiveEpilogueFwdINS6_IJSA_SC_SB_EEES9_SE_SG_Li384ELb0ELb1ELb0ELb0EEENS1_30DynamicPersistentTileSchedulerILi384ELi128ELb0ELb1ELb1EEEEEEEEEvNT_6ParamsE --------------------------
	.section	.nv.info._ZN7cutlass13device_kernelIN5flash11enable_sm90INS1_16FlashAttnFwdSm90INS1_25CollectiveMainloopFwdSm90ILi2EN4cute5tupleIJNS5_1CILi1EEES8_S8_EEENS6_IJNS7_ILi192EEENS7_ILi144EEENS7_ILi96EEEEEELi96ENS_10bfloat16_tEfNS_4arch4Sm90ELb1ELb0ELb0ELb0ELb0ELb0ELb0ELb0ELb1ELb1ELb0ELb0EEENS1_21CollectiveEpilogueFwdINS6_IJSA_SC_SB_EEES9_SE_SG_Li384ELb0ELb1ELb0ELb0EEENS1_30DynamicPersistentTileSchedulerILi384ELi128ELb0ELb1ELb1EEEEEEEEEvNT_6ParamsE,"",@"SHT_CUDA_INFO"
	.sectionflags	@""
	.align	4


	//----- nvinfo : EIATTR_CUDA_API_VERSION
	.align		4
        /*0000*/ 	.byte	0x04, 0x37
        /*0002*/ 	.short	(.L_732 - .L_731)
.L_731:
        /*0004*/ 	.word	0x00000082


	//----- nvinfo : EIATTR_KPARAM_INFO
	.align		4
.L_732:
        /*0008*/ 	.byte	0x04, 0x17
        /*000a*/ 	.short	(.L_734 - .L_733)
.L_733:
        /*000c*/ 	.word	0x00000000
        /*0010*/ 	.short	0x0000
        /*0012*/ 	.short	0x0000
        /*0014*/ 	.byte	0x00, 0xf0, 0x01, 0x2a


	//----- nvinfo : EIATTR_SPARSE_MMA_MASK
	.align		4
.L_734:
        /*0018*/ 	.byte	0x03, 0x50
        /*001a*/ 	.short	0x0000


	//----- nvinfo : EIATTR_MAXREG_COUNT
	.align		4
        /*001c*/ 	.byte	0x03, 0x1b
        /*001e*/ 	.short	0x0080


	//----- nvinfo : EIATTR_MERCURY_ISA_VERSION
	.align		4
        /*0020*/ 	.byte	0x03, 0x5f
        /*0022*/ 	.short	0x0101


	//----- nvinfo : EIATTR_VRC_CTA_INIT_COUNT
	.align		4
        /*0024*/ 	.byte	0x02, 0x4a
	.zero		1
	.zero		1


	//----- nvinfo : EIATTR_EXIT_INSTR_OFFSETS
	.align		4
        /*0028*/ 	.byte	0x04, 0x1c
        /*002a*/ 	.short	(.L_736 - .L_735)


	//   ....[0]....
.L_735:
        /*002c*/ 	.word	0x00000010


	//----- nvinfo : EIATTR_MAX_THREADS
	.align		4
.L_736:
        /*0030*/ 	.byte	0x04, 0x05
        /*0032*/ 	.short	(.L_738 - .L_737)
.L_737:
        /*0034*/ 	.word	0x00000200
        /*0038*/ 	.word	0x00000001
        /*003c*/ 	.word	0x00000001


	//----- nvinfo : EIATTR_CBANK_PARAM_SIZE
	.align		4
.L_738:
        /*0040*/ 	.byte	0x03, 0x19
        /*0042*/ 	.short	0x0a80


	//----- nvinfo : EIATTR_PARAM_CBANK
	.align		4
        /*0044*/ 	.byte	0x04, 0x0a
        /*0046*/ 	.short	(.L_740 - .L_739)
	.align		4
.L_739:
        /*0048*/ 	.word	index@(.nv.constant0._ZN7cutlass13device_kernelIN5flash11enable_sm90INS1_16FlashAttnFwdSm90INS1_25CollectiveMainloopFwdSm90ILi2EN4cute5tupleIJNS5_1CILi1EEES8_S8_EEENS6_IJNS7_ILi192EEENS7_ILi144EEENS7_ILi96EEEEEELi96ENS_10bfloat16_tEfNS_4arch4Sm90ELb1ELb0ELb0ELb0ELb0ELb0ELb0ELb0ELb1ELb1ELb0ELb0EEENS1_21CollectiveEpilogueFwdINS6_IJSA_SC_SB_EEES9_SE_SG_Li384ELb0ELb1ELb0ELb0EEENS1_30DynamicPersistentTileSchedulerILi384ELi128ELb0ELb1ELb1EEEEEEEEEvNT_6ParamsE)
        /*004c*/ 	.short	0x0380
        /*004e*/ 	.short	0x0a80


	//----- nvinfo : EIATTR_SW_WAR
	.align		4
.L_740:
        /*0050*/ 	.byte	0x04, 0x36
        /*0052*/ 	.short	(.L_742 - .L_741)
.L_741:
        /*0054*/ 	.word	0x00000008
.L_742:


//--------------------- .nv.info._ZN7cutlass13device_kernelIN5flash11enable_sm90INS1_16FlashAttnFwdSm90INS1_25CollectiveMainloopFwdSm90ILi2EN4cute5tupleIJNS5_1CILi1EEES8_S8_EEENS6_IJNS7_ILi192EEENS7_ILi144EEENS7_ILi96EEEEEELi96ENS_10bfloat16_tEfNS_4arch4Sm90ELb1ELb0ELb0ELb1ELb0ELb0ELb0ELb0ELb1ELb1ELb0ELb0EEENS1_21CollectiveEpilogueFwdINS6_IJSA_SC_SB_EEES9_SE_SG_Li384ELb1ELb1ELb0ELb0EEENS1_36VarlenDynamicPersistentTileSchedulerILi192ELi144ELi384ELi128ELb0ELb1ELb1ELb1ELb1ELb1EEEEEEEEEvNT_6ParamsE --------------------------
	.section	.nv.info._ZN7cutlass13device_kernelIN5flash11enable_sm90INS1_16FlashAttnFwdSm90INS1_25CollectiveMainloopFwdSm90ILi2EN4cute5tupleIJNS5_1CILi1EEES8_S8_EEENS6_IJNS7_ILi192EEENS7_ILi144EEENS7_ILi96EEEEEELi96ENS_10bfloat16_tEfNS_4arch4Sm90ELb1ELb0ELb0ELb1ELb0ELb0ELb0ELb0ELb1ELb1ELb0ELb0EEENS1_21CollectiveEpilogueFwdINS6_IJSA_SC_SB_EEES9_SE_SG_Li384ELb1ELb1ELb0ELb0EEENS1_36VarlenDynamicPersistentTileSchedulerILi192ELi144ELi384ELi128ELb0ELb1ELb1ELb1ELb1ELb1EEEEEEEEEvNT_6ParamsE,"",@"SHT_CUDA_INFO"
	.sectionflags	@""
	.align	4


	//----- nvinfo : EIATTR_CUDA_API_VERSION
	.align		4
        /*0000*/ 	.byte	0x04, 0x37
        /*0002*/ 	.short	(.L_744 - .L_743)
.L_743:
        /*0004*/ 	.word	0x00000082


	//----- nvinfo : EIATTR_KPARAM_INFO
	.align		4
.L_744:
        /*0008*/ 	.byte	0x04, 0x17
        /*000a*/ 	.short	(.L_746 - .L_745)
.L_745:
        /*000c*/ 	.word	0x00000000
        /*0010*/ 	.short	0x0000
        /*0012*/ 	.short	0x0000
        /*0014*/ 	.byte	0x00, 0xf0, 0x01, 0x2a


	//----- nvinfo : EIATTR_SPARSE_MMA_MASK
	.align		4
.L_746:
        /*0018*/ 	.byte	0x03, 0x50
        /*001a*/ 	.short	0x0000


	//----- nvinfo : EIATTR_MAXREG_COUNT
	.align		4
        /*001c*/ 	.byte	0x03, 0x1b
        /*001e*/ 	.short	0x0080


	//----- nvinfo : EIATTR_MERCURY_ISA_VERSION
	.align		4
        /*0020*/ 	.byte	0x03, 0x5f
        /*0022*/ 	.short	0x0101


	//----- nvinfo : EIATTR_VRC_CTA_INIT_COUNT
	.align		4
        /*0024*/ 	.byte	0x02, 0x4a
	.zero		1
	.zero		1


	//----- nvinfo : EIATTR_EXIT_INSTR_OFFSETS
	.align		4
        /*0028*/ 	.byte	0x04, 0x1c
        /*002a*/ 	.short	(.L_748 - .L_747)


	//   ....[0]....
.L_747:
        /*002c*/ 	.word	0x00000010


	//----- nvinfo : EIATTR_MAX_THREADS
	.align		4
.L_748:
        /*0030*/ 	.byte	0x04, 0x05
        /*0032*/ 	.short	(.L_750 - .L_749)
.L_749:
        /*0034*/ 	.word	0x00000200
        /*0038*/ 	.word	0x00000001
        /*003c*/ 	.word	0x00000001


	//----- nvinfo : EIATTR_CBANK_PARAM_SIZE
	.align		4
.L_750:
        /*0040*/ 	.byte	0x03, 0x19
        /*0042*/ 	.short	0x0a80


	//----- nvinfo : EIATTR_PARAM_CBANK
	.align		4
        /*0044*/ 	.byte	0x04, 0x0a
        /*0046*/ 	.short	(.L_752 - .L_751)
	.align		4
.L_751:
        /*0048*/ 	.word	index@(.nv.constant0._ZN7cutlass13device_kernelIN5flash11enable_sm90INS1_16FlashAttnFwdSm90INS1_25CollectiveMainloopFwdSm90ILi2EN4cute5tupleIJNS5_1CILi1EEES8_S8_EEENS6_IJNS7_ILi192EEENS7_ILi144EEENS7_ILi96EEEEEELi96ENS_10bfloat16_tEfNS_4arch4Sm90ELb1ELb0ELb0ELb1ELb0ELb0ELb0ELb0ELb1ELb1ELb0ELb0EEENS1_21CollectiveEpilogueFwdINS6_IJSA_SC_SB_EEES9_SE_SG_Li384ELb1ELb1ELb0ELb0EEENS1_36VarlenDynamicPersistentTileSchedulerILi192ELi144ELi384ELi128ELb0ELb1ELb1ELb1ELb1ELb1EEEEEEEEEvNT_6ParamsE)
        /*004c*/ 	.short	0x0380
        /*004e*/ 	.short	0x0a80


	//----- nvinfo : EIATTR_SW_WAR
	.align		4
.L_752:
        /*0050*/ 	.byte	0x04, 0x36
        /*0052*/ 	.short	(.L_754 - .L_753)
.L_753:
        /*0054*/ 	.word	0x00000008
.L_754:


//--------------------- .nv.info._ZN7cutlass13device_kernelIN5flash11enable_sm90INS1_16FlashAttnFwdSm90INS1_25CollectiveMainloopFwdSm90ILi2EN4cute5tupleIJNS5_1CILi1EEES8_S8_EEENS6_IJNS7_ILi192EEENS7_ILi144EEENS7_ILi96EEEEEELi96ENS_10bfloat16_tEfNS_4arch4Sm90ELb1ELb0ELb0ELb1ELb0ELb1ELb0ELb0ELb1ELb1ELb0ELb0EEENS1_21CollectiveEpilogueFwdINS6_IJSA_SC_SB_EEES9_SE_SG_Li384ELb1ELb1ELb0ELb0EEENS1_36VarlenDynamicPersistentTileSchedulerILi192ELi144ELi384ELi128ELb0ELb1ELb1ELb1ELb1ELb1EEEEEEEEEvNT_6ParamsE --------------------------
	.section	.nv.info._ZN7cutlass13device_kernelIN5flash11enable_sm90INS1_16FlashAttnFwdSm90INS1_25CollectiveMainloopFwdSm90ILi2EN4cute5tupleIJNS5_1CILi1EEES8_S8_EEENS6_IJNS7_ILi192EEENS7_ILi144EEENS7_ILi96EEEEEELi96ENS_10bfloat16_tEfNS_4arch4Sm90ELb1ELb0ELb0ELb1ELb0ELb1ELb0ELb0ELb1ELb1ELb0ELb0EEENS1_21CollectiveEpilogueFwdINS6_IJSA_SC_SB_EEES9_SE_SG_Li384ELb1ELb1ELb0ELb0EEENS1_36VarlenDynamicPersistentTileSchedulerILi192ELi144ELi384ELi128ELb0ELb1ELb1ELb1ELb1ELb1EEEEEEEEEvNT_6ParamsE,"",@"SHT_CUDA_INFO"
	.sectionflags	@""
	.align	4


	//----- nvinfo : EIATTR_CUDA_API_VERSION
	.align		4
        /*0000*/ 	.byte	0x04, 0x37
        /*0002*/ 	.short	(.L_756 - .L_755)
.L_755:
        /*0004*/ 	.word	0x00000082


	//----- nvinfo : EIATTR_KPARAM_INFO
	.align		4
.L_756:
        /*0008*/ 	.byte	0x04, 0x17
        /*000a*/ 	.short	(.L_758 - .L_757)
.L_757:
        /*000c*/ 	.word	0x00000000
        /*0010*/ 	.short	0x0000
        /*0012*/ 	.short	0x0000
        /*0014*/ 	.byte	0x00, 0xf0, 0x01, 0x2a


	//----- nvinfo : EIATTR_SPARSE_MMA_MASK
	.align		4
.L_758:
        /*0018*/ 	.byte	0x03, 0x50
        /*001a*/ 	.short	0x0000


	//----- nvinfo : EIATTR_MAXREG_COUNT
	.align		4
        /*001c*/ 	.byte	0x03, 0x1b
        /*001e*/ 	.short	0x0080


	//----- nvinfo : EIATTR_MERCURY_ISA_VERSION
	.align		4
        /*0020*/ 	.byte	0x03, 0x5f
        /*0022*/ 	.short	0x0101


	//----- nvinfo : EIATTR_VRC_CTA_INIT_COUNT
	.align		4
        /*0024*/ 	.byte	0x02, 0x4a
	.zero		1
	.zero		1


	//----- nvinfo : EIATTR_EXIT_INSTR_OFFSETS
	.align		4
        /*0028*/ 	.byte	0x04, 0x1c
        /*002a*/ 	.short	(.L_760 - .L_759)


	//   ....[0]....
.L_759:
        /*002c*/ 	.word	0x00000010


	//----- nvinfo : EIATTR_MAX_THREADS
	.align		4
.L_760:
        /*0030*/ 	.byte	0x04, 0x05
        /*0032*/ 	.short	(.L_762 - .L_761)
.L_761:
        /*0034*/ 	.word	0x00000200
        /*0038*/ 	.word	0x00000001
        /*003c*/ 	.word	0x00000001


	//----- nvinfo : EIATTR_CBANK_PARAM_SIZE
	.align		4
.L_762:
        /*0040*/ 	.byte	0x03, 0x19
        /*0042*/ 	.short	0x0a80


	//----- nvinfo : EIATTR_PARAM_CBANK
	.align		4
        /*0044*/ 	.byte	0x04, 0x0a
        /*0046*/ 	.short	(.L_764 - .L_763)
	.align		4
.L_763:
        /*0048*/ 	.word	index@(.nv.constant0._ZN7cutlass13device_kernelIN5flash11enable_sm90INS1_16FlashAttnFwdSm90INS1_25CollectiveMainloopFwdSm90ILi2EN4cute5tupleIJNS5_1CILi1EEES8_S8_EEENS6_IJNS7_ILi192EEENS7_ILi144EEENS7_ILi96EEEEEELi96ENS_10bfloat16_tEfNS_4arch4Sm90ELb1ELb0ELb0ELb1ELb0ELb1ELb0ELb0ELb1ELb1ELb0ELb0EEENS1_21CollectiveEpilogueFwdINS6_IJSA_SC_SB_EEES9_SE_SG_Li384ELb1ELb1ELb0ELb0EEENS1_36VarlenDynamicPersistentTileSchedulerILi192ELi144ELi384ELi128ELb0ELb1ELb1ELb1ELb1ELb1EEEEEEEEEvNT_6ParamsE)
        /*004c*/ 	.short	0x0380
        /*004e*/ 	.short	0x0a80


	//----- nvinfo : EIATTR_SW_WAR
	.align		4
.L_764:
        /*0050*/ 	.byte	0x04, 0x36
        /*0052*/ 	.short	(.L_766 - .L_765)
.L_765:
        /*0054*/ 	.word	0x00000008
.L_766:


//--------------------- .nv.info._ZN7cutlass13device_kernelIN5flash11enable_sm90INS1_16FlashAttnFwdSm90INS1_25CollectiveMainloopFwdSm90ILi2EN4cute5tupleIJNS5_1CILi1EEES8_S8_EEENS6_IJNS7_ILi192EEESA_NS7_ILi64EEEEEELi64ENS_10bfloat16_tEfNS_4arch4Sm90ELb0ELb0ELb0ELb0ELb0ELb0ELb0ELb0ELb1ELb1ELb0ELb0EEENS1_21CollectiveEpilogueFwdINS6_IJSA_SB_SA_EEES9_SD_SF_Li384ELb0ELb1ELb0ELb0EEENS1_29StaticPersistentTileSchedulerILb0EEEEEEEEEvNT_6ParamsE --------------------------
	.section	.nv.info._ZN7cutlass13device_kernelIN5flash11enable_sm90INS1_16FlashAttnFwdSm90INS1_25CollectiveMainloopFwdSm90ILi2EN4cute5tupleIJNS5_1CILi1EEES8_S8_EEENS6_IJNS7_ILi192EEESA_NS7_ILi64EEEEEELi64ENS_10bfloat16_tEfNS_4arch4Sm90ELb0ELb0ELb0ELb0ELb0ELb0ELb0ELb0ELb1ELb1ELb0ELb0EEENS1_21CollectiveEpilogueFwdINS6_IJSA_SB_SA_EEES9_SD_SF_Li384ELb0ELb1ELb0ELb0EEENS1_29StaticPersistentTileSchedulerILb0EEEEEEEEEvNT_6ParamsE,"",@"SHT_CUDA_INFO"
	.sectionflags	@""
	.align	4


	//----- nvinfo : EIATTR_CUDA_API_VERSION
	.align		4
        /*0000*/ 	.byte	0x04, 0x37
        /*0002*/ 	.short	(.L_768 - .L_767)
.L_767:
        /*0004*/ 	.word	0x00000082


	//----- nvinfo : EIATTR_KPARAM_INFO
	.align		4
.L_768:
        /*0008*/ 	.byte	0x04, 0x17
        /*000a*/ 	.short	(.L_770 - .L_769)
.L_769:
        /*000c*/ 	.word	0x00000000
        /*0010*/ 	.short	0x0000
        /*0012*/ 	.short	0x0000
        /*0014*/ 	.byte	0x00, 0xf0, 0x01, 0x28


	//----- nvinfo : EIATTR_SPARSE_MMA_MASK
	.align		4
.L_770:
        /*0018*/ 	.byte	0x03, 0x50
        /*001a*/ 	.short	0x0000


	//----- nvinfo : EIATTR_MAXREG_COUNT
	.align		4
        /*001c*/ 	.byte	0x03, 0x1b
        /*001e*/ 	.short	0x0080


	//----- nvinfo : EIATTR_MERCURY_ISA_VERSION
	.align		4
        /*0020*/ 	.byte	0x03, 0x5f
        /*0022*/ 	.short	0x0101


	//----- nvinfo : EIATTR_VRC_CTA_INIT_COUNT
	.align		4
        /*0024*/ 	.byte	0x02, 0x4a
	.zero		1
	.zero		1


	//----- nvinfo : EIATTR_EXIT_INSTR_OFFSETS
	.align		4
        /*0028*/ 	.byte	0x04, 0x1c
        /*002a*/ 	.short	(.L_772 - .L_771)


	//   ....[0]....
.L_771:
        /*002c*/ 	.word	0x00000010


	//----- nvinfo : EIATTR_MAX_THREADS
	.align		4
.L_772:
        /*0030*/ 	.byte	0x04, 0x05
        /*0032*/ 	.short	(.L_774 - .L_773)
.L_773:
        /*0034*/ 	.word	0x00000200
        /*0038*/ 	.word	0x00000001
        /*003c*/ 	.word	0x00000001


	//----- nvinfo : EIATTR_CBANK_PARAM_SIZE
	.align		4
.L_774:
        /*0040*/ 	.byte	0x03, 0x19
        /*0042*/ 	.short	0x0a00


	//----- nvinfo : EIATTR_PARAM_CBANK
	.align		4
        /*0044*/ 	.byte	0x04, 0x0a
        /*0046*/ 	.short	(.L_776 - .L_775)
	.align		4
.L_775:
        /*0048*/ 	.word	index@(.nv.constant0._ZN7cutlass13device_kernelIN5flash11enable_sm90INS1_16FlashAttnFwdSm90INS1_25CollectiveMainloopFwdSm90ILi2EN4cute5tupleIJNS5_1CILi1EEES8_S8_EEENS6_IJNS7_ILi192EEESA_NS7_ILi64EEEEEELi64ENS_10bfloat16_tEfNS_4arch4Sm90ELb0ELb0ELb0ELb0ELb0ELb0ELb0ELb0ELb1ELb1ELb0ELb0EEENS1_21CollectiveEpilogueFwdINS6_IJSA_SB_SA_EEES9_SD_SF_Li384ELb0ELb1ELb0ELb0EEENS1_29StaticPersistentTileSchedulerILb0EEEEEEEEEvNT_6ParamsE)
        /*004c*/ 	.short	0x0380
        /*004e*/ 	.short	0x0a00


	//----- nvinfo : EIATTR_SW_WAR
	.align		4
.L_776:
        /*0050*/ 	.byte	0x04, 0x36
        /*0052*/ 	.short	(.L_778 - .L_777)
.L_777:
        /*0054*/ 	.word	0x00000008
.L_778:


//--------------------- .nv.info._ZN7cutlass13device_kernelIN5flash11enable_sm90INS1_16FlashAttnFwdSm90INS1_25CollectiveMainloopFwdSm90ILi2EN4cute5tupleIJNS5_1CILi1EEES8_S8_EEENS6_IJNS7_ILi192EEESA_NS7_ILi64EEEEEELi64ENS_10bfloat16_tEfNS_4arch4Sm90ELb0ELb0ELb0ELb1ELb0ELb0ELb0ELb0ELb1ELb1ELb0ELb0EEENS1_21CollectiveEpilogueFwdINS6_IJSA_SB_SA_EEES9_SD_SF_Li384ELb1ELb1ELb0ELb0EEENS1_36VarlenDynamicPersistentTileSchedulerILi192ELi192ELi384ELi128ELb0ELb1ELb1ELb0ELb1ELb1EEEEEEEEEvNT_6ParamsE --------------------------
	.section	.nv.info._ZN7cutlass13device_kernelIN5flash11enable_sm90INS1_16FlashAttnFwdSm90INS1_25CollectiveMainloopFwdSm90ILi2EN4cute5tupleIJNS5_1CILi1EEES8_S8_EEENS6_IJNS7_ILi192EEESA_NS7_ILi64EEEEEELi64ENS_10bfloat16_tEfNS_4arch4Sm90ELb0ELb0ELb0ELb1ELb0ELb0ELb0ELb0ELb1ELb1ELb0ELb0EEENS1_21CollectiveEpilogueFwdINS6_IJSA_SB_SA_EEES9_SD_SF_Li384ELb1ELb1ELb0ELb0EEENS1_36VarlenDynamicPersistentTileSchedulerILi192ELi192ELi384ELi128ELb0ELb1ELb1ELb0ELb1ELb1EEEEEEEEEvNT_6ParamsE,"",@"SHT_CUDA_INFO"
	.sectionflags	@""
	.align	4


	//----- nvinfo : EIATTR_CUDA_API_VERSION
	.align		4
        /*0000*/ 	.byte	0x04, 0x37
        /*0002*/ 	.short	(.L_780 - .L_779)
.L_779:
        /*0004*/ 	.word	0x00000082


	//----- nvinfo : EIATTR_KPARAM_INFO
	.align		4
.L_780:
        /*0008*/ 	.byte	0x04, 0x17
        /*000a*/ 	.short	(.L_782 - .L_781)
.L_781:
        /*000c*/ 	.word	0x00000000
        /*0010*/ 	.short	0x0000
        /*0012*/ 	.short	0x0000
        /*0014*/ 	.byte	0x00, 0xf0, 0x01, 0x2a


	//----- nvinfo : EIATTR_SPARSE_MMA_MASK
	.align		4
.L_782:
        /*0018*/ 	.byte	0x03, 0x50
        /*001a*/ 	.short	0x0000


	//----- nvinfo : EIATTR_MAXREG_COUNT
	.align		4
        /*001c*/ 	.byte	0x03, 0x1b
        /*001e*/ 	.short	0x0080


	//----- nvinfo : EIATTR_MERCURY_ISA_VERSION
	.align		4
        /*0020*/ 	.byte	0x03, 0x5f
        /*0022*/ 	.short	0x0101


	//----- nvinfo : EIATTR_VRC_CTA_INIT_COUNT
	.align		4
        /*0024*/ 	.byte	0x02, 0x4a
	.zero		1
	.zero		1


	//----- nvinfo : EIATTR_EXIT_INSTR_OFFSETS
	.align		4
        /*0028*/ 	.byte	0x04, 0x1c
        /*002a*/ 	.short	(.L_784 - .L_783)


	//   ....[0]....
.L_783:
        /*002c*/ 	.word	0x00000010


	//----- nvinfo : EIATTR_MAX_THREADS
	.align		4
.L_784:
        /*0030*/ 	.byte	0x04, 0x05
        /*0032*/ 	.short	(.L_786 - .L_785)
.L_785:
        /*0034*/ 	.word	0x00000200
        /*0038*/ 	.word	0x00000001
        /*003c*/ 	.word	0x00000001


	//----- nvinfo : EIATTR_CBANK_PARAM_SIZE
	.align		4
.L_786:
        /*0040*/ 	.byte	0x03, 0x19
        /*0042*/ 	.short	0x0a80


	//----- nvinfo : EIATTR_PARAM_CBANK
	.align		4
        /*0044*/ 	.byte	0x04, 0x0a
        /*0046*/ 	.short	(.L_788 - .L_787)
	.align		4
.L_787:
        /*0048*/ 	.word	index@(.nv.constant0._ZN7cutlass13device_kernelIN5flash11enable_sm90INS1_16FlashAttnFwdSm90INS1_25CollectiveMainloopFwdSm90ILi2EN4cute5tupleIJNS5_1CILi1EEES8_S8_EEENS6_IJNS7_ILi192EEESA_NS7_ILi64EEEEEELi64ENS_10bfloat16_tEfNS_4arch4Sm90ELb0ELb0ELb0ELb1ELb0ELb0ELb0ELb0ELb1ELb1ELb0ELb0EEENS1_21CollectiveEpilogueFwdINS6_IJSA_SB_SA_EEES9_SD_SF_Li384ELb1ELb1ELb0ELb0EEENS1_36VarlenDynamicPersistentTileSchedulerILi192ELi192ELi384ELi128ELb0ELb1ELb1ELb0ELb1ELb1EEEEEEEEEvNT_6ParamsE)
        /*004c*/ 	.short	0x0380
        /*004e*/ 	.short	0x0a80


	//----- nvinfo : EIATTR_SW_WAR
	.align		4
.L_788:
        /*0050*/ 	.byte	0x04, 0x36
        /*0052*/ 	.short	(.L_790 - .L_789)
.L_789:
        /*0054*/ 	.word	0x00000008
.L_790:


//--------------------- .nv.info._ZN7cutlass13device_kernelIN5flash11enable_sm90INS1_16FlashAttnFwdSm90INS1_25CollectiveMainloopFwdSm90ILi2EN4cute5tupleIJNS5_1CILi1EEES8_S8_EEENS6_IJNS7_ILi192EEESA_NS7_ILi64EEEEEELi64ENS_10bfloat16_tEfNS_4arch4Sm90ELb0ELb0ELb0ELb1ELb0ELb1ELb0ELb0ELb1ELb1ELb0ELb0EEENS1_21CollectiveEpilogueFwdINS6_IJSA_SB_SA_EEES9_SD_SF_Li384ELb1ELb1ELb0ELb0EEENS1_36VarlenDynamicPersistentTileSchedulerILi192ELi192ELi384ELi128ELb0ELb1ELb1ELb0ELb1ELb1EEEEEEEEEvNT_6ParamsE --------------------------
	.section	.nv.info._ZN7cutlass13device_kernelIN5flash11enable_sm90INS1_16FlashAttnFwdSm90INS1_25CollectiveMainloopFwdSm90ILi2EN4cute5tupleIJNS5_1CILi1EEES8_S8_EEENS6_IJNS7_ILi192EEESA_NS7_ILi64EEEEEELi64ENS_10bfloat16_tEfNS_4arch4Sm90ELb0ELb0ELb0ELb1ELb0ELb1ELb0ELb0ELb1ELb1ELb0ELb0EEENS1_21CollectiveEpilogueFwdINS6_IJSA_SB_SA_EEES9_SD_SF_Li384ELb1ELb1ELb0ELb0EEENS1_36VarlenDynamicPersistentTileSchedulerILi192ELi192ELi384ELi128ELb0ELb1ELb1ELb0ELb1ELb1EEEEEEEEEvNT_6ParamsE,"",@"SHT_CUDA_INFO"
	.sectionflags	@""
	.align	4


	//----- nvinfo : EIATTR_CUDA_API_VERSION
	.align		4
        /*0000*/ 	.byte	0x04, 0x37
        /*0002*/ 	.short	(.L_792 - .L_791)
.L_791:
        /*0004*/ 	.word	0x00000082


	//----- nvinfo : EIATTR_KPARAM_INFO
	.align		4
.L_792:
        /*0008*/ 	.byte	0x04, 0x17
        /*000a*/ 	.short	(.L_794 - .L_793)
.L_793:
        /*000c*/ 	.word	0x00000000
        /*0010*/ 	.short	0x0000
        /*0012*/ 	.short	0x0000
        /*0014*/ 	.byte	0x00, 0xf0, 0x01, 0x2a


	//----- nvinfo : EIATTR_SPARSE_MMA_MASK
	.align		4
.L_794:
        /*0018*/ 	.byte	0x03, 0x50
        /*001a*/ 	.short	0x0000


	//----- nvinfo : EIATTR_MAXREG_COUNT
	.align		4
        /*001c*/ 	.byte	0x03, 0x1b
        /*001e*/ 	.short	0x0080


	//----- nvinfo : EIATTR_MERCURY_ISA_VERSION
	.align		4
        /*0020*/ 	.byte	0x03, 0x5f
        /*0022*/ 	.short	0x0101


	//----- nvinfo : EIATTR_VRC_CTA_INIT_COUNT
	.align		4
        /*0024*/ 	.byte	0x02, 0x4a
	.zero		1
	.zero		1


	//----- nvinfo : EIATTR_EXIT_INSTR_OFFSETS
	.align		4
        /*0028*/ 	.byte	0x04, 0x1c
        /*002a*/ 	.short	(.L_796 - .L_795)


	//   ....[0]....
.L_795:
        /*002c*/ 	.word	0x00000010


	//----- nvinfo : EIATTR_MAX_THREADS
	.align		4
.L_796:
        /*0030*/ 	.byte	0x04, 0x05
        /*0032*/ 	.short	(.L_798 - .L_797)
.L_797:
        /*0034*/ 	.word	0x00000200
        /*0038*/ 	.word	0x00000001
        /*003c*/ 	.word	0x00000001


	//----- nvinfo : EIATTR_CBANK_PARAM_SIZE
	.align		4
.L_798:
        /*0040*/ 	.byte	0x03, 0x19
        /*0042*/ 	.short	0x0a80


	//----- nvinfo : EIATTR_PARAM_CBANK
	.align		4
        /*0044*/ 	.byte	0x04, 0x0a
        /*0046*/ 	.short	(.L_800 - .L_799)
	.align		4
.L_799:
        /*0048*/ 	.word	index@(.nv.constant0._ZN7cutlass13device_kernelIN5flash11enable_sm90INS1_16FlashAttnFwdSm90INS1_25CollectiveMainloopFwdSm90ILi2EN4cute5tupleIJNS5_1CILi1EEES8_S8_EEENS6_IJNS7_ILi192EEESA_NS7_ILi64EEEEEELi64ENS_10bfloat16_tEfNS_4arch4Sm90ELb0ELb0ELb0ELb1ELb0ELb1ELb0ELb0ELb1ELb1ELb0ELb0EEENS1_21CollectiveEpilogueFwdINS6_IJSA_SB_SA_EEES9_SD_SF_Li384ELb1ELb1ELb0ELb0EEENS1_36VarlenDynamicPersistentTileSchedulerILi192ELi192ELi384ELi128ELb0ELb1ELb1ELb0ELb1ELb1EEEEEEEEEvNT_6ParamsE)
        /*004c*/ 	.short	0x0380
        /*004e*/ 	.short	0x0a80


	//----- nvinfo : EIATTR_SW_WAR
	.align		4
.L_800:
        /*0050*/ 	.byte	0x04, 0x36
        /*0052*/ 	.short	(.L_802 - .L_801)
.L_801:
        /*0054*/ 	.word	0x00000008
.L_802:


//--------------------- .nv.info._ZN7cutlass13device_kernelIN5flash11enable_sm90INS1_16FlashAttnFwdSm90INS1_25CollectiveMainloopFwdSm90ILi2EN4cute5tupleIJNS5_1CILi1EEES8_S8_EEENS6_IJNS7_ILi192EEENS7_ILi128EEENS7_ILi64EEEEEELi64ENS_10bfloat16_tEfNS_4arch4Sm90ELb0ELb1ELb0ELb0ELb0ELb0ELb0ELb1ELb1ELb1ELb0ELb0EEENS1_21CollectiveEpilogueFwdINS6_IJSA_SC_SB_EEES9_SE_SG_Li384ELb0ELb1ELb0ELb0EEENS1_30DynamicPersistentTileSchedulerILi384ELi128ELb0ELb1ELb1EEEEEEEEEvNT_6ParamsE --------------------------
	.section	.nv.info._ZN7cutlass13device_kernelIN5flash11enable_sm90INS1_16FlashAttnFwdSm90INS1_25CollectiveMainloopFwdSm90ILi2EN4cute5tupleIJNS5_1CILi1EEES8_S8_EEENS6_IJNS7_ILi192EEENS7_ILi128EEENS7_ILi64EEEEEELi64ENS_10bfloat16_tEfNS_4arch4Sm90ELb0ELb1ELb0ELb0ELb0ELb0ELb0ELb1ELb1ELb1ELb0ELb0EEENS1_21CollectiveEpilogueFwdINS6_IJSA_SC_SB_EEES9_SE_SG_Li384ELb0ELb1ELb0ELb0EEENS1_30DynamicPersistentTileSchedulerILi384ELi128ELb0ELb1ELb1EEEEEEEEEvNT_6ParamsE,"",@"SHT_CUDA_INFO"
	.sectionflags	@""
	.align	4


	//----- nvinfo : EIATTR_CUDA_API_VERSION
	.align		4
        /*0000*/ 	.byte	0x04, 0x37
        /*0002*/ 	.short	(.L_804 - .L_803)
.L_803:
        /*0004*/ 	.word	0x00000082


	//----- nvinfo : EIATTR_KPARAM_INFO
	.align		4
.L_804:
        /*0008*/ 	.byte	0x04, 0x17
        /*000a*/ 	.short	(.L_806 - .L_805)
.L_805:
        /*000c*/ 	.word	0x00000000
        /*0010*/ 	.short	0x0000
        /*0012*/ 	.short	0x0000
        /*0014*/ 	.byte	0x00, 0xf0, 0x01, 0x2a


	//----- nvinfo : EIATTR_SPARSE_MMA_MASK
	.align		4
.L_806:
        /*0018*/ 	.byte	0x03, 0x50
        /*001a*/ 	.short	0x0000


	//----- nvinfo : EIATTR_MAXREG_COUNT
	.align		4
        /*001c*/ 	.byte	0x03, 0x1b
        /*001e*/ 	.short	0x0080


	//----- nvinfo : EIATTR_MERCURY_ISA_VERSION
	.align		4
        /*0020*/ 	.byte	0x03, 0x5f
        /*0022*/ 	.short	0x0101


	//----- nvinfo : EIATTR_VRC_CTA_INIT_COUNT
	.align		4
        /*0024*/ 	.byte	0x02, 0x4a
	.zero		1
	.zero		1


	//----- nvinfo : EIATTR_EXIT_INSTR_OFFSETS
	.align		4
        /*0028*/ 	.byte	0x04, 0x1c
        /*002a*/ 	.short	(.L_808 - .L_807)


	//   ....[0]....
.L_807:
        /*002c*/ 	.word	0x00000010


	//----- nvinfo : EIATTR_MAX_THREADS
	.align		4
.L_808:
        /*0030*/ 	.byte	0x04, 0x05
        /*0032*/ 	.short	(.L_810 - .L_809)
.L_809:
        /*0034*/ 	.word	0x00000200
        /*0038*/ 	.word	0x00000001
        /*003c*/ 	.word	0x00000001


	//----- nvinfo : EIATTR_CBANK_PARAM_SIZE
	.align		4
.L_810:
        /*0040*/ 	.byte	0x03, 0x19
        /*0042*/ 	.short	0x0a80


	//----- nvinfo : EIATTR_PARAM_CBANK
	.align		4
        /*0044*/ 	.byte	0x04, 0x0a
        /*0046*/ 	.short	(.L_812 - .L_811)
	.align		4
.L_811:
        /*0048*/ 	.word	index@(.nv.constant0._ZN7cutlass13device_kernelIN5flash11enable_sm90INS1_16FlashAttnFwdSm90INS1_25CollectiveMainloopFwdSm90ILi2EN4cute5tupleIJNS5_1CILi1EEES8_S8_EEENS6_IJNS7_ILi192EEENS7_ILi128EEENS7_ILi64EEEEEELi64ENS_10bfloat16_tEfNS_4arch4Sm90ELb0ELb1ELb0ELb0ELb0ELb0ELb0ELb1ELb1ELb1ELb0ELb0EEENS1_21CollectiveEpilogueFwdINS6_IJSA_SC_SB_EEES9_SE_SG_Li384ELb0ELb1ELb0ELb0EEENS1_30DynamicPersistentTileSchedulerILi384ELi128ELb0ELb1ELb1EEEEEEEEEvNT_6ParamsE)
        /*004c*/ 	.short	0x0380
        /*004e*/ 	.short	0x0a80


	//----- nvinfo : EIATTR_SW_WAR
	.align		4
.L_812:
        /*0050*/ 	.byte	0x04, 0x36
        /*0052*/ 	.short	(.L_814 - .L_813)
.L_813:
        /*0054*/ 	.word	0x00000008
.L_814:


//--------------------- .nv.info._ZN7cutlass13device_kernelIN5flash11enable_sm90INS1_16FlashAttnFwdSm90INS1_25CollectiveMainloopFwdSm90ILi2EN4cute5tupleIJNS5_1CILi1EEES8_S8_EEENS6_IJNS7_ILi192EEENS7_ILi128EEENS7_ILi64EEEEEELi64ENS_10bfloat16_tEfNS_4arch4Sm90ELb0ELb1ELb0ELb1ELb0ELb0ELb0ELb1ELb1ELb1ELb0ELb0EEENS1_21CollectiveEpilogueFwdINS6_IJSA_SC_SB_EEES9_SE_SG_Li384ELb1ELb1ELb0ELb0EEENS1_36VarlenDynamicPersistentTileSchedulerILi192ELi128ELi384ELi128ELb0ELb1ELb1ELb1ELb0ELb1EEEEEEEEEvNT_6ParamsE --------------------------
	.section	.nv.info._ZN7cutlass13device_kernelIN5flash11enable_sm90INS1_16FlashAttnFwdSm90INS1_25CollectiveMainloopFwdSm90ILi2EN4cute5tupleIJNS5_1CILi1EEES8_S8_EEENS6_IJNS7_ILi192EEENS7_ILi128EEENS7_ILi64EEEEEELi64ENS_10bfloat16_tEfNS_4arch4Sm90ELb0ELb1ELb0ELb1ELb0ELb0ELb0ELb1ELb1ELb1ELb0ELb0EEENS1_21CollectiveEpilogueFwdINS6_IJSA_SC_SB_EEES9_SE_SG_Li384ELb1ELb1ELb0ELb0EEENS1_36VarlenDynamicPersistentTileSchedulerILi192ELi128ELi384ELi128ELb0ELb1ELb1ELb1ELb0ELb1EEEEEEEEEvNT_6ParamsE,"",@"SHT_CUDA_INFO"
	.sectionflags	@""
	.align	4


	//----- nvinfo : EIATTR_CUDA_API_VERSION
	.align		4
        /*0000*/ 	.byte	0x04, 0x37
        /*0002*/ 	.short	(.L_816 - .L_815)
.L_815:
        /*0004*/ 	.word	0x00000082


	//----- nvinfo : EIATTR_KPARAM_INFO
	.align		4
.L_816:
        /*0008*/ 	.byte	0x04, 0x17
        /*000a*/ 	.short	(.L_818 - .L_817)
.L_817:
        /*000c*/ 	.word	0x00000000
        /*0010*/ 	.short	0x0000
        /*0012*/ 	.short	0x0000
        /*0014*/ 	.byte	0x00, 0xf0, 0x01, 0x2a


	//----- nvinfo : EIATTR_SPARSE_MMA_MASK
	.align		4
.L_818:
        /*0018*/ 	.byte	0x03, 0x50
        /*001a*/ 	.short	0x0000


	//----- nvinfo : EIATTR_MAXREG_COUNT
	.align		4
        /*001c*/ 	.byte	0x03, 0x1b
        /*001e*/ 	.short	0x0080


	//----- nvinfo : EIATTR_MERCURY_ISA_VERSION
	.align		4
        /*0020*/ 	.byte	0x03, 0x5f
        /*0022*/ 	.short	0x0101


	//----- nvinfo : EIATTR_VRC_CTA_INIT_COUNT
	.align		4
        /*0024*/ 	.byte	0x02, 0x4a
	.zero		1
	.zero		1


	//----- nvinfo : EIATTR_EXIT_INSTR_OFFSETS
	.align		4
        /*0028*/ 	.byte	0x04, 0x1c
        /*002a*/ 	.short	(.L_820 - .L_819)


	//   ....[0]....
.L_819:
        /*002c*/ 	.word	0x00000010


	//----- nvinfo : EIATTR_MAX_THREADS
	.align		4
.L_820:
        /*0030*/ 	.byte	0x04, 0x05
        /*0032*/ 	.short	(.L_822 - .L_821)
.L_821:
        /*0034*/ 	.word	0x00000200
        /*0038*/ 	.word	0x00000001
        /*003c*/ 	.word	0x00000001


	//----- nvinfo : EIATTR_CBANK_PARAM_SIZE
	.align		4
.L_822:
        /*0040*/ 	.byte	0x03, 0x19
        /*0042*/ 	.short	0x0a80


	//----- nvinfo : EIATTR_PARAM_CBANK
	.align		4
        /*0044*/ 	.byte	0x04, 0x0a
        /*0046*/ 	.short	(.L_824 - .L_823)
	.align		4
.L_823:
        /*0048*/ 	.word	index@(.nv.constant0._ZN7cutlass13device_kernelIN5flash11enable_sm90INS1_16FlashAttnFwdSm90INS1_25CollectiveMainloopFwdSm90ILi2EN4cute5tupleIJNS5_1CILi1EEES8_S8_EEENS6_IJNS7_ILi192EEENS7_ILi128EEENS7_ILi64EEEEEELi64ENS_10bfloat16_tEfNS_4arch4Sm90ELb0ELb1ELb0ELb1ELb0ELb0ELb0ELb1ELb1ELb1ELb0ELb0EEENS1_21CollectiveEpilogueFwdINS6_IJSA_SC_SB_EEES9_SE_SG_Li384ELb1ELb1ELb0ELb0EEENS1_36VarlenDynamicPersistentTileSchedulerILi192ELi128ELi384ELi128ELb0ELb1ELb1ELb1ELb0ELb1EEEEEEEEEvNT_6ParamsE)
        /*004c*/ 	.short	0x0380
        /*004e*/ 	.short	0x0a80


	//----- nvinfo : EIATTR_SW_WAR
	.align		4
.L_824:
        /*0050*/ 	.byte	0x04, 0x36
        /*0052*/ 	.short	(.L_826 - .L_825)
.L_825:
        /*0054*/ 	.word	0x00000008
.L_826:


//--------------------- .nv.info._ZN7cutlass13device_kernelIN5flash11enable_sm90INS1_16FlashAttnFwdSm90INS1_25CollectiveMainloopFwdSm90ILi2EN4cute5tupleIJNS5_1CILi1EEES8_S8_EEENS6_IJNS7_ILi192EEENS7_ILi128EEENS7_ILi64EEEEEELi64ENS_10bfloat16_tEfNS_4arch4Sm90ELb0ELb1ELb0ELb1ELb0ELb1ELb0ELb1ELb1ELb1ELb0ELb0EEENS1_21CollectiveEpilogueFwdINS6_IJSA_SC_SB_EEES9_SE_SG_Li384ELb1ELb1ELb0ELb0EEENS1_36VarlenDynamicPersistentTileSchedulerILi192ELi128ELi384ELi128ELb0ELb1ELb1ELb1ELb0ELb1EEEEEEEEEvNT_6ParamsE --------------------------
	.section	.nv.info._ZN7cutlass13device_kernelIN5flash11enable_sm90INS1_16FlashAttnFwdSm90INS1_25CollectiveMainloopFwdSm90ILi2EN4cute5tupleIJNS5_1CILi1EEES8_S8_EEENS6_IJNS7_ILi192EEENS7_ILi128EEENS7_ILi64EEEEEELi64ENS_10bfloat16_tEfNS_4arch4Sm90ELb0ELb1ELb0ELb1ELb0ELb1ELb0ELb1ELb1ELb1ELb0ELb0EEENS1_21CollectiveEpilogueFwdINS6_IJSA_SC_SB_EEES9_SE_SG_Li384ELb1ELb1ELb0ELb0EEENS1_36VarlenDynamicPersistentTileSchedulerILi192ELi128ELi384ELi128ELb0ELb1ELb1ELb1ELb0ELb1EEEEEEEEEvNT_6ParamsE,"",@"SHT_CUDA_INFO"
	.sectionflags	@""
	.align	4


	//----- nvinfo : EIATTR_CUDA_API_VERSION
	.align		4
        /*0000*/ 	.byte	0x04, 0x37
        /*0002*/ 	.short	(.L_828 - .L_827)
.L_827:
        /*0004*/ 	.word	0x00000082


	//----- nvinfo : EIATTR_KPARAM_INFO
	.align		4
.L_828:
        /*0008*/ 	.byte	0x04, 0x17
        /*000a*/ 	.short	(.L_830 - .L_829)
.L_829:
        /*000c*/ 	.word	0x00000000
        /*0010*/ 	.short	0x0000
        /*0012*/ 	.short	0x0000
        /*0014*/ 	.byte	0x00, 0xf0, 0x01, 0x2a


	//----- nvinfo : EIATTR_SPARSE_MMA_MASK
	.align		4
.L_830:
        /*0018*/ 	.byte	0x03, 0x50
        /*001a*/ 	.short	0x0000


	//----- nvinfo : EIATTR_MAXREG_COUNT
	.align		4
        /*001c*/ 	.byte	0x03, 0x1b
        /*001e*/ 	.short	0x0080


	//----- nvinfo : EIATTR_MERCURY_ISA_VERSION
	.align		4
        /*0020*/ 	.byte	0x03, 0x5f
        /*0022*/ 	.short	0x0101


	//----- nvinfo : EIATTR_VRC_CTA_INIT_COUNT
	.align		4
        /*0024*/ 	.byte	0x02, 0x4a
	.zero		1
	.zero		1


	//----- nvinfo : EIATTR_EXIT_INSTR_OFFSETS
	.align		4
        /*0028*/ 	.byte	0x04, 0x1c
        /*002a*/ 	.short	(.L_832 - .L_831)


	//   ....[0]....
.L_831:
        /*002c*/ 	.word	0x00000010


	//----- nvinfo : EIATTR_MAX_THREADS
	.align		4
.L_832:
        /*0030*/ 	.byte	0x04, 0x05
        /*0032*/ 	.short	(.L_834 - .L_833)
.L_833:
        /*0034*/ 	.word	0x00000200
        /*0038*/ 	.word	0x00000001
        /*003c*/ 	.word	0x00000001


	//----- nvinfo : EIATTR_CBANK_PARAM_SIZE
	.align		4
.L_834:
        /*0040*/ 	.byte	0x03, 0x19
        /*0042*/ 	.short	0x0a80


	//----- nvinfo : EIATTR_PARAM_CBANK
	.align		4
        /*0044*/ 	.byte	0x04, 0x0a
        /*0046*/ 	.short	(.L_836 - .L_835)
	.align		4
.L_835:
        /*0048*/ 	.word	index@(.nv.constant0._ZN7cutlass13device_kernelIN5flash11enable_sm90INS1_16FlashAttnFwdSm90INS1_25CollectiveMainloopFwdSm90ILi2EN4cute5tupleIJNS5_1CILi1EEES8_S8_EEENS6_IJNS7_ILi192EEENS7_ILi128EEENS7_ILi64EEEEEELi64ENS_10bfloat16_tEfNS_4arch4Sm90ELb0ELb1ELb0ELb1ELb0ELb1ELb0ELb1ELb1ELb1ELb0ELb0EEENS1_21CollectiveEpilogueFwdINS6_IJSA_SC_SB_EEES9_SE_SG_Li384ELb1ELb1ELb0ELb0EEENS1_36VarlenDynamicPersistentTileSchedulerILi192ELi128ELi384ELi128ELb0ELb1ELb1ELb1ELb0ELb1EEEEEEEEEvNT_6ParamsE)
        /*004c*/ 	.short	0x0380
        /*004e*/ 	.short	0x0a80


	//----- nvinfo : EIATTR_SW_WAR
	.align		4
.L_836:
        /*0050*/ 	.byte	0x04, 0x36
        /*0052*/ 	.short	(.L_838 - .L_837)
.L_837:
        /*0054*/ 	.word	0x00000008
.L_838:


//--------------------- .nv.info._ZN7cutlass13device_kernelIN5flash11enable_sm90INS1_16FlashAttnFwdSm90INS1_25CollectiveMainloopFwdSm90ILi2EN4cute5tupleIJNS5_1CILi1EEES8_S8_EEENS6_IJNS7_ILi192EEENS7_ILi128EEENS7_ILi64EEEEEELi64ENS_10bfloat16_tEfNS_4arch4Sm90ELb1ELb0ELb0ELb0ELb0ELb0ELb0ELb1ELb1ELb1ELb0ELb0EEENS1_21CollectiveEpilogueFwdINS6_IJSA_SC_SB_EEES9_SE_SG_Li384ELb0ELb1ELb0ELb0EEENS1_30DynamicPersistentTileSchedulerILi384ELi128ELb0ELb1ELb1EEEEEEEEEvNT_6ParamsE --------------------------
	.section	.nv.info._ZN7cutlass13device_kernelIN5flash11enable_sm90INS1_16FlashAttnFwdSm90INS1_25CollectiveMainloopFwdSm90ILi2EN4cute5tupleIJNS5_1CILi1EEES8_S8_EEENS6_IJNS7_ILi192EEENS7_ILi128EEENS7_ILi64EEEEEELi64ENS_10bfloat16_tEfNS_4arch4Sm90ELb1ELb0ELb0ELb0ELb0ELb0ELb0ELb1ELb1ELb1ELb0ELb0EEENS1_21CollectiveEpilogueFwdINS6_IJSA_SC_SB_EEES9_SE_SG_Li384ELb0ELb1ELb0ELb0EEENS1_30DynamicPersistentTileSchedulerILi384ELi128ELb0ELb1ELb1EEEEEEEEEvNT_6ParamsE,"",@"SHT_CUDA_INFO"
	.sectionflags	@""
	.align	4


	//----- nvinfo : EIATTR_CUDA_API_VERSION
	.align		4
        /*0000*/ 	.byte	0x04, 0x37
        /*0002*/ 	.short	(.L_840 - .L_839)
.L_839:
        /*0004*/ 	.word	0x00000082


	//----- nvinfo : EIATTR_KPARAM_INFO
	.align		4
.L_840:
        /*0008*/ 	.byte	0x04, 0x17
        /*000a*/ 	.short	(.L_842 - .L_841)
.L_841:
        /*000c*/ 	.word	0x00000000
        /*0010*/ 	.short	0x0000
        /*0012*/ 	.short	0x0000
        /*0014*/ 	.byte	0x00, 0xf0, 0x01, 0x2a


	//----- nvinfo : EIATTR_SPARSE_MMA_MASK
	.align		4
.L_842:
        /*0018*/ 	.byte	0x03, 0x50
        /*001a*/ 	.short	0x0000


	//----- nvinfo : EIATTR_MAXREG_COUNT
	.align		4
        /*001c*/ 	.byte	0x03, 0x1b
        /*001e*/ 	.short	0x0080


	//----- nvinfo : EIATTR_MERCURY_ISA_VERSION
	.align		4
        /*0020*/ 	.byte	0x03, 0x5f
        /*0022*/ 	.short	0x0101


	//----- nvinfo : EIATTR_VRC_CTA_INIT_COUNT
	.align		4
        /*0024*/ 	.byte	0x02, 0x4a
	.zero		1
	.zero		1


	//----- nvinfo : EIATTR_EXIT_INSTR_OFFSETS
	.align		4
        /*0028*/ 	.byte	0x04, 0x1c
        /*002a*/ 	.short	(.L_844 - .L_843)


	//   ....[0]....
.L_843:
        /*002c*/ 	.word	0x00000010


	//----- nvinfo : EIATTR_MAX_THREADS
	.align		4
.L_844:
        /*0030*/ 	.byte	0x04, 0x05
        /*0032*/ 	.short	(.L_846 - .L_845)
.L_845:
        /*0034*/ 	.word	0x00000200
        /*0038*/ 	.word	0x00000001
        /*003c*/ 	.word	0x00000001


	//----- nvinfo : EIATTR_CBANK_PARAM_SIZE
	.align		4
.L_846:
        /*0040*/ 	.byte	0x03, 0x19
        /*0042*/ 	.short	0x0a80


	//----- nvinfo : EIATTR_PARAM_CBANK
	.align		4
        /*0044*/ 	.byte	0x04, 0x0a
        /*0046*/ 	.short	(.L_848 - .L_847)
	.align		4
.L_847:
        /*0048*/ 	.word	index@(.nv.constant0._ZN7cutlass13device_kernelIN5flash11enable_sm90INS1_16FlashAttnFwdSm90INS1_25CollectiveMainloopFwdSm90ILi2EN4cute5tupleIJNS5_1CILi1EEES8_S8_EEENS6_IJNS7_ILi192EEENS7_ILi128EEENS7_ILi64EEEEEELi64ENS_10bfloat16_tEfNS_4arch4Sm90ELb1ELb0ELb0ELb0ELb0ELb0ELb0ELb1ELb1ELb1ELb0ELb0EEENS1_21CollectiveEpilogueFwdINS6_IJSA_SC_SB_EEES9_SE_SG_Li384ELb0ELb1ELb0ELb0EEENS1_30DynamicPersistentTileSchedulerILi384ELi128ELb0ELb1ELb1EEEEEEEEEvNT_6ParamsE)
        /*004c*/ 	.short	0x0380
        /*004e*/ 	.short	0x0a80


	//----- nvinfo : EIATTR_SW_WAR
	.align		4
.L_848:
        /*0050*/ 	.byte	0x04, 0x36
        /*0052*/ 	.short	(.L_850 - .L_849)
.L_849:
        /*0054*/ 	.word	0x00000008
.L_850:


//--------------------- .nv.info._ZN7cutlass13device_kernelIN5flash11enable_sm90INS1_16FlashAttnFwdSm90INS1_25CollectiveMainloopFwdSm90ILi2EN4cute5tupleIJNS5_1CILi1EEES8_S8_EEENS6_IJNS7_ILi192EEENS7_ILi128EEENS7_ILi64EEEEEELi64ENS_10bfloat16_tEfNS_4arch4Sm90ELb1ELb0ELb0ELb1ELb0ELb0ELb0ELb1ELb1ELb1ELb0ELb0EEENS1_21CollectiveEpilogueFwdINS6_IJSA_SC_SB_EEES9_SE_SG_Li384ELb1ELb1ELb0ELb0EEENS1_36VarlenDynamicPersistentTileSchedulerILi192ELi128ELi384ELi128ELb0ELb1ELb1ELb1ELb1ELb1EEEEEEEEEvNT_6ParamsE --------------------------
	.section	.nv.info._ZN7cutlass13device_kernelIN5flash11enable_sm90INS1_16FlashAttnFwdSm90INS1_25CollectiveMainloopFwdSm90ILi2EN4cute5tupleIJNS5_1CILi1EEES8_S8_EEENS6_IJNS7_ILi192EEENS7_ILi128EEENS7_ILi64EEEEEELi64ENS_10bfloat16_tEfNS_4arch4Sm90ELb1ELb0ELb0ELb1ELb0ELb0ELb0ELb1ELb1ELb1ELb0ELb0EEENS1_21CollectiveEpilogueFwdINS6_IJSA_SC_SB_EEES9_SE_SG_Li384ELb1ELb1ELb0ELb0EEENS1_36VarlenDynamicPersistentTileSchedulerILi192ELi128ELi384ELi128ELb0ELb1ELb1ELb1ELb1ELb1EEEEEEEEEvNT_6ParamsE,"",@"SHT_CUDA_INFO"
	.sectionflags	@""
	.align	4


	//----- nvinfo : EIATTR_CUDA_API_VERSION
	.align		4
        /*0000*/ 	.byte	0x04, 0x37
        /*0002*/ 	.short	(.L_852 - .L_851)
.L_851:
        /*0004*/ 	.word	0x00000082


	//----- nvinfo : EIATTR_KPARAM_INFO
	.align		4
.L_852:
        /*0008*/ 	.byte	0x04, 0x17
        /*000a*/ 	.short	(.L_854 - .L_853)
.L_853:
        /*000c*/ 	.word	0x00000000
        /*0010*/ 	.short	0x0000
        /*0012*/ 	.short	0x0000
        /*0014*/ 	.byte	0x00, 0xf0, 0x01, 0x2a


	//----- nvinfo : EIATTR_SPARSE_MMA_MASK
	.align		4
.L_854:
        /*0018*/ 	.byte	0x03, 0x50
        /*001a*/ 	.short	0x0000


	//----- nvinfo : EIATTR_MAXREG_COUNT
	.align		4
        /*001c*/ 	.byte	0x03, 0x1b
        /*001e*/ 	.short	0x0080


	//----- nvinfo : EIATTR_MERCURY_ISA_VERSION
	.align		4
        /*0020*/ 	.byte	0x03, 0x5f
        /*0022*/ 	.short	0x0101


	//----- nvinfo : EIATTR_VRC_CTA_INIT_COUNT
	.align		4
        /*0024*/ 	.byte	0x02, 0x4a
	.zero		1
	.zero		1


	//----- nvinfo : EIATTR_EXIT_INSTR_OFFSETS
	.align		4
        /*0028*/ 	.byte	0x04, 0x1c
        /*002a*/ 	.short	(.L_856 - .L_855)


	//   ....[0]....
.L_855:
        /*002c*/ 	.word	0x00000010


	//----- nvinfo : EIATTR_MAX_THREADS
	.align		4
.L_856:
        /*0030*/ 	.byte	0x04, 0x05
        /*0032*/ 	.short	(.L_858 - .L_857)
.L_857:
        /*0034*/ 	.word	0x00000200
        /*0038*/ 	.word	0x00000001
        /*003c*/ 	.word	0x00000001


	//----- nvinfo : EIATTR_CBANK_PARAM_SIZE
	.align		4
.L_858:
        /*0040*/ 	.byte	0x03, 0x19
        /*0042*/ 	.short	0x0a80


	//----- nvinfo : EIATTR_PARAM_CBANK
	.align		4
        /*0044*/ 	.byte	0x04, 0x0a
        /*0046*/ 	.short	(.L_860 - .L_859)
	.align		4
.L_859:
        /*0048*/ 	.word	index@(.nv.constant0._ZN7cutlass13device_kernelIN5flash11enable_sm90INS1_16FlashAttnFwdSm90INS1_25CollectiveMainloopFwdSm90ILi2EN4cute5tupleIJNS5_1CILi1EEES8_S8_EEENS6_IJNS7_ILi192EEENS7_ILi128EEENS7_ILi64EEEEEELi64ENS_10bfloat16_tEfNS_4arch4Sm90ELb1ELb0ELb0ELb1ELb0ELb0ELb0ELb1ELb1ELb1ELb0ELb0EEENS1_21CollectiveEpilogueFwdINS6_IJSA_SC_SB_EEES9_SE_SG_Li384ELb1ELb1ELb0ELb0EEENS1_36VarlenDynamicPersistentTileSchedulerILi192ELi128ELi384ELi128ELb0ELb1ELb1ELb1ELb1ELb1EEEEEEEEEvNT_6ParamsE)
        /*004c*/ 	.short	0x0380
        /*004e*/ 	.short	0x0a80


	//----- nvinfo : EIATTR_SW_WAR
	.align		4
.L_860:
        /*0050*/ 	.byte	0x04, 0x36
        /*0052*/ 	.short	(.L_862 - .L_861)
.L_861:
        /*0054*/ 	.word	0x00000008
.L_862:


//--------------------- .nv.info._ZN7cutlass13device_kernelIN5flash11enable_sm90INS1_16FlashAttnFwdSm90INS1_25CollectiveMainloopFwdSm90ILi2EN4cute5tupleIJNS5_1CILi1EEES8_S8_EEENS6_IJNS7_ILi192EEENS7_ILi128EEENS7_ILi64EEEEEELi64ENS_10bfloat16_tEfNS_4arch4Sm90ELb1ELb0ELb0ELb1ELb0ELb1ELb0ELb1ELb1ELb1ELb0ELb0EEENS1_21CollectiveEpilogueFwdINS6_IJSA_SC_SB_EEES9_SE_SG_Li384ELb1ELb1ELb0ELb0EEENS1_36VarlenDynamicPersistentTileSchedulerILi192ELi128ELi384ELi128ELb0ELb1ELb1ELb1ELb1ELb1EEEEEEEEEvNT_6ParamsE --------------------------
	.section	.nv.info._ZN7cutlass13device_kernelIN5flash11enable_sm90INS1_16FlashAttnFwdSm90INS1_25CollectiveMainloopFwdSm90ILi2EN4cute5tupleIJNS5_1CILi1EEES8_S8_EEENS6_IJNS7_ILi192EEENS7_ILi128EEENS7_ILi64EEEEEELi64ENS_10bfloat16_tEfNS_4arch4Sm90ELb1ELb0ELb0ELb1ELb0ELb1ELb0ELb1ELb1ELb1ELb0ELb0EEENS1_21CollectiveEpilogueFwdINS6_IJSA_SC_SB_EEES9_SE_SG_Li384ELb1ELb1ELb0ELb0EEENS1_36VarlenDynamicPersistentTileSchedulerILi192ELi128ELi384ELi128ELb0ELb1ELb1ELb1ELb1ELb1EEEEEEEEEvNT_6ParamsE,"",@"SHT_CUDA_INFO"
	.sectionflags	@""
	.align	4


	//----- nvinfo : EIATTR_CUDA_API_VERSION
	.align		4
        /*0000*/ 	.byte	0x04, 0x37
        /*0002*/ 	.short	(.L_864 - .L_863)
.L_863:
        /*0004*/ 	.word	0x00000082


	//----- nvinfo : EIATTR_KPARAM_INFO
	.align		4
.L_864:
        /*0008*/ 	.byte	0x04, 0x17
        /*000a*/ 	.short	(.L_866 - .L_865)
.L_865:
        /*000c*/ 	.word	0x00000000
        /*0010*/ 	.short	0x0000
        /*0012*/ 	.short	0x0000
        /*0014*/ 	.byte	0x00, 0xf0, 0x01, 0x2a


	//----- nvinfo : EIATTR_SPARSE_MMA_MASK
	.align		4
.L_866:
        /*0018*/ 	.byte	0x03, 0x50
        /*001a*/ 	.short	0x0000


	//----- nvinfo : EIATTR_MAXREG_COUNT
	.align		4
        /*001c*/ 	.byte	0x03, 0x1b
        /*001e*/ 	.short	0x0080


	//----- nvinfo : EIATTR_MERCURY_ISA_VERSION
	.align		4
        /*0020*/ 	.byte	0x03, 0x5f
        /*0022*/ 	.short	0x0101


	//----- nvinfo : EIATTR_VRC_CTA_INIT_COUNT
	.align		4
        /*0024*/ 	.byte	0x02, 0x4a
	.zero		1
	.zero		1


	//----- nvinfo : EIATTR_EXIT_INSTR_OFFSETS
	.align		4
        /*0028*/ 	.byte	0x04, 0x1c
        /*002a*/ 	.short	(.L_868 - .L_867)


	//   ....[0]....
.L_867:
        /*002c*/ 	.word	0x00000010


	//----- nvinfo : EIATTR_MAX_THREADS
	.align		4
.L_868:
        /*0030*/ 	.byte	0x04, 0x05
        /*0032*/ 	.short	(.L_870 - .L_869)
.L_869:
        /*0034*/ 	.word	0x00000200
        /*0038*/ 	.word	0x00000001
        /*003c*/ 	.word	0x00000001


	//----- nvinfo : EIATTR_CBANK_PARAM_SIZE
	.align		4
.L_870:
        /*0040*/ 	.byte	0x03, 0x19
        /*0042*/ 	.short	0x0a80


	//----- nvinfo : EIATTR_PARAM_CBANK
	.align		4
        /*0044*/ 	.byte	0x04, 0x0a
        /*0046*/ 	.short	(.L_872 - .L_871)
	.align		4
.L_871:
        /*0048*/ 	.word	index@(.nv.constant0._ZN7cutlass13device_kernelIN5flash11enable_sm90INS1_16FlashAttnFwdSm90INS1_25CollectiveMainloopFwdSm90ILi2EN4cute5tupleIJNS5_1CILi1EEES8_S8_EEENS6_IJNS7_ILi192EEENS7_ILi128EEENS7_ILi64EEEEEELi64ENS_10bfloat16_tEfNS_4arch4Sm90ELb1ELb0ELb0ELb1ELb0ELb1ELb0ELb1ELb1ELb1ELb0ELb0EEENS1_21CollectiveEpilogueFwdINS6_IJSA_SC_SB_EEES9_SE_SG_Li384ELb1ELb1ELb0ELb0EEENS1_36VarlenDynamicPersistentTileSchedulerILi192ELi128ELi384ELi128ELb0ELb1ELb1ELb1ELb1ELb1EEEEEEEEEvNT_6ParamsE)
        /*004c*/ 	.short	0x0380
        /*004e*/ 	.short	0x0a80


	//----- nvinfo : EIATTR_SW_WAR
	.align		4
.L_872:
        /*0050*/ 	.byte	0x04, 0x36
        /*0052*/ 	.short	(.L_874 - .L_873)
.L_873:
        /*0054*/ 	.word	0x00000008
.L_874:


//--------------------- .nv.callgraph             --------------------------
	.section	.nv.callgraph,"",@"SHT_CUDA_CALLGRAPH"
	.align	4
	.sectionentsize	8
	.align		4
        /*0000*/ 	.word	0x00000000
	.align		4
        /*0004*/ 	.word	0xffffffff
	.align		4
        /*0008*/ 	.word	0x00000000
	.align		4
        /*000c*/ 	.word	0xfffffffe
	.align		4
        /*0010*/ 	.word	0x00000000
	.align		4
        /*0014*/ 	.word	0xfffffffd
	.align		4
        /*0018*/ 	.word	0x00000000
	.align		4
        /*001c*/ 	.word	0xfffffffc


//--------------------- .nv.constant4             --------------------------
	.section	.nv.constant4,"a",@progbits
	.align	8
	.align		8
.nv.constant4:
        /*0000*/ 	.dword	_ZN74_INTERNAL_34b63683_38_flash_fwd_hdimall_bf16_packgqa_sm90_cu_60c5005d_35244cuda3std3__45__cpo5beginE
	.align		8
        /*0008*/ 	.dword	_ZN74_INTERNAL_34b63683_38_flash_fwd_hdimall_bf16_packgqa_sm90_cu_60c5005d_35244cuda3std3__45__cpo3endE
	.align		8
        /*0010*/ 	.dword	_ZN74_INTERNAL_34b63683_38_flash_fwd_hdimall_bf16_packgqa_sm90_cu_60c5005d_35244cuda3std3__45__cpo6cbeginE
	.align		8
        /*0018*/ 	.dword	_ZN74_INTERNAL_34b63683_38_flash_fwd_hdimall_bf16_packgqa_sm90_cu_60c5005d_35244cuda3std3__45__cpo4cendE
	.align		8
        /*0020*/ 	.dword	_ZN74_INTERNAL_34b63683_38_flash_fwd_hdimall_bf16_packgqa_sm90_cu_60c5005d_35244cuda3std3__476_GLOBAL__N__34b63683_38_flash_fwd_hdimall_bf16_packgqa_sm90_cu_60c5005d_35246ignoreE
	.align		8
        /*0028*/ 	.dword	_ZN74_INTERNAL_34b63683_38_flash_fwd_hdimall_bf16_packgqa_sm90_cu_60c5005d_35244cuda3std3__419piecewise_constructE
	.align		8
        /*0030*/ 	.dword	_ZN74_INTERNAL_34b63683_38_flash_fwd_hdimall_bf16_packgqa_sm90_cu_60c5005d_35244cuda3std3__48in_placeE
	.align		8
        /*0038*/ 	.dword	_ZN74_INTERNAL_34b63683_38_flash_fwd_hdimall_bf16_packgqa_sm90_cu_60c5005d_35244cuda3std6ranges3__45__cpo4swapE
	.align		8
        /*0040*/ 	.dword	_ZN74_INTERNAL_34b63683_38_flash_fwd_hdimall_bf16_packgqa_sm90_cu_60c5005d_35244cuda3std6ranges3__45__cpo9iter_moveE
	.align		8
        /*0048*/ 	.dword	_ZN74_INTERNAL_34b63683_38_flash_fwd_hdimall_bf16_packgqa_sm90_cu_60c5005d_35244cute7productE
	.align		8
        /*0050*/ 	.dword	_ZN74_INTERNAL_34b63683_38_flash_fwd_hdimall_bf16_packgqa_sm90_cu_60c5005d_35244cute1_E


//--------------------- .text._ZN7cutlass13device_kernelIN5flash11enable_sm90INS1_16FlashAttnFwdSm90INS1_25CollectiveMainloopFwdSm90ILi2EN4cute5tupleIJNS5_1CILi1EEES8_S8_EEENS6_IJNS7_ILi128EEENS7_ILi80EEENS7_ILi256EEEEEELi256ENS_10bfloat16_tEfNS_4arch4Sm90ELb0ELb0ELb0ELb0ELb0ELb0ELb0ELb1ELb1ELb1ELb0ELb0EEENS1_21CollectiveEpilogueFwdINS6_IJSA_SC_SB_EEES9_SE_SG_Li256ELb0ELb1ELb0ELb0EEENS1_29StaticPersistentTileSchedulerILb0EEEEEEEEEvNT_6ParamsE --------------------------
	.section	.text._ZN7cutlass13device_kernelIN5flash11enable_sm90INS1_16FlashAttnFwdSm90INS1_25CollectiveMainloopFwdSm90ILi2EN4cute5tupleIJNS5_1CILi1EEES8_S8_EEENS6_IJNS7_ILi128EEENS7_ILi80EEENS7_ILi256EEEEEELi256ENS_10bfloat16_tEfNS_4arch4Sm90ELb0ELb0ELb0ELb0ELb0ELb0ELb0ELb1ELb1ELb1ELb0ELb0EEENS1_21CollectiveEpilogueFwdINS6_IJSA_SC_SB_EEES9_SE_SG_Li256ELb0ELb1ELb0ELb0EEENS1_29StaticPersistentTileSchedulerILb0EEEEEEEEEvNT_6ParamsE,"ax",@progbits
	.align	128
.text._ZN7cutlass13device_kernelIN5flash11enable_sm90INS1_16FlashAttnFwdSm90INS1_25CollectiveMainloopFwdSm90ILi2EN4cute5tupleIJNS5_1CILi1EEES8_S8_EEENS6_IJNS7_ILi128EEENS7_ILi80EEENS7_ILi256EEEEEELi256ENS_10bfloat16_tEfNS_4arch4Sm90ELb0ELb0ELb0ELb0ELb0ELb0ELb0ELb1ELb1ELb1ELb0ELb0EEENS1_21CollectiveEpilogueFwdINS6_IJSA_SC_SB_EEES9_SE_SG_Li256ELb0ELb1ELb0ELb0EEENS1_29StaticPersistentTileSchedulerILb0EEEEEEEEEvNT_6ParamsE:
        .type           _ZN7cutlass13device_kernelIN5flash11enable_sm90INS1_16FlashAttnFwdSm90INS1_25CollectiveMainloopFwdSm90ILi2EN4cute5tupleIJNS5_1CILi1EEES8_S8_EEENS6_IJNS7_ILi128EEENS7_ILi80EEENS7_ILi256EEEEEELi256ENS_10bfloat16_tEfNS_4arch4Sm90ELb0ELb0ELb0ELb0ELb0ELb0ELb0ELb1ELb1ELb1ELb0ELb0EEENS1_21CollectiveEpilogueFwdINS6_IJSA_SC_SB_EEES9_SE_SG_Li256ELb0ELb1ELb0ELb0EEENS1_29StaticPersistentTileSchedulerILb0EEEEEEEEEvNT_6ParamsE,@function
        .size           _ZN7cutlass13device_kernelIN5flash11enable_sm90INS1_16FlashAttnFwdSm90INS1_25CollectiveMainloopFwdSm90ILi2EN4cute5tupleIJNS5_1CILi1EEES8_S8_EEENS6_IJNS7_ILi128EEENS7_ILi80EEENS7_ILi256EEEEEELi256ENS_10bfloat16_tEfNS_4arch4Sm90ELb0ELb0ELb0ELb0ELb0ELb0ELb0ELb1ELb1ELb1ELb0ELb0EEENS1_21CollectiveEpilogueFwdINS6_IJSA_SC_SB_EEES9_SE_SG_Li256ELb0ELb1ELb0ELb0EEENS1_29StaticPersistentTileSchedulerILb0EEEEEEEEEvNT_6ParamsE,(.L_x_48 - _ZN7cutlass13device_kernelIN5flash11enable_sm90INS1_16FlashAttnFwdSm90INS1_25CollectiveMainloopFwdSm90ILi2EN4cute5tupleIJNS5_1CILi1EEES8_S8_EEENS6_IJNS7_ILi128EEENS7_ILi80EEENS7_ILi256EEEEEELi256ENS_10bfloat16_tEfNS_4arch4Sm90ELb0ELb0ELb0ELb0ELb0ELb0ELb0ELb1ELb1ELb1ELb0ELb0EEENS1_21CollectiveEpilogueFwdINS6_IJSA_SC_SB_EEES9_SE_SG_Li256ELb0ELb1ELb0ELb0EEENS1_29StaticPersistentTileSchedulerILb0EEEEEEEEEvNT_6ParamsE)
        .other          _ZN7cutlass13device_kernelIN5flash11enable_sm90INS1_16FlashAttnFwdSm90INS1_25CollectiveMainloopFwdSm90ILi2EN4cute5tupleIJNS5_1CILi1EEES8_S8_EEENS6_IJNS7_ILi128EEENS7_ILi80EEENS7_ILi256EEEEEELi256ENS_10bfloat16_tEfNS_4arch4Sm90ELb0ELb0ELb0ELb0ELb0ELb0ELb0ELb1ELb1ELb1ELb0ELb0EEENS1_21CollectiveEpilogueFwdINS6_IJSA_SC_SB_EEES9_SE_SG_Li256ELb0ELb1ELb0ELb0EEENS1_29StaticPersistentTileSchedulerILb0EEEEEEEEEvNT_6ParamsE,@"STO_CUDA_ENTRY STV_DEFAULT"
_ZN7cutlass13device_kernelIN5flash11enable_sm90INS1_16FlashAttnFwdSm90INS1_25CollectiveMainloopFwdSm90ILi2EN4cute5tupleIJNS5_1CILi1EEES8_S8_EEENS6_IJNS7_ILi128EEENS7_ILi80EEENS7_ILi256EEEEEELi256ENS_10bfloat16_tEfNS_4arch4Sm90ELb0ELb0ELb0ELb0ELb0ELb0ELb0ELb1ELb1ELb1ELb0ELb0EEENS1_21CollectiveEpilogueFwdINS6_IJSA_SC_SB_EEES9_SE_SG_Li256ELb0ELb1ELb0ELb0EEENS1_29StaticPersistentTileSchedulerILb0EEEEEEEEEvNT_6ParamsE:
[----:B------:R-:W-:Y:S01]  /*0000*/  LDC R1, c[0x0][0x37c] ;  /* 0x0000df00ff017b82 */ /* 0x000fe20000000800 */
[----:B------:R-:W-:Y:S05]  /*0010*/  EXIT ;  /* 0x000000000000794d */ /* 0x000fea0003800000 */
.L_x_0:
[----:B------:R-:W-:-:S00]  /*0020*/  BRA `(.L_x_0) ;  /* 0xfffffffc00fc7947 */ /* 0x000fc0000383ffff */
[----:B------:R-:W-:-:S00]  /*0030*/  NOP ;  /* 0x0000000000007918 */ /* 0x000fc00000000000 */
        /* <DEDUP_REMOVED lines=12> */
.L_x_48:


//--------------------- .text._ZN7cutlass13device_kernelIN5flash11enable_sm90INS1_16FlashAttnFwdSm90INS1_25CollectiveMainloopFwdSm90ILi2EN4cute5tupleIJNS5_1CILi2EEENS7_ILi1EEES9_EEENS6_IJNS7_ILi128EEENS7_ILi80EEENS7_ILi256EEEEEELi256ENS_10bfloat16_tEfNS_4arch4Sm90ELb0ELb0ELb0ELb0ELb0ELb0ELb0ELb1ELb1ELb1ELb0ELb0EEENS1_21CollectiveEpilogueFwdINS6_IJSB_SD_SC_EEESA_SF_SH_Li256ELb0ELb1ELb0ELb0EEENS1_29StaticPersistentTileSchedulerILb0EEEEEEEEEvNT_6ParamsE --------------------------
	.section	.text._ZN7cutlass13device_kernelIN5flash11enable_sm90INS1_16FlashAttnFwdSm90INS1_25CollectiveMainloopFwdSm90ILi2EN4cute5tupleIJNS5_1CILi2EEENS7_ILi1EEES9_EEENS6_IJNS7_ILi128EEENS7_ILi80EEENS7_ILi256EEEEEELi256ENS_10bfloat16_tEfNS_4arch4Sm90ELb0ELb0ELb0ELb0ELb0ELb0ELb0ELb1ELb1ELb1ELb0ELb0EEENS1_21CollectiveEpilogueFwdINS6_IJSB_SD_SC_EEESA_SF_SH_Li256ELb0ELb1ELb0ELb0EEENS1_29StaticPersistentTileSchedulerILb0EEEEEEEEEvNT_6ParamsE,"ax",@progbits
	.align	128
.text._ZN7cutlass13device_kernelIN5flash11enable_sm90INS1_16FlashAttnFwdSm90INS1_25CollectiveMainloopFwdSm90ILi2EN4cute5tupleIJNS5_1CILi2EEENS7_ILi1EEES9_EEENS6_IJNS7_ILi128EEENS7_ILi80EEENS7_ILi256EEEEEELi256ENS_10bfloat16_tEfNS_4arch4Sm90ELb0ELb0ELb0ELb0ELb0ELb0ELb0ELb1ELb1ELb1ELb0ELb0EEENS1_21CollectiveEpilogueFwdINS6_IJSB_SD_SC_EEESA_SF_SH_Li256ELb0ELb1ELb0ELb0EEENS1_29StaticPersistentTileSchedulerILb0EEEEEEEEEvNT_6ParamsE:
        .type           _ZN7cutlass13device_kernelIN5flash11enable_sm90INS1_16FlashAttnFwdSm90INS1_25CollectiveMainloopFwdSm90ILi2EN4cute5tupleIJNS5_1CILi2EEENS7_ILi1EEES9_EEENS6_IJNS7_ILi128EEENS7_ILi80EEENS7_ILi256EEEEEELi256ENS_10bfloat16_tEfNS_4arch4Sm90ELb0ELb0ELb0ELb0ELb0ELb0ELb0ELb1ELb1ELb1ELb0ELb0EEENS1_21CollectiveEpilogueFwdINS6_IJSB_SD_SC_EEESA_SF_SH_Li256ELb0ELb1ELb0ELb0EEENS1_29StaticPersistentTileSchedulerILb0EEEEEEEEEvNT_6ParamsE,@function
        .size           _ZN7cutlass13device_kernelIN5flash11enable_sm90INS1_16FlashAttnFwdSm90INS1_25CollectiveMainloopFwdSm90ILi2EN4cute5tupleIJNS5_1CILi2EEENS7_ILi1EEES9_EEENS6_IJNS7_ILi128EEENS7_ILi80EEENS7_ILi256EEEEEELi256ENS_10bfloat16_tEfNS_4arch4Sm90ELb0ELb0ELb0ELb0ELb0ELb0ELb0ELb1ELb1ELb1ELb0ELb0EEENS1_21CollectiveEpilogueFwdINS6_IJSB_SD_SC_EEESA_SF_SH_Li256ELb0ELb1ELb0ELb0EEENS1_29StaticPersistentTileSchedulerILb0EEEEEEEEEvNT_6ParamsE,(.L_x_49 - _ZN7cutlass13device_kernelIN5flash11enable_sm90INS1_16FlashAttnFwdSm90INS1_25CollectiveMainloopFwdSm90ILi2EN4cute5tupleIJNS5_1CILi2EEENS7_ILi1EEES9_EEENS6_IJNS7_ILi128EEENS7_ILi80EEENS7_ILi256EEEEEELi256ENS_10bfloat16_tEfNS_4arch4Sm90ELb0ELb0ELb0ELb0ELb0ELb0ELb0ELb1ELb1ELb1ELb0ELb0EEENS1_21CollectiveEpilogueFwdINS6_IJSB_SD_SC_EEESA_SF_SH_Li256ELb0ELb1ELb0ELb0EEENS1_29StaticPersistentTileSchedulerILb0EEEEEEEEEvNT_6ParamsE)
        .other          _ZN7cutlass13device_kernelIN5flash11enable_sm90INS1_16FlashAttnFwdSm90INS1_25CollectiveMainloopFwdSm90ILi2EN4cute5tupleIJNS5_1CILi2EEENS7_ILi1EEES9_EEENS6_IJNS7_ILi128EEENS7_ILi80EEENS7_ILi256EEEEEELi256ENS_10bfloat16_tEfNS_4arch4Sm90ELb0ELb0ELb0ELb0ELb0ELb0ELb0ELb1ELb1ELb1ELb0ELb0EEENS1_21CollectiveEpilogueFwdINS6_IJSB_SD_SC_EEESA_SF_SH_Li256ELb0ELb1ELb0ELb0EEENS1_29StaticPersistentTileSchedulerILb0EEEEEEEEEvNT_6ParamsE,@"STO_CUDA_ENTRY STV_DEFAULT"
_ZN7cutlass13device_kernelIN5flash11enable_sm90INS1_16FlashAttnFwdSm90INS1_25CollectiveMainloopFwdSm90ILi2EN4cute5tupleIJNS5_1CILi2EEENS7_ILi1EEES9_EEENS6_IJNS7_ILi128EEENS7_ILi80EEENS7_ILi256EEEEEELi256ENS_10bfloat16_tEfNS_4arch4Sm90ELb0ELb0ELb0ELb0ELb0ELb0ELb0ELb1ELb1ELb1ELb0ELb0EEENS1_21CollectiveEpilogueFwdINS6_IJSB_SD_SC_EEESA_SF_SH_Li256ELb0ELb1ELb0ELb0EEENS1_29StaticPersistentTileSchedulerILb0EEEEEEEEEvNT_6ParamsE:
[----:B------:R-:W-:Y:S01]  /*0000*/  LDC R1, c[0x0][0x37c] ;  /* 0x0000df00ff017b82 */ /* 0x000fe20000000800 */
[----:B------:R-:W-:Y:S05]  /*0010*/  EXIT ;  /* 0x000000000000794d */ /* 0x000fea0003800000 */
.L_x_1:
        /* <DEDUP_REMOVED lines=14> */
.L_x_49:


//--------------------- .text._ZN7cutlass13device_kernelIN5flash11enable_sm90INS1_16FlashAttnFwdSm90INS1_25CollectiveMainloopFwdSm90ILi2EN4cute5tupleIJNS5_1CILi1EEES8_S8_EEENS6_IJNS7_ILi128EEENS7_ILi80EEENS7_ILi256EEEEEELi256ENS_10bfloat16_tEfNS_4arch4Sm90ELb0ELb0ELb0ELb1ELb0ELb0ELb0ELb1ELb1ELb1ELb0ELb0EEENS1_21CollectiveEpilogueFwdINS6_IJSA_SC_SB_EEES9_SE_SG_Li256ELb1ELb1ELb0ELb0EEENS1_36VarlenDynamicPersistentTileSchedulerILi128ELi80ELi256ELi128ELb0ELb1ELb1ELb0ELb1ELb1EEEEEEEEEvNT_6ParamsE --------------------------
	.section	.text._ZN7cutlass13device_kernelIN5flash11enable_sm90INS1_16FlashAttnFwdSm90INS1_25CollectiveMainloopFwdSm90ILi2EN4cute5tupleIJNS5_1CILi1EEES8_S8_EEENS6_IJNS7_ILi128EEENS7_ILi80EEENS7_ILi256EEEEEELi256ENS_10bfloat16_tEfNS_4arch4Sm90ELb0ELb0ELb0ELb1ELb0ELb0ELb0ELb1ELb1ELb1ELb0ELb0EEENS1_21CollectiveEpilogueFwdINS6_IJSA_SC_SB_EEES9_SE_SG_Li256ELb1ELb1ELb0ELb0EEENS1_36VarlenDynamicPersistentTileSchedulerILi128ELi80ELi256ELi128ELb0ELb1ELb1ELb0ELb1ELb1EEEEEEEEEvNT_6ParamsE,"ax",@progbits
	.align	128
.text._ZN7cutlass13device_kernelIN5flash11enable_sm90INS1_16FlashAttnFwdSm90INS1_25CollectiveMainloopFwdSm90ILi2EN4cute5tupleIJNS5_1CILi1EEES8_S8_EEENS6_IJNS7_ILi128EEENS7_ILi80EEENS7_ILi256EEEEEELi256ENS_10bfloat16_tEfNS_4arch4Sm90ELb0ELb0ELb0ELb1ELb0ELb0ELb0ELb1ELb1ELb1ELb0ELb0EEENS1_21CollectiveEpilogueFwdINS6_IJSA_SC_SB_EEES9_SE_SG_Li256ELb1ELb1ELb0ELb0EEENS1_36VarlenDynamicPersistentTileSchedulerILi128ELi80ELi256ELi128ELb0ELb1ELb1ELb0ELb1ELb1EEEEEEEEEvNT_6ParamsE:
        .type           _ZN7cutlass13device_kernelIN5flash11enable_sm90INS1_16FlashAttnFwdSm90INS1_25CollectiveMainloopFwdSm90ILi2EN4cute5tupleIJNS5_1CILi1EEES8_S8_EEENS6_IJNS7_ILi128EEENS7_ILi80EEENS7_ILi256EEEEEELi256ENS_10bfloat16_tEfNS_4arch4Sm90ELb0ELb0ELb0ELb1ELb0ELb0ELb0ELb1ELb1ELb1ELb0ELb0EEENS1_21CollectiveEpilogueFwdINS6_IJSA_SC_SB_EEES9_SE_SG_Li256ELb1ELb1ELb0ELb0EEENS1_36VarlenDynamicPersistentTileSchedulerILi128ELi80ELi256ELi128ELb0ELb1ELb1ELb0ELb1ELb1EEEEEEEEEvNT_6ParamsE,@function
        .size           _ZN7cutlass13device_kernelIN5flash11enable_sm90INS1_16FlashAttnFwdSm90INS1_25CollectiveMainloopFwdSm90ILi2EN4cute5tupleIJNS5_1CILi1EEES8_S8_EEENS6_IJNS7_ILi128EEENS7_ILi80EEENS7_ILi256EEEEEELi256ENS_10bfloat16_tEfNS_4arch4Sm90ELb0ELb0ELb0ELb1ELb0ELb0ELb0ELb1ELb1ELb1ELb0ELb0EEENS1_21CollectiveEpilogueFwdINS6_IJSA_SC_SB_EEES9_SE_SG_Li256ELb1ELb1ELb0ELb0EEENS1_36VarlenDynamicPersistentTileSchedulerILi128ELi80ELi256ELi128ELb0ELb1ELb1ELb0ELb1ELb1EEEEEEEEEvNT_6ParamsE,(.L_x_50 - _ZN7cutlass13device_kernelIN5flash11enable_sm90INS1_16FlashAttnFwdSm90INS1_25CollectiveMainloopFwdSm90ILi2EN4cute5tupleIJNS5_1CILi1EEES8_S8_EEENS6_IJNS7_ILi128EEENS7_ILi80EEENS7_ILi256EEEEEELi256ENS_10bfloat16_tEfNS_4arch4Sm90ELb0ELb0ELb0ELb1ELb0ELb0ELb0ELb1ELb1ELb1ELb0ELb0EEENS1_21CollectiveEpilogueFwdINS6_IJSA_SC_SB_EEES9_SE_SG_Li256ELb1ELb1ELb0ELb0EEENS1_36VarlenDynamicPersistentTileSchedulerILi128ELi80ELi256ELi128ELb0ELb1ELb1ELb0ELb1ELb1EEEEEEEEEvNT_6ParamsE)
        .other          _ZN7cutlass13device_kernelIN5flash11enable_sm90INS1_16FlashAttnFwdSm90INS1_25CollectiveMainloopFwdSm90ILi2EN4cute5tupleIJNS5_1CILi1EEES8_S8_EEENS6_IJNS7_ILi128EEENS7_ILi80EEENS7_ILi256EEEEEELi256ENS_10bfloat16_tEfNS_4arch4Sm90ELb0ELb0ELb0ELb1ELb0ELb0ELb0ELb1ELb1ELb1ELb0ELb0EEENS1_21CollectiveEpilogueFwdINS6_IJSA_SC_SB_EEES9_SE_SG_Li256ELb1ELb1ELb0ELb0EEENS1_36VarlenDynamicPersistentTileSchedulerILi128ELi80ELi256ELi128ELb0ELb1ELb1ELb0ELb1ELb1EEEEEEEEEvNT_6ParamsE,@"STO_CUDA_ENTRY STV_DEFAULT"
_ZN7cutlass13device_kernelIN5flash11enable_sm90INS1_16FlashAttnFwdSm90INS1_25CollectiveMainloopFwdSm90ILi2EN4cute5tupleIJNS5_1CILi1EEES8_S8_EEENS6_IJNS7_ILi128EEENS7_ILi80EEENS7_ILi256EEEEEELi256ENS_10bfloat16_tEfNS_4arch4Sm90ELb0ELb0ELb0ELb1ELb0ELb0ELb0ELb1ELb1ELb1ELb0ELb0EEENS1_21CollectiveEpilogueFwdINS6_IJSA_SC_SB_EEES9_SE_SG_Li256ELb1ELb1ELb0ELb0EEENS1_36VarlenDynamicPersistentTileSchedulerILi128ELi80ELi256ELi128ELb0ELb1ELb1ELb0ELb1ELb1EEEEEEEEEvNT_6ParamsE:
[----:B------:R-:W-:Y:S01]  /*0000*/  LDC R1, c[0x0][0x37c] ;  /* 0x0000df00ff017b82 */ /* 0x000fe20000000800 */
[----:B------:R-:W-:Y:S05]  /*0010*/  EXIT ;  /* 0x000000000000794d */ /* 0x000fea0003800000 */
.L_x_2:
        /* <DEDUP_REMOVED lines=14> */
.L_x_50:


//--------------------- .text._ZN7cutlass13device_kernelIN5flash11enable_sm90INS1_16FlashAttnFwdSm90INS1_25CollectiveMainloopFwdSm90ILi2EN4cute5tupleIJNS5_1CILi1EEES8_S8_EEENS6_IJNS7_ILi128EEENS7_ILi80EEENS7_ILi256EEEEEELi256ENS_10bfloat16_tEfNS_4arch4Sm90ELb0ELb0ELb0ELb1ELb0ELb1ELb0ELb1ELb1ELb1ELb0ELb0EEENS1_21CollectiveEpilogueFwdINS6_IJSA_SC_SB_EEES9_SE_SG_Li256ELb1ELb1ELb0ELb0EEENS1_36VarlenDynamicPersistentTileSchedulerILi128ELi80ELi256ELi128ELb0ELb1ELb1ELb0ELb1ELb1EEEEEEEEEvNT_6ParamsE --------------------------
	.section	.text._ZN7cutlass13device_kernelIN5flash11enable_sm90INS1_16FlashAttnFwdSm90INS1_25CollectiveMainloopFwdSm90ILi2EN4cute5tupleIJNS5_1CILi1EEES8_S8_EEENS6_IJNS7_ILi128EEENS7_ILi80EEENS7_ILi256EEEEEELi256ENS_10bfloat16_tEfNS_4arch4Sm90ELb0ELb0ELb0ELb1ELb0ELb1ELb0ELb1ELb1ELb1ELb0ELb0EEENS1_21CollectiveEpilogueFwdINS6_IJSA_SC_SB_EEES9_SE_SG_Li256ELb1ELb1ELb0ELb0EEENS1_36VarlenDynamicPersistentTileSchedulerILi128ELi80ELi256ELi128ELb0ELb1ELb1ELb0ELb1ELb1EEEEEEEEEvNT_6ParamsE,"ax",@progbits
	.align	128
.text._ZN7cutlass13device_kernelIN5flash11enable_sm90INS1_16FlashAttnFwdSm90INS1_25CollectiveMainloopFwdSm90ILi2EN4cute5tupleIJNS5_1CILi1EEES8_S8_EEENS6_IJNS7_ILi128EEENS7_ILi80EEENS7_ILi256EEEEEELi256ENS_10bfloat16_tEfNS_4arch4Sm90ELb0ELb0ELb0ELb1ELb0ELb1ELb0ELb1ELb1ELb1ELb0ELb0EEENS1_21CollectiveEpilogueFwdINS6_IJSA_SC_SB_EEES9_SE_SG_Li256ELb1ELb1ELb0ELb0EEENS1_36VarlenDynamicPersistentTileSchedulerILi128ELi80ELi256ELi128ELb0ELb1ELb1ELb0ELb1ELb1EEEEEEEEEvNT_6ParamsE:
        .type           _ZN7cutlass13device_kernelIN5flash11enable_sm90INS1_16FlashAttnFwdSm90INS1_25CollectiveMainloopFwdSm90ILi2EN4cute5tupleIJNS5_1CILi1EEES8_S8_EEENS6_IJNS7_ILi128EEENS7_ILi80EEENS7_ILi256EEEEEELi256ENS_10bfloat16_tEfNS_4arch4Sm90ELb0ELb0ELb0ELb1ELb0ELb1ELb0ELb1ELb1ELb1ELb0ELb0EEENS1_21CollectiveEpilogueFwdINS6_IJSA_SC_SB_EEES9_SE_SG_Li256ELb1ELb1ELb0ELb0EEENS1_36VarlenDynamicPersistentTileSchedulerILi128ELi80ELi256ELi128ELb0ELb1ELb1ELb0ELb1ELb1EEEEEEEEEvNT_6ParamsE,@function
        .size           _ZN7cutlass13device_kernelIN5flash11enable_sm90INS1_16FlashAttnFwdSm90INS1_25CollectiveMainloopFwdSm90ILi2EN4cute5tupleIJNS5_1CILi1EEES8_S8_EEENS6_IJNS7_ILi128EEENS7_ILi80EEENS7_ILi256EEEEEELi256ENS_10bfloat16_tEfNS_4arch4Sm90ELb0ELb0ELb0ELb1ELb0ELb1ELb0ELb1ELb1ELb1ELb0ELb0EEENS1_21CollectiveEpilogueFwdINS6_IJSA_SC_SB_EEES9_SE_SG_Li256ELb1ELb1ELb0ELb0EEENS1_36VarlenDynamicPersistentTileSchedulerILi128ELi80ELi256ELi128ELb0ELb1ELb1ELb0ELb1ELb1EEEEEEEEEvNT_6ParamsE,(.L_x_51 - _ZN7cutlass13device_kernelIN5flash11enable_sm90INS1_16FlashAttnFwdSm90INS1_25CollectiveMainloopFwdSm90ILi2EN4cute5tupleIJNS5_1CILi1EEES8_S8_EEENS6_IJNS7_ILi128EEENS7_ILi80EEENS7_ILi256EEEEEELi256ENS_10bfloat16_tEfNS_4arch4Sm90ELb0ELb0ELb0ELb1ELb0ELb1ELb0ELb1ELb1ELb1ELb0ELb0EEENS1_21CollectiveEpilogueFwdINS6_IJSA_SC_SB_EEES9_SE_SG_Li256ELb1ELb1ELb0ELb0EEENS1_36VarlenDynamicPersistentTileSchedulerILi128ELi80ELi256ELi128ELb0ELb1ELb1ELb0ELb1ELb1EEEEEEEEEvNT_6ParamsE)
        .other          _ZN7cutlass13device_kernelIN5flash11enable_sm90INS1_16FlashAttnFwdSm90INS1_25CollectiveMainloopFwdSm90ILi2EN4cute5tupleIJNS5_1CILi1EEES8_S8_EEENS6_IJNS7_ILi128EEENS7_ILi80EEENS7_ILi256EEEEEELi256ENS_10bfloat16_tEfNS_4arch4Sm90ELb0ELb0ELb0ELb1ELb0ELb1ELb0ELb1ELb1ELb1ELb0ELb0EEENS1_21CollectiveEpilogueFwdINS6_IJSA_SC_SB_EEES9_SE_SG_Li256ELb1ELb1ELb0ELb0EEENS1_36VarlenDynamicPersistentTileSchedulerILi128ELi80ELi256ELi128ELb0ELb1ELb1ELb0ELb1ELb1EEEEEEEEEvNT_6ParamsE,@"STO_CUDA_ENTRY STV_DEFAULT"
_ZN7cutlass13device_kernelIN5flash11enable_sm90INS1_16FlashAttnFwdSm90INS1_25CollectiveMainloopFwdSm90ILi2EN4cute5tupleIJNS5_1CILi1EEES8_S8_EEENS6_IJNS7_ILi128EEENS7_ILi80EEENS7_ILi256EEEEEELi256ENS_10bfloat16_tEfNS_4arch4Sm90ELb0ELb0ELb0ELb1ELb0ELb1ELb0ELb1ELb1ELb1ELb0ELb0EEENS1_21CollectiveEpilogueFwdINS6_IJSA_SC_SB_EEES9_SE_SG_Li256ELb1ELb1ELb0ELb0EEENS1_36VarlenDynamicPersistentTileSchedulerILi128ELi80ELi256ELi128ELb0ELb1ELb1ELb0ELb1ELb1EEEEEEEEEvNT_6ParamsE:
[----:B------:R-:W-:Y:S01]  /*0000*/  LDC R1, c[0x0][0x37c] ;  /* 0x0000df00ff017b82 */ /* 0x000fe20000000800 */
[----:B------:R-:W-:Y:S05]  /*0010*/  EXIT ;  /* 0x000000000000794d */ /* 0x000fea0003800000 */
.L_x_3:
        /* <DEDUP_REMOVED lines=14> */
.L_x_51:


//--------------------- .text._ZN7cutlass13device_kernelIN5flash11enable_sm90INS1_16FlashAttnFwdSm90INS1_25CollectiveMainloopFwdSm90ILi2EN4cute5tupleIJNS5_1CILi1EEES8_S8_EEENS6_IJNS7_ILi128EEENS7_ILi64EEENS7_ILi256EEEEEELi256ENS_10bfloat16_tEfNS_4arch4Sm90ELb0ELb1ELb0ELb0ELb0ELb0ELb0ELb1ELb1ELb1ELb0ELb0EEENS1_21CollectiveEpilogueFwdINS6_IJSA_SC_SB_EEES9_SE_SG_Li256ELb0ELb1ELb0ELb0EEENS1_30DynamicPersistentTileSchedulerILi256ELi128ELb0ELb1ELb1EEEEEEEEEvNT_6ParamsE --------------------------
	.section	.text._ZN7cutlass13device_kernelIN5flash11enable_sm90INS1_16FlashAttnFwdSm90INS1_25CollectiveMainloopFwdSm90ILi2EN4cute5tupleIJNS5_1CILi1EEES8_S8_EEENS6_IJNS7_ILi128EEENS7_ILi64EEENS7_ILi256EEEEEELi256ENS_10bfloat16_tEfNS_4arch4Sm90ELb0ELb1ELb0ELb0ELb0ELb0ELb0ELb1ELb1ELb1ELb0ELb0EEENS1_21CollectiveEpilogueFwdINS6_IJSA_SC_SB_EEES9_SE_SG_Li256ELb0ELb1ELb0ELb0EEENS1_30DynamicPersistentTileSchedulerILi256ELi128ELb0ELb1ELb1EEEEEEEEEvNT_6ParamsE,"ax",@progbits
	.align	128
.text._ZN7cutlass13device_kernelIN5flash11enable_sm90INS1_16FlashAttnFwdSm90INS1_25CollectiveMainloopFwdSm90ILi2EN4cute5tupleIJNS5_1CILi1EEES8_S8_EEENS6_IJNS7_ILi128EEENS7_ILi64EEENS7_ILi256EEEEEELi256ENS_10bfloat16_tEfNS_4arch4Sm90ELb0ELb1ELb0ELb0ELb0ELb0ELb0ELb1ELb1ELb1ELb0ELb0EEENS1_21CollectiveEpilogueFwdINS6_IJSA_SC_SB_EEES9_SE_SG_Li256ELb0ELb1ELb0ELb0EEENS1_30DynamicPersistentTileSchedulerILi256ELi128ELb0ELb1ELb1EEEEEEEEEvNT_6ParamsE:
        .type           _ZN7cutlass13device_kernelIN5flash11enable_sm90INS1_16FlashAttnFwdSm90INS1_25CollectiveMainloopFwdSm90ILi2EN4cute5tupleIJNS5_1CILi1EEES8_S8_EEENS6_IJNS7_ILi128EEENS7_ILi64EEENS7_ILi256EEEEEELi256ENS_10bfloat16_tEfNS_4arch4Sm90ELb0ELb1ELb0ELb0ELb0ELb0ELb0ELb1ELb1ELb1ELb0ELb0EEENS1_21CollectiveEpilogueFwdINS6_IJSA_SC_SB_EEES9_SE_SG_Li256ELb0ELb1ELb0ELb0EEENS1_30DynamicPersistentTileSchedulerILi256ELi128ELb0ELb1ELb1EEEEEEEEEvNT_6ParamsE,@function
        .size           _ZN7cutlass13device_kernelIN5flash11enable_sm90INS1_16FlashAttnFwdSm90INS1_25CollectiveMainloopFwdSm90ILi2EN4cute5tupleIJNS5_1CILi1EEES8_S8_EEENS6_IJNS7_ILi128EEENS7_ILi64EEENS7_ILi256EEEEEELi256ENS_10bfloat16_tEfNS_4arch4Sm90ELb0ELb1ELb0ELb0ELb0ELb0ELb0ELb1ELb1ELb1ELb0ELb0EEENS1_21CollectiveEpilogueFwdINS6_IJSA_SC_SB_EEES9_SE_SG_Li256ELb0ELb1ELb0ELb0EEENS1_30DynamicPersistentTileSchedulerILi256ELi128ELb0ELb1ELb1EEEEEEEEEvNT_6ParamsE,(.L_x_52 - _ZN7cutlass13device_kernelIN5flash11enable_sm90INS1_16FlashAttnFwdSm90INS1_25CollectiveMainloopFwdSm90ILi2EN4cute5tupleIJNS5_1CILi1EEES8_S8_EEENS6_IJNS7_ILi128EEENS7_ILi64EEENS7_ILi256EEEEEELi256ENS_10bfloat16_tEfNS_4arch4Sm90ELb0ELb1ELb0ELb0ELb0ELb0ELb0ELb1ELb1ELb1ELb0ELb0EEENS1_21CollectiveEpilogueFwdINS6_IJSA_SC_SB_EEES9_SE_SG_Li256ELb0ELb1ELb0ELb0EEENS1_30DynamicPersistentTileSchedulerILi256ELi128ELb0ELb1ELb1EEEEEEEEEvNT_6ParamsE)
        .other          _ZN7cutlass13device_kernelIN5flash11enable_sm90INS1_16FlashAttnFwdSm90INS1_25CollectiveMainloopFwdSm90ILi2EN4cute5tupleIJNS5_1CILi1EEES8_S8_EEENS6_IJNS7_ILi128EEENS7_ILi64EEENS7_ILi256EEEEEELi256ENS_10bfloat16_tEfNS_4arch4Sm90ELb0ELb1ELb0ELb0ELb0ELb0ELb0ELb1ELb1ELb1ELb0ELb0EEENS1_21CollectiveEpilogueFwdINS6_IJSA_SC_SB_EEES9_SE_SG_Li256ELb0ELb1ELb0ELb0EEENS1_30DynamicPersistentTileSchedulerILi256ELi128ELb0ELb1ELb1EEEEEEEEEvNT_6ParamsE,@"STO_CUDA_ENTRY STV_DEFAULT"
_ZN7cutlass13device_kernelIN5flash11enable_sm90INS1_16FlashAttnFwdSm90INS1_25CollectiveMainloopFwdSm90ILi2EN4cute5tupleIJNS5_1CILi1EEES8_S8_EEENS6_IJNS7_ILi128EEENS7_ILi64EEENS7_ILi256EEEEEELi256ENS_10bfloat16_tEfNS_4arch4Sm90ELb0ELb1ELb0ELb0ELb0ELb0ELb0ELb1ELb1ELb1ELb0ELb0EEENS1_21CollectiveEpilogueFwdINS6_IJSA_SC_SB_EEES9_SE_SG_Li256ELb0ELb1ELb0ELb0EEENS1_30DynamicPersistentTileSchedulerILi256ELi128ELb0ELb1ELb1EEEEEEEEEvNT_6ParamsE:
[----:B------:R-:W-:Y:S01]  /*0000*/  LDC R1, c[0x0][0x37c] ;  /* 0x0000df00ff017b82 */ /* 0x000fe20000000800 */
[----:B------:R-:W-:Y:S05]  /*0010*/  EXIT ;  /* 0x000000000000794d */ /* 0x000fea0003800000 */
.L_x_4:
        /* <DEDUP_REMOVED lines=14> */
.L_x_52:


//--------------------- .text._ZN7cutlass13device_kernelIN5flash11enable_sm90INS1_16FlashAttnFwdSm90INS1_25CollectiveMainloopFwdSm90ILi2EN4cute5tupleIJNS5_1CILi1EEES8_S8_EEENS6_IJNS7_ILi128EEENS7_ILi64EEENS7_ILi256EEEEEELi256ENS_10bfloat16_tEfNS_4arch4Sm90ELb0ELb1ELb0ELb1ELb0ELb0ELb0ELb1ELb1ELb1ELb0ELb0EEENS1_21CollectiveEpilogueFwdINS6_IJSA_SC_SB_EEES9_SE_SG_Li256ELb1ELb1ELb0ELb0EEENS1_36VarlenDynamicPersistentTileSchedulerILi128ELi64ELi256ELi128ELb0ELb1ELb1ELb1ELb0ELb1EEEEEEEEEvNT_6ParamsE --------------------------
	.section	.text._ZN7cutlass13device_kernelIN5flash11enable_sm90INS1_16FlashAttnFwdSm90INS1_25CollectiveMainloopFwdSm90ILi2EN4cute5tupleIJNS5_1CILi1EEES8_S8_EEENS6_IJNS7_ILi128EEENS7_ILi64EEENS7_ILi256EEEEEELi256ENS_10bfloat16_tEfNS_4arch4Sm90ELb0ELb1ELb0ELb1ELb0ELb0ELb0ELb1ELb1ELb1ELb0ELb0EEENS1_21CollectiveEpilogueFwdINS6_IJSA_SC_SB_EEES9_SE_SG_Li256ELb1ELb1ELb0ELb0EEENS1_36VarlenDynamicPersistentTileSchedulerILi128ELi64ELi256ELi128ELb0ELb1ELb1ELb1ELb0ELb1EEEEEEEEEvNT_6ParamsE,"ax",@progbits
	.align	128
.text._ZN7cutlass13device_kernelIN5flash11enable_sm90INS1_16FlashAttnFwdSm90INS1_25CollectiveMainloopFwdSm90ILi2EN4cute5tupleIJNS5_1CILi1EEES8_S8_EEENS6_IJNS7_ILi128EEENS7_ILi64EEENS7_ILi256EEEEEELi256ENS_10bfloat16_tEfNS_4arch4Sm90ELb0ELb1ELb0ELb1ELb0ELb0ELb0ELb1ELb1ELb1ELb0ELb0EEENS1_21CollectiveEpilogueFwdINS6_IJSA_SC_SB_EEES9_SE_SG_Li256ELb1ELb1ELb0ELb0EEENS1_36VarlenDynamicPersistentTileSchedulerILi128ELi64ELi256ELi128ELb0ELb1ELb1ELb1ELb0ELb1EEEEEEEEEvNT_6ParamsE:
        .type           _ZN7cutlass13device_kernelIN5flash11enable_sm90INS1_16FlashAttnFwdSm90INS1_25CollectiveMainloopFwdSm90ILi2EN4cute5tupleIJNS5_1CILi1EEES8_S8_EEENS6_IJNS7_ILi128EEENS7_ILi64EEENS7_ILi256EEEEEELi256ENS_10bfloat16_tEfNS_4arch4Sm90ELb0ELb1ELb0ELb1ELb0ELb0ELb0ELb1ELb1ELb1ELb0ELb0EEENS1_21CollectiveEpilogueFwdINS6_IJSA_SC_SB_EEES9_SE_SG_Li256ELb1ELb1ELb0ELb0EEENS1_36VarlenDynamicPersistentTileSchedulerILi128ELi64ELi256ELi128ELb0ELb1ELb1ELb1ELb0ELb1EEEEEEEEEvNT_6ParamsE,@function
        .size           _ZN7cutlass13device_kernelIN5flash11enable_sm90INS1_16FlashAttnFwdSm90INS1_25CollectiveMainloopFwdSm90ILi2EN4cute5tupleIJNS5_1CILi1EEES8_S8_EEENS6_IJNS7_ILi128EEENS7_ILi64EEENS7_ILi256EEEEEELi256ENS_10bfloat16_tEfNS_4arch4Sm90ELb0ELb1ELb0ELb1ELb0ELb0ELb0ELb1ELb1ELb1ELb0ELb0EEENS1_21CollectiveEpilogueFwdINS6_IJSA_SC_SB_EEES9_SE_SG_Li256ELb1ELb1ELb0ELb0EEENS1_36VarlenDynamicPersistentTileSchedulerILi128ELi64ELi256ELi128ELb0ELb1ELb1ELb1ELb0ELb1EEEEEEEEEvNT_6ParamsE,(.L_x_53 - _ZN7cutlass13device_kernelIN5flash11enable_sm90INS1_16FlashAttnFwdSm90INS1_25CollectiveMainloopFwdSm90ILi2EN4cute5tupleIJNS5_1CILi1EEES8_S8_EEENS6_IJNS7_ILi128EEENS7_ILi64EEENS7_ILi256EEEEEELi256ENS_10bfloat16_tEfNS_4arch4Sm90ELb0ELb1ELb0ELb1ELb0ELb0ELb0ELb1ELb1ELb1ELb0ELb0EEENS1_21CollectiveEpilogueFwdINS6_IJSA_SC_SB_EEES9_SE_SG_Li256ELb1ELb1ELb0ELb0EEENS1_36VarlenDynamicPersistentTileSchedulerILi128ELi64ELi256ELi128ELb0ELb1ELb1ELb1ELb0ELb1EEEEEEEEEvNT_6ParamsE)
        .other          _ZN7cutlass13device_kernelIN5flash11enable_sm90INS1_16FlashAttnFwdSm90INS1_25CollectiveMainloopFwdSm90ILi2EN4cute5tupleIJNS5_1CILi1EEES8_S8_EEENS6_IJNS7_ILi128EEENS7_ILi64EEENS7_ILi256EEEEEELi256ENS_10bfloat16_tEfNS_4arch4Sm90ELb0ELb1ELb0ELb1ELb0ELb0ELb0ELb1ELb1ELb1ELb0ELb0EEENS1_21CollectiveEpilogueFwdINS6_IJSA_SC_SB_EEES9_SE_SG_Li256ELb1ELb1ELb0ELb0EEENS1_36VarlenDynamicPersistentTileSchedulerILi128ELi64ELi256ELi128ELb0ELb1ELb1ELb1ELb0ELb1EEEEEEEEEvNT_6ParamsE,@"STO_CUDA_ENTRY STV_DEFAULT"
_ZN7cutlass13device_kernelIN5flash11enable_sm90INS1_16FlashAttnFwdSm90INS1_25CollectiveMainloopFwdSm90ILi2EN4cute5tupleIJNS5_1CILi1EEES8_S8_EEENS6_IJNS7_ILi128EEENS7_ILi64EEENS7_ILi256EEEEEELi256ENS_10bfloat16_tEfNS_4arch4Sm90ELb0ELb1ELb0ELb1ELb0ELb0ELb0ELb1ELb1ELb1ELb0ELb0EEENS1_21CollectiveEpilogueFwdINS6_IJSA_SC_SB_EEES9_SE_SG_Li256ELb1ELb1ELb0ELb0EEENS1_36VarlenDynamicPersistentTileSchedulerILi128ELi64ELi256ELi128ELb0ELb1ELb1ELb1ELb0ELb1EEEEEEEEEvNT_6ParamsE:
[----:B------:R-:W-:Y:S01]  /*0000*/  LDC R1, c[0x0][0x37c] ;  /* 0x0000df00ff017b82 */ /* 0x000fe20000000800 */
[----:B------:R-:W-:Y:S05]  /*0010*/  EXIT ;  /* 0x000000000000794d */ /* 0x000fea0003800000 */
.L_x_5:
        /* <DEDUP_REMOVED lines=14> */
.L_x_53:


//--------------------- .text._ZN7cutlass13device_kernelIN5flash11enable_sm90INS1_16FlashAttnFwdSm90INS1_25CollectiveMainloopFwdSm90ILi2EN4cute5tupleIJNS5_1CILi1EEES8_S8_EEENS6_IJNS7_ILi128EEENS7_ILi64EEENS7_ILi256EEEEEELi256ENS_10bfloat16_tEfNS_4arch4Sm90ELb0ELb1ELb0ELb1ELb0ELb1ELb0ELb1ELb1ELb1ELb0ELb0EEENS1_21CollectiveEpilogueFwdINS6_IJSA_SC_SB_EEES9_SE_SG_Li256ELb1ELb1ELb0ELb0EEENS1_36VarlenDynamicPersistentTileSchedulerILi128ELi64ELi256ELi128ELb0ELb1ELb1ELb1ELb0ELb1EEEEEEEEEvNT_6ParamsE --------------------------
	.section	.text._ZN7cutlass13device_kernelIN5flash11enable_sm90INS1_16FlashAttnFwdSm90INS1_25CollectiveMainloopFwdSm90ILi2EN4cute5tupleIJNS5_1CILi1EEES8_S8_EEENS6_IJNS7_ILi128EEENS7_ILi64EEENS7_ILi256EEEEEELi256ENS_10bfloat16_tEfNS_4arch4Sm90ELb0ELb1ELb0ELb1ELb0ELb1ELb0ELb1ELb1ELb1ELb0ELb0EEENS1_21CollectiveEpilogueFwdINS6_IJSA_SC_SB_EEES9_SE_SG_Li256ELb1ELb1ELb0ELb0EEENS1_36VarlenDynamicPersistentTileSchedulerILi128ELi64ELi256ELi128ELb0ELb1ELb1ELb1ELb0ELb1EEEEEEEEEvNT_6ParamsE,"ax",@progbits
	.align	128
.text._ZN7cutlass13device_kernelIN5flash11enable_sm90INS1_16FlashAttnFwdSm90INS1_25CollectiveMainloopFwdSm90ILi2EN4cute5tupleIJNS5_1CILi1EEES8_S8_EEENS6_IJNS7_ILi128EEENS7_ILi64EEENS7_ILi256EEEEEELi256ENS_10bfloat16_tEfNS_4arch4Sm90ELb0ELb1ELb0ELb1ELb0ELb1ELb0ELb1ELb1ELb1ELb0ELb0EEENS1_21CollectiveEpilogueFwdINS6_IJSA_SC_SB_EEES9_SE_SG_Li256ELb1ELb1ELb0ELb0EEENS1_36VarlenDynamicPersistentTileSchedulerILi128ELi64ELi256ELi128ELb0ELb1ELb1ELb1ELb0ELb1EEEEEEEEEvNT_6ParamsE:
        .type           _ZN7cutlass13device_kernelIN5flash11enable_sm90INS1_16FlashAttnFwdSm90INS1_25CollectiveMainloopFwdSm90ILi2EN4cute5tupleIJNS5_1CILi1EEES8_S8_EEENS6_IJNS7_ILi128EEENS7_ILi64EEENS7_ILi256EEEEEELi256ENS_10bfloat16_tEfNS_4arch4Sm90ELb0ELb1ELb0ELb1ELb0ELb1ELb0ELb1ELb1ELb1ELb0ELb0EEENS1_21CollectiveEpilogueFwdINS6_IJSA_SC_SB_EEES9_SE_SG_Li256ELb1ELb1ELb0ELb0EEENS1_36VarlenDynamicPersistentTileSchedulerILi128ELi64ELi256ELi128ELb0ELb1ELb1ELb1ELb0ELb1EEEEEEEEEvNT_6ParamsE,@function
        .size           _ZN7cutlass13device_kernelIN5flash11enable_sm90INS1_16FlashAttnFwdSm90INS1_25CollectiveMainloopFwdSm90ILi2EN4cute5tupleIJNS5_1CILi1EEES8_S8_EEENS6_IJNS7_ILi128EEENS7_ILi64EEENS7_ILi256EEEEEELi256ENS_10bfloat16_tEfNS_4arch4Sm90ELb0ELb1ELb0ELb1ELb0ELb1ELb0ELb1ELb1ELb1ELb0ELb0EEENS1_21CollectiveEpilogueFwdINS6_IJSA_SC_SB_EEES9_SE_SG_Li256ELb1ELb1ELb0ELb0EEENS1_36VarlenDynamicPersistentTileSchedulerILi128ELi64ELi256ELi128ELb0ELb1ELb1ELb1ELb0ELb1EEEEEEEEEvNT_6ParamsE,(.L_x_54 - _ZN7cutlass13device_kernelIN5flash11enable_sm90INS1_16FlashAttnFwdSm90INS1_25CollectiveMainloopFwdSm90ILi2EN4cute5tupleIJNS5_1CILi1EEES8_S8_EEENS6_IJNS7_ILi128EEENS7_ILi64EEENS7_ILi256EEEEEELi256ENS_10bfloat16_tEfNS_4arch4Sm90ELb0ELb1ELb0ELb1ELb0ELb1ELb0ELb1ELb1ELb1ELb0ELb0EEENS1_21CollectiveEpilogueFwdINS6_IJSA_SC_SB_EEES9_SE_SG_Li256ELb1ELb1ELb0ELb0EEENS1_36VarlenDynamicPersistentTileSchedulerILi128ELi64ELi256ELi128ELb0ELb1ELb1ELb1ELb0ELb1EEEEEEEEEvNT_6ParamsE)
        .other          _ZN7cutlass13device_kernelIN5flash11enable_sm90INS1_16FlashAttnFwdSm90INS1_25CollectiveMainloopFwdSm90ILi2EN4cute5tupleIJNS5_1CILi1EEES8_S8_EEENS6_IJNS7_ILi128EEENS7_ILi64EEENS7_ILi256EEEEEELi256ENS_10bfloat16_tEfNS_4arch4Sm90ELb0ELb1ELb0ELb1ELb0ELb1ELb0ELb1ELb1ELb1ELb0ELb0EEENS1_21CollectiveEpilogueFwdINS6_IJSA_SC_SB_EEES9_SE_SG_Li256ELb1ELb1ELb0ELb0EEENS1_36VarlenDynamicPersistentTileSchedulerILi128ELi64ELi256ELi128ELb0ELb1ELb1ELb1ELb0ELb1EEEEEEEEEvNT_6ParamsE,@"STO_CUDA_ENTRY STV_DEFAULT"
_ZN7cutlass13device_kernelIN5flash11enable_sm90INS1_16FlashAttnFwdSm90INS1_25CollectiveMainloopFwdSm90ILi2EN4cute5tupleIJNS5_1CILi1EEES8_S8_EEENS6_IJNS7_ILi128EEENS7_ILi64EEENS7_ILi256EEEEEELi256ENS_10bfloat16_tEfNS_4arch4Sm90ELb0ELb1ELb0ELb1ELb0ELb1ELb0ELb1ELb1ELb1ELb0ELb0EEENS1_21CollectiveEpilogueFwdINS6_IJSA_SC_SB_EEES9_SE_SG_Li256ELb1ELb1ELb0ELb0EEENS1_36VarlenDynamicPersistentTileSchedulerILi128ELi64ELi256ELi128ELb0ELb1ELb1ELb1ELb0ELb1EEEEEEEEEvNT_6ParamsE:
[----:B------:R-:W-:Y:S01]  /*0000*/  LDC R1, c[0x0][0x37c] ;  /* 0x0000df00ff017b82 */ /* 0x000fe20000000800 */
[----:B------:R-:W-:Y:S05]  /*0010*/  EXIT ;  /* 0x000000000000794d */ /* 0x000fea0003800000 */
.L_x_6:
        /* <DEDUP_REMOVED lines=14> */
.L_x_54:


//--------------------- .text._ZN7cutlass13device_kernelIN5flash11enable_sm90INS1_16FlashAttnFwdSm90INS1_25CollectiveMainloopFwdSm90ILi2EN4cute5tupleIJNS5_1CILi1EEES8_S8_EEENS6_IJNS7_ILi128EEENS7_ILi80EEENS7_ILi256EEEEEELi256ENS_10bfloat16_tEfNS_4arch4Sm90ELb1ELb0ELb0ELb0ELb0ELb0ELb0ELb1ELb1ELb1ELb0ELb0EEENS1_21CollectiveEpilogueFwdINS6_IJSA_SC_SB_EEES9_SE_SG_Li256ELb0ELb1ELb0ELb0EEENS1_30DynamicPersistentTileSchedulerILi256ELi128ELb0ELb1ELb1EEEEEEEEEvNT_6ParamsE --------------------------
	.section	.text._ZN7cutlass13device_kernelIN5flash11enable_sm90INS1_16FlashAttnFwdSm90INS1_25CollectiveMainloopFwdSm90ILi2EN4cute5tupleIJNS5_1CILi1EEES8_S8_EEENS6_IJNS7_ILi128EEENS7_ILi80EEENS7_ILi256EEEEEELi256ENS_10bfloat16_tEfNS_4arch4Sm90ELb1ELb0ELb0ELb0ELb0ELb0ELb0ELb1ELb1ELb1ELb0ELb0EEENS1_21CollectiveEpilogueFwdINS6_IJSA_SC_SB_EEES9_SE_SG_Li256ELb0ELb1ELb0ELb0EEENS1_30DynamicPersistentTileSchedulerILi256ELi128ELb0ELb1ELb1EEEEEEEEEvNT_6ParamsE,"ax",@progbits
	.align	128
.text._ZN7cutlass13device_kernelIN5flash11enable_sm90INS1_16FlashAttnFwdSm90INS1_25CollectiveMainloopFwdSm90ILi2EN4cute5tupleIJNS5_1CILi1EEES8_S8_EEENS6_IJNS7_ILi128EEENS7_ILi80EEENS7_ILi256EEEEEELi256ENS_10bfloat16_tEfNS_4arch4Sm90ELb1ELb0ELb0ELb0ELb0ELb0ELb0ELb1ELb1ELb1ELb0ELb0EEENS1_21CollectiveEpilogueFwdINS6_IJSA_SC_SB_EEES9_SE_SG_Li256ELb0ELb1ELb0ELb0EEENS1_30DynamicPersistentTileSchedulerILi256ELi128ELb0ELb1ELb1EEEEEEEEEvNT_6ParamsE:
        .type           _ZN7cutlass13device_kernelIN5flash11enable_sm90INS1_16FlashAttnFwdSm90INS1_25CollectiveMainloopFwdSm90ILi2EN4cute5tupleIJNS5_1CILi1EEES8_S8_EEENS6_IJNS7_ILi128EEENS7_ILi80EEENS7_ILi256EEEEEELi256ENS_10bfloat16_tEfNS_4arch4Sm90ELb1ELb0ELb0ELb0ELb0ELb0ELb0ELb1ELb1ELb1ELb0ELb0EEENS1_21CollectiveEpilogueFwdINS6_IJSA_SC_SB_EEES9_SE_SG_Li256ELb0ELb1ELb0ELb0EEENS1_30DynamicPersistentTileSchedulerILi256ELi128ELb0ELb1ELb1EEEEEEEEEvNT_6ParamsE,@function
        .size           _ZN7cutlass13device_kernelIN5flash11enable_sm90INS1_16FlashAttnFwdSm90INS1_25CollectiveMainloopFwdSm90ILi2EN4cute5tupleIJNS5_1CILi1EEES8_S8_EEENS6_IJNS7_ILi128EEENS7_ILi80EEENS7_ILi256EEEEEELi256ENS_10bfloat16_tEfNS_4arch4Sm90ELb1ELb0ELb0ELb0ELb0ELb0ELb0ELb1ELb1ELb1ELb0ELb0EEENS1_21CollectiveEpilogueFwdINS6_IJSA_SC_SB_EEES9_SE_SG_Li256ELb0ELb1ELb0ELb0EEENS1_30DynamicPersistentTileSchedulerILi256ELi128ELb0ELb1ELb1EEEEEEEEEvNT_6ParamsE,(.L_x_55 - _ZN7cutlass13device_kernelIN5flash11enable_sm90INS1_16FlashAttnFwdSm90INS1_25CollectiveMainloopFwdSm90ILi2EN4cute5tupleIJNS5_1CILi1EEES8_S8_EEENS6_IJNS7_ILi128EEENS7_ILi80EEENS7_ILi256EEEEEELi256ENS_10bfloat16_tEfNS_4arch4Sm90ELb1ELb0ELb0ELb0ELb0ELb0ELb0ELb1ELb1ELb1ELb0ELb0EEENS1_21CollectiveEpilogueFwdINS6_IJSA_SC_SB_EEES9_SE_SG_Li256ELb0ELb1ELb0ELb0EEENS1_30DynamicPersistentTileSchedulerILi256ELi128ELb0ELb1ELb1EEEEEEEEEvNT_6ParamsE)
        .other          _ZN7cutlass13device_kernelIN5flash11enable_sm90INS1_16FlashAttnFwdSm90INS1_25CollectiveMainloopFwdSm90ILi2EN4cute5tupleIJNS5_1CILi1EEES8_S8_EEENS6_IJNS7_ILi128EEENS7_ILi80EEENS7_ILi256EEEEEELi256ENS_10bfloat16_tEfNS_4arch4Sm90ELb1ELb0ELb0ELb0ELb0ELb0ELb0ELb1ELb1ELb1ELb0ELb0EEENS1_21CollectiveEpilogueFwdINS6_IJSA_SC_SB_EEES9_SE_SG_Li256ELb0ELb1ELb0ELb0EEENS1_30DynamicPersistentTileSchedulerILi256ELi128ELb0ELb1ELb1EEEEEEEEEvNT_6ParamsE,@"STO_CUDA_ENTRY STV_DEFAULT"
_ZN7cutlass13device_kernelIN5flash11enable_sm90INS1_16FlashAttnFwdSm90INS1_25CollectiveMainloopFwdSm90ILi2EN4cute5tupleIJNS5_1CILi1EEES8_S8_EEENS6_IJNS7_ILi128EEENS7_ILi80EEENS7_ILi256EEEEEELi256ENS_10bfloat16_tEfNS_4arch4Sm90ELb1ELb0ELb0ELb0ELb0ELb0ELb0ELb1ELb1ELb1ELb0ELb0EEENS1_21CollectiveEpilogueFwdINS6_IJSA_SC_SB_EEES9_SE_SG_Li256ELb0ELb1ELb0ELb0EEENS1_30DynamicPersistentTileSchedulerILi256ELi128ELb0ELb1ELb1EEEEEEEEEvNT_6ParamsE:
[----:B------:R-:W-:Y:S01]  /*0000*/  LDC R1, c[0x0][0x37c] ;  /* 0x0000df00ff017b82 */ /* 0x000fe20000000800 */
[----:B------:R-:W-:Y:S05]  /*0010*/  EXIT ;  /* 0x000000000000794d */ /* 0x000fea0003800000 */
.L_x_7:
        /* <DEDUP_REMOVED lines=14> */
.L_x_55:


//--------------------- .text._ZN7cutlass13device_kernelIN5flash11enable_sm90INS1_16FlashAttnFwdSm90INS1_25CollectiveMainloopFwdSm90ILi2EN4cute5tupleIJNS5_1CILi1EEES8_S8_EEENS6_IJNS7_ILi128EEENS7_ILi80EEENS7_ILi256EEEEEELi256ENS_10bfloat16_tEfNS_4arch4Sm90ELb1ELb0ELb0ELb1ELb0ELb0ELb0ELb1ELb1ELb1ELb0ELb0EEENS1_21CollectiveEpilogueFwdINS6_IJSA_SC_SB_EEES9_SE_SG_Li256ELb1ELb1ELb0ELb0EEENS1_36VarlenDynamicPersistentTileSchedulerILi128ELi80ELi256ELi128ELb0ELb1ELb1ELb1ELb1ELb1EEEEEEEEEvNT_6ParamsE --------------------------
	.section	.text._ZN7cutlass13device_kernelIN5flash11enable_sm90INS1_16FlashAttnFwdSm90INS1_25CollectiveMainloopFwdSm90ILi2EN4cute5tupleIJNS5_1CILi1EEES8_S8_EEENS6_IJNS7_ILi128EEENS7_ILi80EEENS7_ILi256EEEEEELi256ENS_10bfloat16_tEfNS_4arch4Sm90ELb1ELb0ELb0ELb1ELb0ELb0ELb0ELb1ELb1ELb1ELb0ELb0EEENS1_21CollectiveEpilogueFwdINS6_IJSA_SC_SB_EEES9_SE_SG_Li256ELb1ELb1ELb0ELb0EEENS1_36VarlenDynamicPersistentTileSchedulerILi128ELi80ELi256ELi128ELb0ELb1ELb1ELb1ELb1ELb1EEEEEEEEEvNT_6ParamsE,"ax",@progbits
	.align	128
.text._ZN7cutlass13device_kernelIN5flash11enable_sm90INS1_16FlashAttnFwdSm90INS1_25CollectiveMainloopFwdSm90ILi2EN4cute5tupleIJNS5_1CILi1EEES8_S8_EEENS6_IJNS7_ILi128EEENS7_ILi80EEENS7_ILi256EEEEEELi256ENS_10bfloat16_tEfNS_4arch4Sm90ELb1ELb0ELb0ELb1ELb0ELb0ELb0ELb1ELb1ELb1ELb0ELb0EEENS1_21CollectiveEpilogueFwdINS6_IJSA_SC_SB_EEES9_SE_SG_Li256ELb1ELb1ELb0ELb0EEENS1_36VarlenDynamicPersistentTileSchedulerILi128ELi80ELi256ELi128ELb0ELb1ELb1ELb1ELb1ELb1EEEEEEEEEvNT_6ParamsE:
        .type           _ZN7cutlass13device_kernelIN5flash11enable_sm90INS1_16FlashAttnFwdSm90INS1_25CollectiveMainloopFwdSm90ILi2EN4cute5tupleIJNS5_1CILi1EEES8_S8_EEENS6_IJNS7_ILi128EEENS7_ILi80EEENS7_ILi256EEEEEELi256ENS_10bfloat16_tEfNS_4arch4Sm90ELb1ELb0ELb0ELb1ELb0ELb0ELb0ELb1ELb1ELb1ELb0ELb0EEENS1_21CollectiveEpilogueFwdINS6_IJSA_SC_SB_EEES9_SE_SG_Li256ELb1ELb1ELb0ELb0EEENS1_36VarlenDynamicPersistentTileSchedulerILi128ELi80ELi256ELi128ELb0ELb1ELb1ELb1ELb1ELb1EEEEEEEEEvNT_6ParamsE,@function
        .size           _ZN7cutlass13device_kernelIN5flash11enable_sm90INS1_16FlashAttnFwdSm90INS1_25CollectiveMainloopFwdSm90ILi2EN4cute5tupleIJNS5_1CILi1EEES8_S8_EEENS6_IJNS7_ILi128EEENS7_ILi80EEENS7_ILi256EEEEEELi256ENS_10bfloat16_tEfNS_4arch4Sm90ELb1ELb0ELb0ELb1ELb0ELb0ELb0ELb1ELb1ELb1ELb0ELb0EEENS1_21CollectiveEpilogueFwdINS6_IJSA_SC_SB_EEES9_SE_SG_Li256ELb1ELb1ELb0ELb0EEENS1_36VarlenDynamicPersistentTileSchedulerILi128ELi80ELi256ELi128ELb0ELb1ELb1ELb1ELb1ELb1EEEEEEEEEvNT_6ParamsE,(.L_x_56 - _ZN7cutlass13device_kernelIN5flash11enable_sm90INS1_16FlashAttnFwdSm90INS1_25CollectiveMainloopFwdSm90ILi2EN4cute5tupleIJNS5_1CILi1EEES8_S8_EEENS6_IJNS7_ILi128EEENS7_ILi80EEENS7_ILi256EEEEEELi256ENS_10bfloat16_tEfNS_4arch4Sm90ELb1ELb0ELb0ELb1ELb0ELb0ELb0ELb1ELb1ELb1ELb0ELb0EEENS1_21CollectiveEpilogueFwdINS6_IJSA_SC_SB_EEES9_SE_SG_Li256ELb1ELb1ELb0ELb0EEENS1_36VarlenDynamicPersistentTileSchedulerILi128ELi80ELi256ELi128ELb0ELb1ELb1ELb1ELb1ELb1EEEEEEEEEvNT_6ParamsE)
        .other          _ZN7cutlass13device_kernelIN5flash11enable_sm90INS1_16FlashAttnFwdSm90INS1_25CollectiveMainloopFwdSm90ILi2EN4cute5tupleIJNS5_1CILi1EEES8_S8_EEENS6_IJNS7_ILi128EEENS7_ILi80EEENS7_ILi256EEEEEELi256ENS_10bfloat16_tEfNS_4arch4Sm90ELb1ELb0ELb0ELb1ELb0ELb0ELb0ELb1ELb1ELb1ELb0ELb0EEENS1_21CollectiveEpilogueFwdINS6_IJSA_SC_SB_EEES9_SE_SG_Li256ELb1ELb1ELb0ELb0EEENS1_36VarlenDynamicPersistentTileSchedulerILi128ELi80ELi256ELi128ELb0ELb1ELb1ELb1ELb1ELb1EEEEEEEEEvNT_6ParamsE,@"STO_CUDA_ENTRY STV_DEFAULT"
_ZN7cutlass13device_kernelIN5flash11enable_sm90INS1_16FlashAttnFwdSm90INS1_25CollectiveMainloopFwdSm90ILi2EN4cute5tupleIJNS5_1CILi1EEES8_S8_EEENS6_IJNS7_ILi128EEENS7_ILi80EEENS7_ILi256EEEEEELi256ENS_10bfloat16_tEfNS_4arch4Sm90ELb1ELb0ELb0ELb1ELb0ELb0ELb0ELb1ELb1ELb1ELb0ELb0EEENS1_21CollectiveEpilogueFwdINS6_IJSA_SC_SB_EEES9_SE_SG_Li256ELb1ELb1ELb0ELb0EEENS1_36VarlenDynamicPersistentTileSchedulerILi128ELi80ELi256ELi128ELb0ELb1ELb1ELb1ELb1ELb1EEEEEEEEEvNT_6ParamsE:
[----:B------:R-:W-:Y:S01]  /*0000*/  LDC R1, c[0x0][0x37c] ;  /* 0x0000df00ff017b82 */ /* 0x000fe20000000800 */
[----:B------:R-:W-:Y:S05]  /*0010*/  EXIT ;  /* 0x000000000000794d */ /* 0x000fea0003800000 */
.L_x_8:
        /* <DEDUP_REMOVED lines=14> */
.L_x_56:


//--------------------- .text._ZN7cutlass13device_kernelIN5flash11enable_sm90INS1_16FlashAttnFwdSm90INS1_25CollectiveMainloopFwdSm90ILi2EN4cute5tupleIJNS5_1CILi1EEES8_S8_EEENS6_IJNS7_ILi128EEENS7_ILi80EEENS7_ILi256EEEEEELi256ENS_10bfloat16_tEfNS_4arch4Sm90ELb1ELb0ELb0ELb1ELb0ELb1ELb0ELb1ELb1ELb1ELb0ELb0EEENS1_21CollectiveEpilogueFwdINS6_IJSA_SC_SB_EEES9_SE_SG_Li256ELb1ELb1ELb0ELb0EEENS1_36VarlenDynamicPersistentTileSchedulerILi128ELi80ELi256ELi128ELb0ELb1ELb1ELb1ELb1ELb1EEEEEEEEEvNT_6ParamsE --------------------------
	.section	.text._ZN7cutlass13device_kernelIN5flash11enable_sm90INS1_16FlashAttnFwdSm90INS1_25CollectiveMainloopFwdSm90ILi2EN4cute5tupleIJNS5_1CILi1EEES8_S8_EEENS6_IJNS7_ILi128EEENS7_ILi80EEENS7_ILi256EEEEEELi256ENS_10bfloat16_tEfNS_4arch4Sm90ELb1ELb0ELb0ELb1ELb0ELb1ELb0ELb1ELb1ELb1ELb0ELb0EEENS1_21CollectiveEpilogueFwdINS6_IJSA_SC_SB_EEES9_SE_SG_Li256ELb1ELb1ELb0ELb0EEENS1_36VarlenDynamicPersistentTileSchedulerILi128ELi80ELi256ELi128ELb0ELb1ELb1ELb1ELb1ELb1EEEEEEEEEvNT_6ParamsE,"ax",@progbits
	.align	128
.text._ZN7cutlass13device_kernelIN5flash11enable_sm90INS1_16FlashAttnFwdSm90INS1_25CollectiveMainloopFwdSm90ILi2EN4cute5tupleIJNS5_1CILi1EEES8_S8_EEENS6_IJNS7_ILi128EEENS7_ILi80EEENS7_ILi256EEEEEELi256ENS_10bfloat16_tEfNS_4arch4Sm90ELb1ELb0ELb0ELb1ELb0ELb1ELb0ELb1ELb1ELb1ELb0ELb0EEENS1_21CollectiveEpilogueFwdINS6_IJSA_SC_SB_EEES9_SE_SG_Li256ELb1ELb1ELb0ELb0EEENS1_36VarlenDynamicPersistentTileSchedulerILi128ELi80ELi256ELi128ELb0ELb1ELb1ELb1ELb1ELb1EEEEEEEEEvNT_6ParamsE:
        .type           _ZN7cutlass13device_kernelIN5flash11enable_sm90INS1_16FlashAttnFwdSm90INS1_25CollectiveMainloopFwdSm90ILi2EN4cute5tupleIJNS5_1CILi1EEES8_S8_EEENS6_IJNS7_ILi128EEENS7_ILi80EEENS7_ILi256EEEEEELi256ENS_10bfloat16_tEfNS_4arch4Sm90ELb1ELb0ELb0ELb1ELb0ELb1ELb0ELb1ELb1ELb1ELb0ELb0EEENS1_21CollectiveEpilogueFwdINS6_IJSA_SC_SB_EEES9_SE_SG_Li256ELb1ELb1ELb0ELb0EEENS1_36VarlenDynamicPersistentTileSchedulerILi128ELi80ELi256ELi128ELb0ELb1ELb1ELb1ELb1ELb1EEEEEEEEEvNT_6ParamsE,@function
        .size           _ZN7cutlass13device_kernelIN5flash11enable_sm90INS1_16FlashAttnFwdSm90INS1_25CollectiveMainloopFwdSm90ILi2EN4cute5tupleIJNS5_1CILi1EEES8_S8_EEENS6_IJNS7_ILi128EEENS7_ILi80EEENS7_ILi256EEEEEELi256ENS_10bfloat16_tEfNS_4arch4Sm90ELb1ELb0ELb0ELb1ELb0ELb1ELb0ELb1ELb1ELb1ELb0ELb0EEENS1_21CollectiveEpilogueFwdINS6_IJSA_SC_SB_EEES9_SE_SG_Li256ELb1ELb1ELb0ELb0EEENS1_36VarlenDynamicPersistentTileSchedulerILi128ELi80ELi256ELi128ELb0ELb1ELb1ELb1ELb1ELb1EEEEEEEEEvNT_6ParamsE,(.L_x_57 - _ZN7cutlass13device_kernelIN5flash11enable_sm90INS1_16FlashAttnFwdSm90INS1_25CollectiveMainloopFwdSm90ILi2EN4cute5tupleIJNS5_1CILi1EEES8_S8_EEENS6_IJNS7_ILi128EEENS7_ILi80EEENS7_ILi256EEEEEELi256ENS_10bfloat16_tEfNS_4arch4Sm90ELb1ELb0ELb0ELb1ELb0ELb1ELb0ELb1ELb1ELb1ELb0ELb0EEENS1_21CollectiveEpilogueFwdINS6_IJSA_SC_SB_EEES9_SE_SG_Li256ELb1ELb1ELb0ELb0EEENS1_36VarlenDynamicPersistentTileSchedulerILi128ELi80ELi256ELi128ELb0ELb1ELb1ELb1ELb1ELb1EEEEEEEEEvNT_6ParamsE)
        .other          _ZN7cutlass13device_kernelIN5flash11enable_sm90INS1_16FlashAttnFwdSm90INS1_25CollectiveMainloopFwdSm90ILi2EN4cute5tupleIJNS5_1CILi1EEES8_S8_EEENS6_IJNS7_ILi128EEENS7_ILi80EEENS7_ILi256EEEEEELi256ENS_10bfloat16_tEfNS_4arch4Sm90ELb1ELb0ELb0ELb1ELb0ELb1ELb0ELb1ELb1ELb1ELb0ELb0EEENS1_21CollectiveEpilogueFwdINS6_IJSA_SC_SB_EEES9_SE_SG_Li256ELb1ELb1ELb0ELb0EEENS1_36VarlenDynamicPersistentTileSchedulerILi128ELi80ELi256ELi128ELb0ELb1ELb1ELb1ELb1ELb1EEEEEEEEEvNT_6ParamsE,@"STO_CUDA_ENTRY STV_DEFAULT"
_ZN7cutlass13device_kernelIN5flash11enable_sm90INS1_16FlashAttnFwdSm90INS1_25CollectiveMainloopFwdSm90ILi2EN4cute5tupleIJNS5_1CILi1EEES8_S8_EEENS6_IJNS7_ILi128EEENS7_ILi80EEENS7_ILi256EEEEEELi256ENS_10bfloat16_tEfNS_4arch4Sm90ELb1ELb0ELb0ELb1ELb0ELb1ELb0ELb1ELb1ELb1ELb0ELb0EEENS1_21CollectiveEpilogueFwdINS6_IJSA_SC_SB_EEES9_SE_SG_Li256ELb1ELb1ELb0ELb0EEENS1_36VarlenDynamicPersistentTileSchedulerILi128ELi80ELi256ELi128ELb0ELb1ELb1ELb1ELb1ELb1EEEEEEEEEvNT_6ParamsE:
[----:B------:R-:W-:Y:S01]  /*0000*/  LDC R1, c[0x0][0x37c] ;  /* 0x0000df00ff017b82 */ /* 0x000fe20000000800 */
[----:B------:R-:W-:Y:S05]  /*0010*/  EXIT ;  /* 0x000000000000794d */ /* 0x000fea0003800000 */
.L_x_9:
        /* <DEDUP_REMOVED lines=14> */
.L_x_57:


//--------------------- .text._ZN7cutlass13device_kernelIN5flash11enable_sm90INS1_16FlashAttnFwdSm90INS1_25CollectiveMainloopFwdSm90ILi2EN4cute5tupleIJNS5_1CILi1EEES8_S8_EEENS6_IJNS7_ILi128EEENS7_ILi112EEENS7_ILi192EEEEEELi192ENS_10bfloat16_tEfNS_4arch4Sm90ELb0ELb0ELb0ELb0ELb0ELb0ELb0ELb1ELb1ELb1ELb0ELb0EEENS1_21CollectiveEpilogueFwdINS6_IJSA_SC_SB_EEES9_SE_SG_Li256ELb0ELb1ELb0ELb0EEENS1_29StaticPersistentTileSchedulerILb0EEEEEEEEEvNT_6ParamsE --------------------------
	.section	.text._ZN7cutlass13device_kernelIN5flash11enable_sm90INS1_16FlashAttnFwdSm90INS1_25CollectiveMainloopFwdSm90ILi2EN4cute5tupleIJNS5_1CILi1EEES8_S8_EEENS6_IJNS7_ILi128EEENS7_ILi112EEENS7_ILi192EEEEEELi192ENS_10bfloat16_tEfNS_4arch4Sm90ELb0ELb0ELb0ELb0ELb0ELb0ELb0ELb1ELb1ELb1ELb0ELb0EEENS1_21CollectiveEpilogueFwdINS6_IJSA_SC_SB_EEES9_SE_SG_Li256ELb0ELb1ELb0ELb0EEENS1_29StaticPersistentTileSchedulerILb0EEEEEEEEEvNT_6ParamsE,"ax",@progbits
	.align	128
.text._ZN7cutlass13device_kernelIN5flash11enable_sm90INS1_16FlashAttnFwdSm90INS1_25CollectiveMainloopFwdSm90ILi2EN4cute5tupleIJNS5_1CILi1EEES8_S8_EEENS6_IJNS7_ILi128EEENS7_ILi112EEENS7_ILi192EEEEEELi192ENS_10bfloat16_tEfNS_4arch4Sm90ELb0ELb0ELb0ELb0ELb0ELb0ELb0ELb1ELb1ELb1ELb0ELb0EEENS1_21CollectiveEpilogueFwdINS6_IJSA_SC_SB_EEES9_SE_SG_Li256ELb0ELb1ELb0ELb0EEENS1_29StaticPersistentTileSchedulerILb0EEEEEEEEEvNT_6ParamsE:
        .type           _ZN7cutlass13device_kernelIN5flash11enable_sm90INS1_16FlashAttnFwdSm90INS1_25CollectiveMainloopFwdSm90ILi2EN4cute5tupleIJNS5_1CILi1EEES8_S8_EEENS6_IJNS7_ILi128EEENS7_ILi112EEENS7_ILi192EEEEEELi192ENS_10bfloat16_tEfNS_4arch4Sm90ELb0ELb0ELb0ELb0ELb0ELb0ELb0ELb1ELb1ELb1ELb0ELb0EEENS1_21CollectiveEpilogueFwdINS6_IJSA_SC_SB_EEES9_SE_SG_Li256ELb0ELb1ELb0ELb0EEENS1_29StaticPersistentTileSchedulerILb0EEEEEEEEEvNT_6ParamsE,@function
        .size           _ZN7cutlass13device_kernelIN5flash11enable_sm90INS1_16FlashAttnFwdSm90INS1_25CollectiveMainloopFwdSm90ILi2EN4cute5tupleIJNS5_1CILi1EEES8_S8_EEENS6_IJNS7_ILi128EEENS7_ILi112EEENS7_ILi192EEEEEELi192ENS_10bfloat16_tEfNS_4arch4Sm90ELb0ELb0ELb0ELb0ELb0ELb0ELb0ELb1ELb1ELb1ELb0ELb0EEENS1_21CollectiveEpilogueFwdINS6_IJSA_SC_SB_EEES9_SE_SG_Li256ELb0ELb1ELb0ELb0EEENS1_29StaticPersistentTileSchedulerILb0EEEEEEEEEvNT_6ParamsE,(.L_x_58 - _ZN7cutlass13device_kernelIN5flash11enable_sm90INS1_16FlashAttnFwdSm90INS1_25CollectiveMainloopFwdSm90ILi2EN4cute5tupleIJNS5_1CILi1EEES8_S8_EEENS6_IJNS7_ILi128EEENS7_ILi112EEENS7_ILi192EEEEEELi192ENS_10bfloat16_tEfNS_4arch4Sm90ELb0ELb0ELb0ELb0ELb0ELb0ELb0ELb1ELb1ELb1ELb0ELb0EEENS1_21CollectiveEpilogueFwdINS6_IJSA_SC_SB_EEES9_SE_SG_Li256ELb0ELb1ELb0ELb0EEENS1_29StaticPersistentTileSchedulerILb0EEEEEEEEEvNT_6ParamsE)
        .other          _ZN7cutlass13device_kernelIN5flash11enable_sm90INS1_16FlashAttnFwdSm90INS1_25CollectiveMainloopFwdSm90ILi2EN4cute5tupleIJNS5_1CILi1EEES8_S8_EEENS6_IJNS7_ILi128EEENS7_ILi112EEENS7_ILi192EEEEEELi192ENS_10bfloat16_tEfNS_4arch4Sm90ELb0ELb0ELb0ELb0ELb0ELb0ELb0ELb1ELb1ELb1ELb0ELb0EEENS1_21CollectiveEpilogueFwdINS6_IJSA_SC_SB_EEES9_SE_SG_Li256ELb0ELb1ELb0ELb0EEENS1_29StaticPersistentTileSchedulerILb0EEEEEEEEEvNT_6ParamsE,@"STO_CUDA_ENTRY STV_DEFAULT"
_ZN7cutlass13device_kernelIN5flash11enable_sm90INS1_16FlashAttnFwdSm90INS1_25CollectiveMainloopFwdSm90ILi2EN4cute5tupleIJNS5_1CILi1EEES8_S8_EEENS6_IJNS7_ILi128EEENS7_ILi112EEENS7_ILi192EEEEEELi192ENS_10bfloat16_tEfNS_4arch4Sm90ELb0ELb0ELb0ELb0ELb0ELb0ELb0ELb1ELb1ELb1ELb0ELb0EEENS1_21CollectiveEpilogueFwdINS6_IJSA_SC_SB_EEES9_SE_SG_Li256ELb0ELb1ELb0ELb0EEENS1_29StaticPersistentTileSchedulerILb0EEEEEEEEEvNT_6ParamsE:
[----:B------:R-:W-:Y:S01]  /*0000*/  LDC R1, c[0x0][0x37c] ;  /* 0x0000df00ff017b82 */ /* 0x000fe20000000800 */
[----:B------:R-:W-:Y:S05]  /*0010*/  EXIT ;  /* 0x000000000000794d */ /* 0x000fea0003800000 */
.L_x_10:
        /* <DEDUP_REMOVED lines=14> */
.L_x_58:


//--------------------- .text._ZN7cutlass13device_kernelIN5flash11enable_sm90INS1_16FlashAttnFwdSm90INS1_25CollectiveMainloopFwdSm90ILi2EN4cute5tupleIJNS5_1CILi2EEENS7_ILi1EEES9_EEENS6_IJNS7_ILi128EEENS7_ILi112EEENS7_ILi192EEEEEELi192ENS_10bfloat16_tEfNS_4arch4Sm90ELb0ELb0ELb0ELb0ELb0ELb0ELb0ELb1ELb1ELb1ELb0ELb0EEENS1_21CollectiveEpilogueFwdINS6_IJSB_SD_SC_EEESA_SF_SH_Li256ELb0ELb1ELb0ELb0EEENS1_29StaticPersistentTileSchedulerILb0EEEEEEEEEvNT_6ParamsE --------------------------
	.section	.text._ZN7cutlass13device_kernelIN5flash11enable_sm90INS1_16FlashAttnFwdSm90INS1_25CollectiveMainloopFwdSm90ILi2EN4cute5tupleIJNS5_1CILi2EEENS7_ILi1EEES9_EEENS6_IJNS7_ILi128EEENS7_ILi112EEENS7_ILi192EEEEEELi192ENS_10bfloat16_tEfNS_4arch4Sm90ELb0ELb0ELb0ELb0ELb0ELb0ELb0ELb1ELb1ELb1ELb0ELb0EEENS1_21CollectiveEpilogueFwdINS6_IJSB_SD_SC_EEESA_SF_SH_Li256ELb0ELb1ELb0ELb0EEENS1_29StaticPersistentTileSchedulerILb0EEEEEEEEEvNT_6ParamsE,"ax",@progbits
	.align	128
.text._ZN7cutlass13device_kernelIN5flash11enable_sm90INS1_16FlashAttnFwdSm90INS1_25CollectiveMainloopFwdSm90ILi2EN4cute5tupleIJNS5_1CILi2EEENS7_ILi1EEES9_EEENS6_IJNS7_ILi128EEENS7_ILi112EEENS7_ILi192EEEEEELi192ENS_10bfloat16_tEfNS_4arch4Sm90ELb0ELb0ELb0ELb0ELb0ELb0ELb0ELb1ELb1ELb1ELb0ELb0EEENS1_21CollectiveEpilogueFwdINS6_IJSB_SD_SC_EEESA_SF_SH_Li256ELb0ELb1ELb0ELb0EEENS1_29StaticPersistentTileSchedulerILb0EEEEEEEEEvNT_6ParamsE:
        .type           _ZN7cutlass13device_kernelIN5flash11enable_sm90INS1_16FlashAttnFwdSm90INS1_25CollectiveMainloopFwdSm90ILi2EN4cute5tupleIJNS5_1CILi2EEENS7_ILi1EEES9_EEENS6_IJNS7_ILi128EEENS7_ILi112EEENS7_ILi192EEEEEELi192ENS_10bfloat16_tEfNS_4arch4Sm90ELb0ELb0ELb0ELb0ELb0ELb0ELb0ELb1ELb1ELb1ELb0ELb0EEENS1_21CollectiveEpilogueFwdINS6_IJSB_SD_SC_EEESA_SF_SH_Li256ELb0ELb1ELb0ELb0EEENS1_29StaticPersistentTileSchedulerILb0EEEEEEEEEvNT_6ParamsE,@function
        .size           _ZN7cutlass13device_kernelIN5flash11enable_sm90INS1_16FlashAttnFwdSm90INS1_25CollectiveMainloopFwdSm90ILi2EN4cute5tupleIJNS5_1CILi2EEENS7_ILi1EEES9_EEENS6_IJNS7_ILi128EEENS7_ILi112EEENS7_ILi192EEEEEELi192ENS_10bfloat16_tEfNS_4arch4Sm90ELb0ELb0ELb0ELb0ELb0ELb0ELb0ELb1ELb1ELb1ELb0ELb0EEENS1_21CollectiveEpilogueFwdINS6_IJSB_SD_SC_EEESA_SF_SH_Li256ELb0ELb1ELb0ELb0EEENS1_29StaticPersistentTileSchedulerILb0EEEEEEEEEvNT_6ParamsE,(.L_x_59 - _ZN7cutlass13device_kernelIN5flash11enable_sm90INS1_16FlashAttnFwdSm90INS1_25CollectiveMainloopFwdSm90ILi2EN4cute5tupleIJNS5_1CILi2EEENS7_ILi1EEES9_EEENS6_IJNS7_ILi128EEENS7_ILi112EEENS7_ILi192EEEEEELi192ENS_10bfloat16_tEfNS_4arch4Sm90ELb0ELb0ELb0ELb0ELb0ELb0ELb0ELb1ELb1ELb1ELb0ELb0EEENS1_21CollectiveEpilogueFwdINS6_IJSB_SD_SC_EEESA_SF_SH_Li256ELb0ELb1ELb0ELb0EEENS1_29StaticPersistentTileSchedulerILb0EEEEEEEEEvNT_6ParamsE)
        .other          _ZN7cutlass13device_kernelIN5flash11enable_sm90INS1_16FlashAttnFwdSm90INS1_25CollectiveMainloopFwdSm90ILi2EN4cute5tupleIJNS5_1CILi2EEENS7_ILi1EEES9_EEENS6_IJNS7_ILi128EEENS7_ILi112EEENS7_ILi192EEEEEELi192ENS_10bfloat16_tEfNS_4arch4Sm90ELb0ELb0ELb0ELb0ELb0ELb0ELb0ELb1ELb1ELb1ELb0ELb0EEENS1_21CollectiveEpilogueFwdINS6_IJSB_SD_SC_EEESA_SF_SH_Li256ELb0ELb1ELb0ELb0EEENS1_29StaticPersistentTileSchedulerILb0EEEEEEEEEvNT_6ParamsE,@"STO_CUDA_ENTRY STV_DEFAULT"
_ZN7cutlass13device_kernelIN5flash11enable_sm90INS1_16FlashAttnFwdSm90INS1_25CollectiveMainloopFwdSm90ILi2EN4cute5tupleIJNS5_1CILi2EEENS7_ILi1EEES9_EEENS6_IJNS7_ILi128EEENS7_ILi112EEENS7_ILi192EEEEEELi192ENS_10bfloat16_tEfNS_4arch4Sm90ELb0ELb0ELb0ELb0ELb0ELb0ELb0ELb1ELb1ELb1ELb0ELb0EEENS1_21CollectiveEpilogueFwdINS6_IJSB_SD_SC_EEESA_SF_SH_Li256ELb0ELb1ELb0ELb0EEENS1_29StaticPersistentTileSchedulerILb0EEEEEEEEEvNT_6ParamsE:
[----:B------:R-:W-:Y:S01]  /*0000*/  LDC R1, c[0x0][0x37c] ;  /* 0x0000df00ff017b82 */ /* 0x000fe20000000800 */
[----:B------:R-:W-:Y:S05]  /*0010*/  EXIT ;  /* 0x000000000000794d */ /* 0x000fea0003800000 */
.L_x_11:
        /* <DEDUP_REMOVED lines=14> */
.L_x_59:


//--------------------- .text._ZN7cutlass13device_kernelIN5flash11enable_sm90INS1_16FlashAttnFwdSm90INS1_25CollectiveMainloopFwdSm90ILi2EN4cute5tupleIJNS5_1CILi1EEES8_S8_EEENS6_IJNS7_ILi128EEENS7_ILi112EEENS7_ILi192EEEEEELi192ENS_10bfloat16_tEfNS_4arch4Sm90ELb0ELb0ELb0ELb1ELb0ELb0ELb0ELb1ELb1ELb1ELb0ELb0EEENS1_21CollectiveEpilogueFwdINS6_IJSA_SC_SB_EEES9_SE_SG_Li256ELb1ELb1ELb0ELb0EEENS1_36VarlenDynamicPersistentTileSchedulerILi128ELi112ELi256ELi128ELb0ELb1ELb1ELb0ELb1ELb1EEEEEEEEEvNT_6ParamsE --------------------------
	.section	.text._ZN7cutlass13device_kernelIN5flash11enable_sm90INS1_16FlashAttnFwdSm90INS1_25CollectiveMainloopFwdSm90ILi2EN4cute5tupleIJNS5_1CILi1EEES8_S8_EEENS6_IJNS7_ILi128EEENS7_ILi112EEENS7_ILi192EEEEEELi192ENS_10bfloat16_tEfNS_4arch4Sm90ELb0ELb0ELb0ELb1ELb0ELb0ELb0ELb1ELb1ELb1ELb0ELb0EEENS1_21CollectiveEpilogueFwdINS6_IJSA_SC_SB_EEES9_SE_SG_Li256ELb1ELb1ELb0ELb0EEENS1_36VarlenDynamicPersistentTileSchedulerILi128ELi112ELi256ELi128ELb0ELb1ELb1ELb0ELb1ELb1EEEEEEEEEvNT_6ParamsE,"ax",@progbits
	.align	128
.text._ZN7cutlass13device_kernelIN5flash11enable_sm90INS1_16FlashAttnFwdSm90INS1_25CollectiveMainloopFwdSm90ILi2EN4cute5tupleIJNS5_1CILi1EEES8_S8_EEENS6_IJNS7_ILi128EEENS7_ILi112EEENS7_ILi192EEEEEELi192ENS_10bfloat16_tEfNS_4arch4Sm90ELb0ELb0ELb0ELb1ELb0ELb0ELb0ELb1ELb1ELb1ELb0ELb0EEENS1_21CollectiveEpilogueFwdINS6_IJSA_SC_SB_EEES9_SE_SG_Li256ELb1ELb1ELb0ELb0EEENS1_36VarlenDynamicPersistentTileSchedulerILi128ELi112ELi256ELi128ELb0ELb1ELb1ELb0ELb1ELb1EEEEEEEEEvNT_6ParamsE:
        .type           _ZN7cutlass13device_kernelIN5flash11enable_sm90INS1_16FlashAttnFwdSm90INS1_25CollectiveMainloopFwdSm90ILi2EN4cute5tupleIJNS5_1CILi1EEES8_S8_EEENS6_IJNS7_ILi128EEENS7_ILi112EEENS7_ILi192EEEEEELi192ENS_10bfloat16_tEfNS_4arch4Sm90ELb0ELb0ELb0ELb1ELb0ELb0ELb0ELb1ELb1ELb1ELb0ELb0EEENS1_21CollectiveEpilogueFwdINS6_IJSA_SC_SB_EEES9_SE_SG_Li256ELb1ELb1ELb0ELb0EEENS1_36VarlenDynamicPersistentTileSchedulerILi128ELi112ELi256ELi128ELb0ELb1ELb1ELb0ELb1ELb1EEEEEEEEEvNT_6ParamsE,@function
        .size           _ZN7cutlass13device_kernelIN5flash11enable_sm90INS1_16FlashAttnFwdSm90INS1_25CollectiveMainloopFwdSm90ILi2EN4cute5tupleIJNS5_1CILi1EEES8_S8_EEENS6_IJNS7_ILi128EEENS7_ILi112EEENS7_ILi192EEEEEELi192ENS_10bfloat16_tEfNS_4arch4Sm90ELb0ELb0ELb0ELb1ELb0ELb0ELb0ELb1ELb1ELb1ELb0ELb0EEENS1_21CollectiveEpilogueFwdINS6_IJSA_SC_SB_EEES9_SE_SG_Li256ELb1ELb1ELb0ELb0EEENS1_36VarlenDynamicPersistentTileSchedulerILi128ELi112ELi256ELi128ELb0ELb1ELb1ELb0ELb1ELb1EEEEEEEEEvNT_6ParamsE,(.L_x_60 - _ZN7cutlass13device_kernelIN5flash11enable_sm90INS1_16FlashAttnFwdSm90INS1_25CollectiveMainloopFwdSm90ILi2EN4cute5tupleIJNS5_1CILi1EEES8_S8_EEENS6_IJNS7_ILi128EEENS7_ILi112EEENS7_ILi192EEEEEELi192ENS_10bfloat16_tEfNS_4arch4Sm90ELb0ELb0ELb0ELb1ELb0ELb0ELb0ELb1ELb1ELb1ELb0ELb0EEENS1_21CollectiveEpilogueFwdINS6_IJSA_SC_SB_EEES9_SE_SG_Li256ELb1ELb1ELb0ELb0EEENS1_36VarlenDynamicPersistentTileSchedulerILi128ELi112ELi256ELi128ELb0ELb1ELb1ELb0ELb1ELb1EEEEEEEEEvNT_6ParamsE)
        .other          _ZN7cutlass13device_kernelIN5flash11enable_sm90INS1_16FlashAttnFwdSm90INS1_25CollectiveMainloopFwdSm90ILi2EN4cute5tupleIJNS5_1CILi1EEES8_S8_EEENS6_IJNS7_ILi128EEENS7_ILi112EEENS7_ILi192EEEEEELi192ENS_10bfloat16_tEfNS_4arch4Sm90ELb0ELb0ELb0ELb1ELb0ELb0ELb0ELb1ELb1ELb1ELb0ELb0EEENS1_21CollectiveEpilogueFwdINS6_IJSA_SC_SB_EEES9_SE_SG_Li256ELb1ELb1ELb0ELb0EEENS1_36VarlenDynamicPersistentTileSchedulerILi128ELi112ELi256ELi128ELb0ELb1ELb1ELb0ELb1ELb1EEEEEEEEEvNT_6ParamsE,@"STO_CUDA_ENTRY STV_DEFAULT"
_ZN7cutlass13device_kernelIN5flash11enable_sm90INS1_16FlashAttnFwdSm90INS1_25CollectiveMainloopFwdSm90ILi2EN4cute5tupleIJNS5_1CILi1EEES8_S8_EEENS6_IJNS7_ILi128EEENS7_ILi112EEENS7_ILi192EEEEEELi192ENS_10bfloat16_tEfNS_4arch4Sm90ELb0ELb0ELb0ELb1ELb0ELb0ELb0ELb1ELb1ELb1ELb0ELb0EEENS1_21CollectiveEpilogueFwdINS6_IJSA_SC_SB_EEES9_SE_SG_Li256ELb1ELb1ELb0ELb0EEENS1_36VarlenDynamicPersistentTileSchedulerILi128ELi112ELi256ELi128ELb0ELb1ELb1ELb0ELb1ELb1EEEEEEEEEvNT_6ParamsE:
[----:B------:R-:W-:Y:S01]  /*0000*/  LDC R1, c[0x0][0x37c] ;  /* 0x0000df00ff017b82 */ /* 0x000fe20000000800 */
[----:B------:R-:W-:Y:S05]  /*0010*/  EXIT ;  /* 0x000000000000794d */ /* 0x000fea0003800000 */
.L_x_12:
        /* <DEDUP_REMOVED lines=14> */
.L_x_60:


//--------------------- .text._ZN7cutlass13device_kernelIN5flash11enable_sm90INS1_16FlashAttnFwdSm90INS1_25CollectiveMainloopFwdSm90ILi2EN4cute5tupleIJNS5_1CILi1EEES8_S8_EEENS6_IJNS7_ILi128EEENS7_ILi112EEENS7_ILi192EEEEEELi192ENS_10bfloat16_tEfNS_4arch4Sm90ELb0ELb0ELb0ELb1ELb0ELb1ELb0ELb1ELb1ELb1ELb0ELb0EEENS1_21CollectiveEpilogueFwdINS6_IJSA_SC_SB_EEES9_SE_SG_Li256ELb1ELb1ELb0ELb0EEENS1_36VarlenDynamicPersistentTileSchedulerILi128ELi112ELi256ELi128ELb0ELb1ELb1ELb0ELb1ELb1EEEEEEEEEvNT_6ParamsE --------------------------
	.section	.text._ZN7cutlass13device_kernelIN5flash11enable_sm90INS1_16FlashAttnFwdSm90INS1_25CollectiveMainloopFwdSm90ILi2EN4cute5tupleIJNS5_1CILi1EEES8_S8_EEENS6_IJNS7_ILi128EEENS7_ILi112EEENS7_ILi192EEEEEELi192ENS_10bfloat16_tEfNS_4arch4Sm90ELb0ELb0ELb0ELb1ELb0ELb1ELb0ELb1ELb1ELb1ELb0ELb0EEENS1_21CollectiveEpilogueFwdINS6_IJSA_SC_SB_EEES9_SE_SG_Li256ELb1ELb1ELb0ELb0EEENS1_36VarlenDynamicPersistentTileSchedulerILi128ELi112ELi256ELi128ELb0ELb1ELb1ELb0ELb1ELb1EEEEEEEEEvNT_6ParamsE,"ax",@progbits
	.align	128
.text._ZN7cutlass13device_kernelIN5flash11enable_sm90INS1_16FlashAttnFwdSm90INS1_25CollectiveMainloopFwdSm90ILi2EN4cute5tupleIJNS5_1CILi1EEES8_S8_EEENS6_IJNS7_ILi128EEENS7_ILi112EEENS7_ILi192EEEEEELi192ENS_10bfloat16_tEfNS_4arch4Sm90ELb0ELb0ELb0ELb1ELb0ELb1ELb0ELb1ELb1ELb1ELb0ELb0EEENS1_21CollectiveEpilogueFwdINS6_IJSA_SC_SB_EEES9_SE_SG_Li256ELb1ELb1ELb0ELb0EEENS1_36VarlenDynamicPersistentTileSchedulerILi128ELi112ELi256ELi128ELb0ELb1ELb1ELb0ELb1ELb1EEEEEEEEEvNT_6ParamsE:
        .type           _ZN7cutlass13device_kernelIN5flash11enable_sm90INS1_16FlashAttnFwdSm90INS1_25CollectiveMainloopFwdSm90ILi2EN4cute5tupleIJNS5_1CILi1EEES8_S8_EEENS6_IJNS7_ILi128EEENS7_ILi112EEENS7_ILi192EEEEEELi192ENS_10bfloat16_tEfNS_4arch4Sm90ELb0ELb0ELb0ELb1ELb0ELb1ELb0ELb1ELb1ELb1ELb0ELb0EEENS1_21CollectiveEpilogueFwdINS6_IJSA_SC_SB_EEES9_SE_SG_Li256ELb1ELb1ELb0ELb0EEENS1_36VarlenDynamicPersistentTileSchedulerILi128ELi112ELi256ELi128ELb0ELb1ELb1ELb0ELb1ELb1EEEEEEEEEvNT_6ParamsE,@function
        .size           _ZN7cutlass13device_kernelIN5flash11enable_sm90INS1_16FlashAttnFwdSm90INS1_25CollectiveMainloopFwdSm90ILi2EN4cute5tupleIJNS5_1CILi1EEES8_S8_EEENS6_IJNS7_ILi128EEENS7_ILi112EEENS7_ILi192EEEEEELi192ENS_10bfloat16_tEfNS_4arch4Sm90ELb0ELb0ELb0ELb1ELb0ELb1ELb0ELb1ELb1ELb1ELb0ELb0EEENS1_21CollectiveEpilogueFwdINS6_IJSA_SC_SB_EEES9_SE_SG_Li256ELb1ELb1ELb0ELb0EEENS1_36VarlenDynamicPersistentTileSchedulerILi128ELi112ELi256ELi128ELb0ELb1ELb1ELb0ELb1ELb1EEEEEEEEEvNT_6ParamsE,(.L_x_61 - _ZN7cutlass13device_kernelIN5flash11enable_sm90INS1_16FlashAttnFwdSm90INS1_25CollectiveMainloopFwdSm90ILi2EN4cute5tupleIJNS5_1CILi1EEES8_S8_EEENS6_IJNS7_ILi128EEENS7_ILi112EEENS7_ILi192EEEEEELi192ENS_10bfloat16_tEfNS_4arch4Sm90ELb0ELb0ELb0ELb1ELb0ELb1ELb0ELb1ELb1ELb1ELb0ELb0EEENS1_21CollectiveEpilogueFwdINS6_IJSA_SC_SB_EEES9_SE_SG_Li256ELb1ELb1ELb0ELb0EEENS1_36VarlenDynamicPersistentTileSchedulerILi128ELi112ELi256ELi128ELb0ELb1ELb1ELb0ELb1ELb1EEEEEEEEEvNT_6ParamsE)
        .other          _ZN7cutlass13device_kernelIN5flash11enable_sm90INS1_16FlashAttnFwdSm90INS1_25CollectiveMainloopFwdSm90ILi2EN4cute5tupleIJNS5_1CILi1EEES8_S8_EEENS6_IJNS7_ILi128EEENS7_ILi112EEENS7_ILi192EEEEEELi192ENS_10bfloat16_tEfNS_4arch4Sm90ELb0ELb0ELb0ELb1ELb0ELb1ELb0ELb1ELb1ELb1ELb0ELb0EEENS1_21CollectiveEpilogueFwdINS6_IJSA_SC_SB_EEES9_SE_SG_Li256ELb1ELb1ELb0ELb0EEENS1_36VarlenDynamicPersistentTileSchedulerILi128ELi112ELi256ELi128ELb0ELb1ELb1ELb0ELb1ELb1EEEEEEEEEvNT_6ParamsE,@"STO_CUDA_ENTRY STV_DEFAULT"
_ZN7cutlass13device_kernelIN5flash11enable_sm90INS1_16FlashAttnFwdSm90INS1_25CollectiveMainloopFwdSm90ILi2EN4cute5tupleIJNS5_1CILi1EEES8_S8_EEENS6_IJNS7_ILi128EEENS7_ILi112EEENS7_ILi192EEEEEELi192ENS_10bfloat16_tEfNS_4arch4Sm90ELb0ELb0ELb0ELb1ELb0ELb1ELb0ELb1ELb1ELb1ELb0ELb0EEENS1_21CollectiveEpilogueFwdINS6_IJSA_SC_SB_EEES9_SE_SG_Li256ELb1ELb1ELb0ELb0EEENS1_36VarlenDynamicPersistentTileSchedulerILi128ELi112ELi256ELi128ELb0ELb1ELb1ELb0ELb1ELb1EEEEEEEEEvNT_6ParamsE:
[----:B------:R-:W-:Y:S01]  /*0000*/  LDC R1, c[0x0][0x37c] ;  /* 0x0000df00ff017b82 */ /* 0x000fe20000000800 */
[----:B------:R-:W-:Y:S05]  /*0010*/  EXIT ;  /* 0x000000000000794d */ /* 0x000fea0003800000 */
.L_x_13:
        /* <DEDUP_REMOVED lines=14> */
.L_x_61:


//--------------------- .text._ZN7cutlass13device_kernelIN5flash11enable_sm90INS1_16FlashAttnFwdSm90INS1_25CollectiveMainloopFwdSm90ILi2EN4cute5tupleIJNS5_1CILi1EEES8_S8_EEENS6_IJNS7_ILi128EEENS7_ILi96EEENS7_ILi192EEEEEELi192ENS_10bfloat16_tEfNS_4arch4Sm90ELb0ELb1ELb0ELb0ELb0ELb0ELb0ELb1ELb1ELb1ELb0ELb0EEENS1_21CollectiveEpilogueFwdINS6_IJSA_SC_SB_EEES9_SE_SG_Li256ELb0ELb1ELb0ELb0EEENS1_30DynamicPersistentTileSchedulerILi256ELi128ELb0ELb1ELb1EEEEEEEEEvNT_6ParamsE --------------------------
	.section	.text._ZN7cutlass13device_kernelIN5flash11enable_sm90INS1_16FlashAttnFwdSm90INS1_25CollectiveMainloopFwdSm90ILi2EN4cute5tupleIJNS5_1CILi1EEES8_S8_EEENS6_IJNS7_ILi128EEENS7_ILi96EEENS7_ILi192EEEEEELi192ENS_10bfloat16_tEfNS_4arch4Sm90ELb0ELb1ELb0ELb0ELb0ELb0ELb0ELb1ELb1ELb1ELb0ELb0EEENS1_21CollectiveEpilogueFwdINS6_IJSA_SC_SB_EEES9_SE_SG_Li256ELb0ELb1ELb0ELb0EEENS1_30DynamicPersistentTileSchedulerILi256ELi128ELb0ELb1ELb1EEEEEEEEEvNT_6ParamsE,"ax",@progbits
	.align	128
.text._ZN7cutlass13device_kernelIN5flash11enable_sm90INS1_16FlashAttnFwdSm90INS1_25CollectiveMainloopFwdSm90ILi2EN4cute5tupleIJNS5_1CILi1EEES8_S8_EEENS6_IJNS7_ILi128EEENS7_ILi96EEENS7_ILi192EEEEEELi192ENS_10bfloat16_tEfNS_4arch4Sm90ELb0ELb1ELb0ELb0ELb0ELb0ELb0ELb1ELb1ELb1ELb0ELb0EEENS1_21CollectiveEpilogueFwdINS6_IJSA_SC_SB_EEES9_SE_SG_Li256ELb0ELb1ELb0ELb0EEENS1_30DynamicPersistentTileSchedulerILi256ELi128ELb0ELb1ELb1EEEEEEEEEvNT_6ParamsE:
        .type           _ZN7cutlass13device_kernelIN5flash11enable_sm90INS1_16FlashAttnFwdSm90INS1_25CollectiveMainloopFwdSm90ILi2EN4cute5tupleIJNS5_1CILi1EEES8_S8_EEENS6_IJNS7_ILi128EEENS7_ILi96EEENS7_ILi192EEEEEELi192ENS_10bfloat16_tEfNS_4arch4Sm90ELb0ELb1ELb0ELb0ELb0ELb0ELb0ELb1ELb1ELb1ELb0ELb0EEENS1_21CollectiveEpilogueFwdINS6_IJSA_SC_SB_EEES9_SE_SG_Li256ELb0ELb1ELb0ELb0EEENS1_30DynamicPersistentTileSchedulerILi256ELi128ELb0ELb1ELb1EEEEEEEEEvNT_6ParamsE,@function
        .size           _ZN7cutlass13device_kernelIN5flash11enable_sm90INS1_16FlashAttnFwdSm90INS1_25CollectiveMainloopFwdSm90ILi2EN4cute5tupleIJNS5_1CILi1EEES8_S8_EEENS6_IJNS7_ILi128EEENS7_ILi96EEENS7_ILi192EEEEEELi192ENS_10bfloat16_tEfNS_4arch4Sm90ELb0ELb1ELb0ELb0ELb0ELb0ELb0ELb1ELb1ELb1ELb0ELb0EEENS1_21CollectiveEpilogueFwdINS6_IJSA_SC_SB_EEES9_SE_SG_Li256ELb0ELb1ELb0ELb0EEENS1_30DynamicPersistentTileSchedulerILi256ELi128ELb0ELb1ELb1EEEEEEEEEvNT_6ParamsE,(.L_x_62 - _ZN7cutlass13device_kernelIN5flash11enable_sm90INS1_16FlashAttnFwdSm90INS1_25CollectiveMainloopFwdSm90ILi2EN4cute5tupleIJNS5_1CILi1EEES8_S8_EEENS6_IJNS7_ILi128EEENS7_ILi96EEENS7_ILi192EEEEEELi192ENS_10bfloat16_tEfNS_4arch4Sm90ELb0ELb1ELb0ELb0ELb0ELb0ELb0ELb1ELb1ELb1ELb0ELb0EEENS1_21CollectiveEpilogueFwdINS6_IJSA_SC_SB_EEES9_SE_SG_Li256ELb0ELb1ELb0ELb0EEENS1_30DynamicPersistentTileSchedulerILi256ELi128ELb0ELb1ELb1EEEEEEEEEvNT_6ParamsE)
        .other          _ZN7cutlass13device_kernelIN5flash11enable_sm90INS1_16FlashAttnFwdSm90INS1_25CollectiveMainloopFwdSm90ILi2EN4cute5tupleIJNS5_1CILi1EEES8_S8_EEENS6_IJNS7_ILi128EEENS7_ILi96EEENS7_ILi192EEEEEELi192ENS_10bfloat16_tEfNS_4arch4Sm90ELb0ELb1ELb0ELb0ELb0ELb0ELb0ELb1ELb1ELb1ELb0ELb0EEENS1_21CollectiveEpilogueFwdINS6_IJSA_SC_SB_EEES9_SE_SG_Li256ELb0ELb1ELb0ELb0EEENS1_30DynamicPersistentTileSchedulerILi256ELi128ELb0ELb1ELb1EEEEEEEEEvNT_6ParamsE,@"STO_CUDA_ENTRY STV_DEFAULT"
_ZN7cutlass13device_kernelIN5flash11enable_sm90INS1_16FlashAttnFwdSm90INS1_25CollectiveMainloopFwdSm90ILi2EN4cute5tupleIJNS5_1CILi1EEES8_S8_EEENS6_IJNS7_ILi128EEENS7_ILi96EEENS7_ILi192EEEEEELi192ENS_10bfloat16_tEfNS_4arch4Sm90ELb0ELb1ELb0ELb0ELb0ELb0ELb0ELb1ELb1ELb1ELb0ELb0EEENS1_21CollectiveEpilogueFwdINS6_IJSA_SC_SB_EEES9_SE_SG_Li256ELb0ELb1ELb0ELb0EEENS1_30DynamicPersistentTileSchedulerILi256ELi128ELb0ELb1ELb1EEEEEEEEEvNT_6ParamsE:
[----:B------:R-:W-:Y:S01]  /*0000*/  LDC R1, c[0x0][0x37c] ;  /* 0x0000df00ff017b82 */ /* 0x000fe20000000800 */
[----:B------:R-:W-:Y:S05]  /*0010*/  EXIT ;  /* 0x000000000000794d */ /* 0x000fea0003800000 */
.L_x_14:
        /* <DEDUP_REMOVED lines=14> */
.L_x_62:


//--------------------- .text._ZN7cutlass13device_kernelIN5flash11enable_sm90INS1_16FlashAttnFwdSm90INS1_25CollectiveMainloopFwdSm90ILi2EN4cute5tupleIJNS5_1CILi1EEES8_S8_EEENS6_IJNS7_ILi128EEENS7_ILi96EEENS7_ILi192EEEEEELi192ENS_10bfloat16_tEfNS_4arch4Sm90ELb0ELb1ELb0ELb1ELb0ELb0ELb0ELb1ELb1ELb1ELb0ELb0EEENS1_21CollectiveEpilogueFwdINS6_IJSA_SC_SB_EEES9_SE_SG_Li256ELb1ELb1ELb0ELb0EEENS1_36VarlenDynamicPersistentTileSchedulerILi128ELi96ELi256ELi128ELb0ELb1ELb1ELb1ELb0ELb1EEEEEEEEEvNT_6ParamsE --------------------------
	.section	.text._ZN7cutlass13device_kernelIN5flash11enable_sm90INS1_16FlashAttnFwdSm90INS1_25CollectiveMainloopFwdSm90ILi2EN4cute5tupleIJNS5_1CILi1EEES8_S8_EEENS6_IJNS7_ILi128EEENS7_ILi96EEENS7_ILi192EEEEEELi192ENS_10bfloat16_tEfNS_4arch4Sm90ELb0ELb1ELb0ELb1ELb0ELb0ELb0ELb1ELb1ELb1ELb0ELb0EEENS1_21CollectiveEpilogueFwdINS6_IJSA_SC_SB_EEES9_SE_SG_Li256ELb1ELb1ELb0ELb0EEENS1_36VarlenDynamicPersistentTileSchedulerILi128ELi96ELi256ELi128ELb0ELb1ELb1ELb1ELb0ELb1EEEEEEEEEvNT_6ParamsE,"ax",@progbits
	.align	128
.text._ZN7cutlass13device_kernelIN5flash11enable_sm90INS1_16FlashAttnFwdSm90INS1_25CollectiveMainloopFwdSm90ILi2EN4cute5tupleIJNS5_1CILi1EEES8_S8_EEENS6_IJNS7_ILi128EEENS7_ILi96EEENS7_ILi192EEEEEELi192ENS_10bfloat16_tEfNS_4arch4Sm90ELb0ELb1ELb0ELb1ELb0ELb0ELb0ELb1ELb1ELb1ELb0ELb0EEENS1_21CollectiveEpilogueFwdINS6_IJSA_SC_SB_EEES9_SE_SG_Li256ELb1ELb1ELb0ELb0EEENS1_36VarlenDynamicPersistentTileSchedulerILi128ELi96ELi256ELi128ELb0ELb1ELb1ELb1ELb0ELb1EEEEEEEEEvNT_6ParamsE:
        .type           _ZN7cutlass13device_kernelIN5flash11enable_sm90INS1_16FlashAttnFwdSm90INS1_25CollectiveMainloopFwdSm90ILi2EN4cute5tupleIJNS5_1CILi1EEES8_S8_EEENS6_IJNS7_ILi128EEENS7_ILi96EEENS7_ILi192EEEEEELi192ENS_10bfloat16_tEfNS_4arch4Sm90ELb0ELb1ELb0ELb1ELb0ELb0ELb0ELb1ELb1ELb1ELb0ELb0EEENS1_21CollectiveEpilogueFwdINS6_IJSA_SC_SB_EEES9_SE_SG_Li256ELb1ELb1ELb0ELb0EEENS1_36VarlenDynamicPersistentTileSchedulerILi128ELi96ELi256ELi128ELb0ELb1ELb1ELb1ELb0ELb1EEEEEEEEEvNT_6ParamsE,@function
        .size           _ZN7cutlass13device_kernelIN5flash11enable_sm90INS1_16FlashAttnFwdSm90INS1_25CollectiveMainloopFwdSm90ILi2EN4cute5tupleIJNS5_1CILi1EEES8_S8_EEENS6_IJNS7_ILi128EEENS7_ILi96EEENS7_ILi192EEEEEELi192ENS_10bfloat16_tEfNS_4arch4Sm90ELb0ELb1ELb0ELb1ELb0ELb0ELb0ELb1ELb1ELb1ELb0ELb0EEENS1_21CollectiveEpilogueFwdINS6_IJSA_SC_SB_EEES9_SE_SG_Li256ELb1ELb1ELb0ELb0EEENS1_36VarlenDynamicPersistentTileSchedulerILi128ELi96ELi256ELi128ELb0ELb1ELb1ELb1ELb0ELb1EEEEEEEEEvNT_6ParamsE,(.L_x_63 - _ZN7cutlass13device_kernelIN5flash11enable_sm90INS1_16FlashAttnFwdSm90INS1_25CollectiveMainloopFwdSm90ILi2EN4cute5tupleIJNS5_1CILi1EEES8_S8_EEENS6_IJNS7_ILi128EEENS7_ILi96EEENS7_ILi192EEEEEELi192ENS_10bfloat16_tEfNS_4arch4Sm90ELb0ELb1ELb0ELb1ELb0ELb0ELb0ELb1ELb1ELb1ELb0ELb0EEENS1_21CollectiveEpilogueFwdINS6_IJSA_SC_SB_EEES9_SE_SG_Li256ELb1ELb1ELb0ELb0EEENS1_36VarlenDynamicPersistentTileSchedulerILi128ELi96ELi256ELi128ELb0ELb1ELb1ELb1ELb0ELb1EEEEEEEEEvNT_6ParamsE)
        .other          _ZN7cutlass13device_kernelIN5flash11enable_sm90INS1_16FlashAttnFwdSm90INS1_25CollectiveMainloopFwdSm90ILi2EN4cute5tupleIJNS5_1CILi1EEES8_S8_EEENS6_IJNS7_ILi128EEENS7_ILi96EEENS7_ILi192EEEEEELi192ENS_10bfloat16_tEfNS_4arch4Sm90ELb0ELb1ELb0ELb1ELb0ELb0ELb0ELb1ELb1ELb1ELb0ELb0EEENS1_21CollectiveEpilogueFwdINS6_IJSA_SC_SB_EEES9_SE_SG_Li256ELb1ELb1ELb0ELb0EEENS1_36VarlenDynamicPersistentTileSchedulerILi128ELi96ELi256ELi128ELb0ELb1ELb1ELb1ELb0ELb1EEEEEEEEEvNT_6ParamsE,@"STO_CUDA_ENTRY STV_DEFAULT"
_ZN7cutlass13device_kernelIN5flash11enable_sm90INS1_16FlashAttnFwdSm90INS1_25CollectiveMainloopFwdSm90ILi2EN4cute5tupleIJNS5_1CILi1EEES8_S8_EEENS6_IJNS7_ILi128EEENS7_ILi96EEENS7_ILi192EEEEEELi192ENS_10bfloat16_tEfNS_4arch4Sm90ELb0ELb1ELb0ELb1ELb0ELb0ELb0ELb1ELb1ELb1ELb0ELb0EEENS1_21CollectiveEpilogueFwdINS6_IJSA_SC_SB_EEES9_SE_SG_Li256ELb1ELb1ELb0ELb0EEENS1_36VarlenDynamicPersistentTileSchedulerILi128ELi96ELi256ELi128ELb0ELb1ELb1ELb1ELb0ELb1EEEEEEEEEvNT_6ParamsE:
[----:B------:R-:W-:Y:S01]  /*0000*/  LDC R1, c[0x0][0x37c] ;  /* 0x0000df00ff017b82 */ /* 0x000fe20000000800 */
[----:B------:R-:W-:Y:S05]  /*0010*/  EXIT ;  /* 0x000000000000794d */ /* 0x000fea0003800000 */
.L_x_15:
        /* <DEDUP_REMOVED lines=14> */
.L_x_63:


//--------------------- .text._ZN7cutlass13device_kernelIN5flash11enable_sm90INS1_16FlashAttnFwdSm90INS1_25CollectiveMainloopFwdSm90ILi2EN4cute5tupleIJNS5_1CILi1EEES8_S8_EEENS6_IJNS7_ILi128EEENS7_ILi96EEENS7_ILi192EEEEEELi192ENS_10bfloat16_tEfNS_4arch4Sm90ELb0ELb1ELb0ELb1ELb0ELb1ELb0ELb1ELb1ELb1ELb0ELb0EEENS1_21CollectiveEpilogueFwdINS6_IJSA_SC_SB_EEES9_SE_SG_Li256ELb1ELb1ELb0ELb0EEENS1_36VarlenDynamicPersistentTileSchedulerILi128ELi96ELi256ELi128ELb0ELb1ELb1ELb1ELb0ELb1EEEEEEEEEvNT_6ParamsE --------------------------
	.section	.text._ZN7cutlass13device_kernelIN5flash11enable_sm90INS1_16FlashAttnFwdSm90INS1_25CollectiveMainloopFwdSm90ILi2EN4cute5tupleIJNS5_1CILi1EEES8_S8_EEENS6_IJNS7_ILi128EEENS7_ILi96EEENS7_ILi192EEEEEELi192ENS_10bfloat16_tEfNS_4arch4Sm90ELb0ELb1ELb0ELb1ELb0ELb1ELb0ELb1ELb1ELb1ELb0ELb0EEENS1_21CollectiveEpilogueFwdINS6_IJSA_SC_SB_EEES9_SE_SG_Li256ELb1ELb1ELb0ELb0EEENS1_36VarlenDynamicPersistentTileSchedulerILi128ELi96ELi256ELi128ELb0ELb1ELb1ELb1ELb0ELb1EEEEEEEEEvNT_6ParamsE,"ax",@progbits
	.align	128
.text._ZN7cutlass13device_kernelIN5flash11enable_sm90INS1_16FlashAttnFwdSm90INS1_25CollectiveMainloopFwdSm90ILi2EN4cute5tupleIJNS5_1CILi1EEES8_S8_EEENS6_IJNS7_ILi128EEENS7_ILi96EEENS7_ILi192EEEEEELi192ENS_10bfloat16_tEfNS_4arch4Sm90ELb0ELb1ELb0ELb1ELb0ELb1ELb0ELb1ELb1ELb1ELb0ELb0EEENS1_21CollectiveEpilogueFwdINS6_IJSA_SC_SB_EEES9_SE_SG_Li256ELb1ELb1ELb0ELb0EEENS1_36VarlenDynamicPersistentTileSchedulerILi128ELi96ELi256ELi128ELb0ELb1ELb1ELb1ELb0ELb1EEEEEEEEEvNT_6ParamsE:
        .type           _ZN7cutlass13device_kernelIN5flash11enable_sm90INS1_16FlashAttnFwdSm90INS1_25CollectiveMainloopFwdSm90ILi2EN4cute5tupleIJNS5_1CILi1EEES8_S8_EEENS6_IJNS7_ILi128EEENS7_ILi96EEENS7_ILi192EEEEEELi192ENS_10bfloat16_tEfNS_4arch4Sm90ELb0ELb1ELb0ELb1ELb0ELb1ELb0ELb1ELb1ELb1ELb0ELb0EEENS1_21CollectiveEpilogueFwdINS6_IJSA_SC_SB_EEES9_SE_SG_Li256ELb1ELb1ELb0ELb0EEENS1_36VarlenDynamicPersistentTileSchedulerILi128ELi96ELi256ELi128ELb0ELb1ELb1ELb1ELb0ELb1EEEEEEEEEvNT_6ParamsE,@function
        .size           _ZN7cutlass13device_kernelIN5flash11enable_sm90INS1_16FlashAttnFwdSm90INS1_25CollectiveMainloopFwdSm90ILi2EN4cute5tupleIJNS5_1CILi1EEES8_S8_EEENS6_IJNS7_ILi128EEENS7_ILi96EEENS7_ILi192EEEEEELi192ENS_10bfloat16_tEfNS_4arch4Sm90ELb0ELb1ELb0ELb1ELb0ELb1ELb0ELb1ELb1ELb1ELb0ELb0EEENS1_21CollectiveEpilogueFwdINS6_IJSA_SC_SB_EEES9_SE_SG_Li256ELb1ELb1ELb0ELb0EEENS1_36VarlenDynamicPersistentTileSchedulerILi128ELi96ELi256ELi128ELb0ELb1ELb1ELb1ELb0ELb1EEEEEEEEEvNT_6ParamsE,(.L_x_64 - _ZN7cutlass13device_kernelIN5flash11enable_sm90INS1_16FlashAttnFwdSm90INS1_25CollectiveMainloopFwdSm90ILi2EN4cute5tupleIJNS5_1CILi1EEES8_S8_EEENS6_IJNS7_ILi128EEENS7_ILi96EEENS7_ILi192EEEEEELi192ENS_10bfloat16_tEfNS_4arch4Sm90ELb0ELb1ELb0ELb1ELb0ELb1ELb0ELb1ELb1ELb1ELb0ELb0EEENS1_21CollectiveEpilogueFwdINS6_IJSA_SC_SB_EEES9_SE_SG_Li256ELb1ELb1ELb0ELb0EEENS1_36VarlenDynamicPersistentTileSchedulerILi128ELi96ELi256ELi128ELb0ELb1ELb1ELb1ELb0ELb1EEEEEEEEEvNT_6ParamsE)
        .other          _ZN7cutlass13device_kernelIN5flash11enable_sm90INS1_16FlashAttnFwdSm90INS1_25CollectiveMainloopFwdSm90ILi2EN4cute5tupleIJNS5_1CILi1EEES8_S8_EEENS6_IJNS7_ILi128EEENS7_ILi96EEENS7_ILi192EEEEEELi192ENS_10bfloat16_tEfNS_4arch4Sm90ELb0ELb1ELb0ELb1ELb0ELb1ELb0ELb1ELb1ELb1ELb0ELb0EEENS1_21CollectiveEpilogueFwdINS6_IJSA_SC_SB_EEES9_SE_SG_Li256ELb1ELb1ELb0ELb0EEENS1_36VarlenDynamicPersistentTileSchedulerILi128ELi96ELi256ELi128ELb0ELb1ELb1ELb1ELb0ELb1EEEEEEEEEvNT_6ParamsE,@"STO_CUDA_ENTRY STV_DEFAULT"
_ZN7cutlass13device_kernelIN5flash11enable_sm90INS1_16FlashAttnFwdSm90INS1_25CollectiveMainloopFwdSm90ILi2EN4cute5tupleIJNS5_1CILi1EEES8_S8_EEENS6_IJNS7_ILi128EEENS7_ILi96EEENS7_ILi192EEEEEELi192ENS_10bfloat16_tEfNS_4arch4Sm90ELb0ELb1ELb0ELb1ELb0ELb1ELb0ELb1ELb1ELb1ELb0ELb0EEENS1_21CollectiveEpilogueFwdINS6_IJSA_SC_SB_EEES9_SE_SG_Li256ELb1ELb1ELb0ELb0EEENS1_36VarlenDynamicPersistentTileSchedulerILi128ELi96ELi256ELi128ELb0ELb1ELb1ELb1ELb0ELb1EEEEEEEEEvNT_6ParamsE:
[----:B------:R-:W-:Y:S01]  /*0000*/  LDC R1, c[0x0][0x37c] ;  /* 0x0000df00ff017b82 */ /* 0x000fe20000000800 */
[----:B------:R-:W-:Y:S05]  /*0010*/  EXIT ;  /* 0x000000000000794d */ /* 0x000fea0003800000 */
.L_x_16:
        /* <DEDUP_REMOVED lines=14> */
.L_x_64:


//--------------------- .text._ZN7cutlass13device_kernelIN5flash11enable_sm90INS1_16FlashAttnFwdSm90INS1_25CollectiveMainloopFwdSm90ILi2EN4cute5tupleIJNS5_1CILi1EEES8_S8_EEENS6_IJNS7_ILi128EEENS7_ILi112EEENS7_ILi192EEEEEELi192ENS_10bfloat16_tEfNS_4arch4Sm90ELb1ELb0ELb0ELb0ELb0ELb0ELb0ELb1ELb1ELb1ELb0ELb0EEENS1_21CollectiveEpilogueFwdINS6_IJSA_SC_SB_EEES9_SE_SG_Li256ELb0ELb1ELb0ELb0EEENS1_30DynamicPersistentTileSchedulerILi256ELi128ELb0ELb1ELb1EEEEEEEEEvNT_6ParamsE --------------------------
	.section	.text._ZN7cutlass13device_kernelIN5flash11enable_sm90INS1_16FlashAttnFwdSm90INS1_25CollectiveMainloopFwdSm90ILi2EN4cute5tupleIJNS5_1CILi1EEES8_S8_EEENS6_IJNS7_ILi128EEENS7_ILi112EEENS7_ILi192EEEEEELi192ENS_10bfloat16_tEfNS_4arch4Sm90ELb1ELb0ELb0ELb0ELb0ELb0ELb0ELb1ELb1ELb1ELb0ELb0EEENS1_21CollectiveEpilogueFwdINS6_IJSA_SC_SB_EEES9_SE_SG_Li256ELb0ELb1ELb0ELb0EEENS1_30DynamicPersistentTileSchedulerILi256ELi128ELb0ELb1ELb1EEEEEEEEEvNT_6ParamsE,"ax",@progbits
	.align	128
.text._ZN7cutlass13device_kernelIN5flash11enable_sm90INS1_16FlashAttnFwdSm90INS1_25CollectiveMainloopFwdSm90ILi2EN4cute5tupleIJNS5_1CILi1EEES8_S8_EEENS6_IJNS7_ILi128EEENS7_ILi112EEENS7_ILi192EEEEEELi192ENS_10bfloat16_tEfNS_4arch4Sm90ELb1ELb0ELb0ELb0ELb0ELb0ELb0ELb1ELb1ELb1ELb0ELb0EEENS1_21CollectiveEpilogueFwdINS6_IJSA_SC_SB_EEES9_SE_SG_Li256ELb0ELb1ELb0ELb0EEENS1_30DynamicPersistentTileSchedulerILi256ELi128ELb0ELb1ELb1EEEEEEEEEvNT_6ParamsE:
        .type           _ZN7cutlass13device_kernelIN5flash11enable_sm90INS1_16FlashAttnFwdSm90INS1_25CollectiveMainloopFwdSm90ILi2EN4cute5tupleIJNS5_1CILi1EEES8_S8_EEENS6_IJNS7_ILi128EEENS7_ILi112EEENS7_ILi192EEEEEELi192ENS_10bfloat16_tEfNS_4arch4Sm90ELb1ELb0ELb0ELb0ELb0ELb0ELb0ELb1ELb1ELb1ELb0ELb0EEENS1_21CollectiveEpilogueFwdINS6_IJSA_SC_SB_EEES9_SE_SG_Li256ELb0ELb1ELb0ELb0EEENS1_30DynamicPersistentTileSchedulerILi256ELi128ELb0ELb1ELb1EEEEEEEEEvNT_6ParamsE,@function
        .size           _ZN7cutlass13device_kernelIN5flash11enable_sm90INS1_16FlashAttnFwdSm90INS1_25CollectiveMainloopFwdSm90ILi2EN4cute5tupleIJNS5_1CILi1EEES8_S8_EEENS6_IJNS7_ILi128EEENS7_ILi112EEENS7_ILi192EEEEEELi192ENS_10bfloat16_tEfNS_4arch4Sm90ELb1ELb0ELb0ELb0ELb0ELb0ELb0ELb1ELb1ELb1ELb0ELb0EEENS1_21CollectiveEpilogueFwdINS6_IJSA_SC_SB_EEES9_SE_SG_Li256ELb0ELb1ELb0ELb0EEENS1_30DynamicPersistentTileSchedulerILi256ELi128ELb0ELb1ELb1EEEEEEEEEvNT_6ParamsE,(.L_x_65 - _ZN7cutlass13device_kernelIN5flash11enable_sm90INS1_16FlashAttnFwdSm90INS1_25CollectiveMainloopFwdSm90ILi2EN4cute5tupleIJNS5_1CILi1EEES8_S8_EEENS6_IJNS7_ILi128EEENS7_ILi112EEENS7_ILi192EEEEEELi192ENS_10bfloat16_tEfNS_4arch4Sm90ELb1ELb0ELb0ELb0ELb0ELb0ELb0ELb1ELb1ELb1ELb0ELb0EEENS1_21CollectiveEpilogueFwdINS6_IJSA_SC_SB_EEES9_SE_SG_Li256ELb0ELb1ELb0ELb0EEENS1_30DynamicPersistentTileSchedulerILi256ELi128ELb0ELb1ELb1EEEEEEEEEvNT_6ParamsE)
        .other          _ZN7cutlass13device_kernelIN5flash11enable_sm90INS1_16FlashAttnFwdSm90INS1_25CollectiveMainloopFwdSm90ILi2EN4cute5tupleIJNS5_1CILi1EEES8_S8_EEENS6_IJNS7_ILi128EEENS7_ILi112EEENS7_ILi192EEEEEELi192ENS_10bfloat16_tEfNS_4arch4Sm90ELb1ELb0ELb0ELb0ELb0ELb0ELb0ELb1ELb1ELb1ELb0ELb0EEENS1_21CollectiveEpilogueFwdINS6_IJSA_SC_SB_EEES9_SE_SG_Li256ELb0ELb1ELb0ELb0EEENS1_30DynamicPersistentTileSchedulerILi256ELi128ELb0ELb1ELb1EEEEEEEEEvNT_6ParamsE,@"STO_CUDA_ENTRY STV_DEFAULT"
_ZN7cutlass13device_kernelIN5flash11enable_sm90INS1_16FlashAttnFwdSm90INS1_25CollectiveMainloopFwdSm90ILi2EN4cute5tupleIJNS5_1CILi1EEES8_S8_EEENS6_IJNS7_ILi128EEENS7_ILi112EEENS7_ILi192EEEEEELi192ENS_10bfloat16_tEfNS_4arch4Sm90ELb1ELb0ELb0ELb0ELb0ELb0ELb0ELb1ELb1ELb1ELb0ELb0EEENS1_21CollectiveEpilogueFwdINS6_IJSA_SC_SB_EEES9_SE_SG_Li256ELb0ELb1ELb0ELb0EEENS1_30DynamicPersistentTileSchedulerILi256ELi128ELb0ELb1ELb1EEEEEEEEEvNT_6ParamsE:
[----:B------:R-:W-:Y:S01]  /*0000*/  LDC R1, c[0x0][0x37c] ;  /* 0x0000df00ff017b82 */ /* 0x000fe20000000800 */
[----:B------:R-:W-:Y:S05]  /*0010*/  EXIT ;  /* 0x000000000000794d */ /* 0x000fea0003800000 */
.L_x_17:
        /* <DEDUP_REMOVED lines=14> */
.L_x_65:


//--------------------- .text._ZN7cutlass13device_kernelIN5flash11enable_sm90INS1_16FlashAttnFwdSm90INS1_25CollectiveMainloopFwdSm90ILi2EN4cute5tupleIJNS5_1CILi1EEES8_S8_EEENS6_IJNS7_ILi128EEENS7_ILi112EEENS7_ILi192EEEEEELi192ENS_10bfloat16_tEfNS_4arch4Sm90ELb1ELb0ELb0ELb1ELb0ELb0ELb0ELb1ELb1ELb1ELb0ELb0EEENS1_21CollectiveEpilogueFwdINS6_IJSA_SC_SB_EEES9_SE_SG_Li256ELb1ELb1ELb0ELb0EEENS1_36VarlenDynamicPersistentTileSchedulerILi128ELi112ELi256ELi128ELb0ELb1ELb1ELb1ELb1ELb1EEEEEEEEEvNT_6ParamsE --------------------------
	.section	.text._ZN7cutlass13device_kernelIN5flash11enable_sm90INS1_16FlashAttnFwdSm90INS1_25CollectiveMainloopFwdSm90ILi2EN4cute5tupleIJNS5_1CILi1EEES8_S8_EEENS6_IJNS7_ILi128EEENS7_ILi112EEENS7_ILi192EEEEEELi192ENS_10bfloat16_tEfNS_4arch4Sm90ELb1ELb0ELb0ELb1ELb0ELb0ELb0ELb1ELb1ELb1ELb0ELb0EEENS1_21CollectiveEpilogueFwdINS6_IJSA_SC_SB_EEES9_SE_SG_Li256ELb1ELb1ELb0ELb0EEENS1_36VarlenDynamicPersistentTileSchedulerILi128ELi112ELi256ELi128ELb0ELb1ELb1ELb1ELb1ELb1EEEEEEEEEvNT_6ParamsE,"ax",@progbits
	.align	128
.text._ZN7cutlass13device_kernelIN5flash11enable_sm90INS1_16FlashAttnFwdSm90INS1_25CollectiveMainloopFwdSm90ILi2EN4cute5tupleIJNS5_1CILi1EEES8_S8_EEENS6_IJNS7_ILi128EEENS7_ILi112EEENS7_ILi192EEEEEELi192ENS_10bfloat16_tEfNS_4arch4Sm90ELb1ELb0ELb0ELb1ELb0ELb0ELb0ELb1ELb1ELb1ELb0ELb0EEENS1_21CollectiveEpilogueFwdINS6_IJSA_SC_SB_EEES9_SE_SG_Li256ELb1ELb1ELb0ELb0EEENS1_36VarlenDynamicPersistentTileSchedulerILi128ELi112ELi256ELi128ELb0ELb1ELb1ELb1ELb1ELb1EEEEEEEEEvNT_6ParamsE:
        .type           _ZN7cutlass13device_kernelIN5flash11enable_sm90INS1_16FlashAttnFwdSm90INS1_25CollectiveMainloopFwdSm90ILi2EN4cute5tupleIJNS5_1CILi1EEES8_S8_EEENS6_IJNS7_ILi128EEENS7_ILi112EEENS7_ILi192EEEEEELi192ENS_10bfloat16_tEfNS_4arch4Sm90ELb1ELb0ELb0ELb1ELb0ELb0ELb0ELb1ELb1ELb1ELb0ELb0EEENS1_21CollectiveEpilogueFwdINS6_IJSA_SC_SB_EEES9_SE_SG_Li256ELb1ELb1ELb0ELb0EEENS1_36VarlenDynamicPersistentTileSchedulerILi128ELi112ELi256ELi128ELb0ELb1ELb1ELb1ELb1ELb1EEEEEEEEEvNT_6ParamsE,@function
        .size           _ZN7cutlass13device_kernelIN5flash11enable_sm90INS1_16FlashAttnFwdSm90INS1_25CollectiveMainloopFwdSm90ILi2EN4cute5tupleIJNS5_1CILi1EEES8_S8_EEENS6_IJNS7_ILi128EEENS7_ILi112EEENS7_ILi192EEEEEELi192ENS_10bfloat16_tEfNS_4arch4Sm90ELb1ELb0ELb0ELb1ELb0ELb0ELb0ELb1ELb1ELb1ELb0ELb0EEENS1_21CollectiveEpilogueFwdINS6_IJSA_SC_SB_EEES9_SE_SG_Li256ELb1ELb1ELb0ELb0EEENS1_36VarlenDynamicPersistentTileSchedulerILi128ELi112ELi256ELi128ELb0ELb1ELb1ELb1ELb1ELb1EEEEEEEEEvNT_6ParamsE,(.L_x_66 - _ZN7cutlass13device_kernelIN5flash11enable_sm90INS1_16FlashAttnFwdSm90INS1_25CollectiveMainloopFwdSm90ILi2EN4cute5tupleIJNS5_1CILi1EEES8_S8_EEENS6_IJNS7_ILi128EEENS7_ILi112EEENS7_ILi192EEEEEELi192ENS_10bfloat16_tEfNS_4arch4Sm90ELb1ELb0ELb0ELb1ELb0ELb0ELb0ELb1ELb1ELb1ELb0ELb0EEENS1_21CollectiveEpilogueFwdINS6_IJSA_SC_SB_EEES9_SE_SG_Li256ELb1ELb1ELb0ELb0EEENS1_36VarlenDynamicPersistentTileSchedulerILi128ELi112ELi256ELi128ELb0ELb1ELb1ELb1ELb1ELb1EEEEEEEEEvNT_6ParamsE)
        .other          _ZN7cutlass13device_kernelIN5flash11enable_sm90INS1_16FlashAttnFwdSm90INS1_25CollectiveMainloopFwdSm90ILi2EN4cute5tupleIJNS5_1CILi1EEES8_S8_EEENS6_IJNS7_ILi128EEENS7_ILi112EEENS7_ILi192EEEEEELi192ENS_10bfloat16_tEfNS_4arch4Sm90ELb1ELb0ELb0ELb1ELb0ELb0ELb0ELb1ELb1ELb1ELb0ELb0EEENS1_21CollectiveEpilogueFwdINS6_IJSA_SC_SB_EEES9_SE_SG_Li256ELb1ELb1ELb0ELb0EEENS1_36VarlenDynamicPersistentTileSchedulerILi128ELi112ELi256ELi128ELb0ELb1ELb1ELb1ELb1ELb1EEEEEEEEEvNT_6ParamsE,@"STO_CUDA_ENTRY STV_DEFAULT"
_ZN7cutlass13device_kernelIN5flash11enable_sm90INS1_16FlashAttnFwdSm90INS1_25CollectiveMainloopFwdSm90ILi2EN4cute5tupleIJNS5_1CILi1EEES8_S8_EEENS6_IJNS7_ILi128EEENS7_ILi112EEENS7_ILi192EEEEEELi192ENS_10bfloat16_tEfNS_4arch4Sm90ELb1ELb0ELb0ELb1ELb0ELb0ELb0ELb1ELb1ELb1ELb0ELb0EEENS1_21CollectiveEpilogueFwdINS6_IJSA_SC_SB_EEES9_SE_SG_Li256ELb1ELb1ELb0ELb0EEENS1_36VarlenDynamicPersistentTileSchedulerILi128ELi112ELi256ELi128ELb0ELb1ELb1ELb1ELb1ELb1EEEEEEEEEvNT_6ParamsE:
[----:B------:R-:W-:Y:S01]  /*0000*/  LDC R1, c[0x0][0x37c] ;  /* 0x0000df00ff017b82 */ /* 0x000fe20000000800 */
[----:B------:R-:W-:Y:S05]  /*0010*/  EXIT ;  /* 0x000000000000794d */ /* 0x000fea0003800000 */
.L_x_18:
        /* <DEDUP_REMOVED lines=14> */
.L_x_66:


//--------------------- .text._ZN7cutlass13device_kernelIN5flash11enable_sm90INS1_16FlashAttnFwdSm90INS1_25CollectiveMainloopFwdSm90ILi2EN4cute5tupleIJNS5_1CILi1EEES8_S8_EEENS6_IJNS7_ILi128EEENS7_ILi112EEENS7_ILi192EEEEEELi192ENS_10bfloat16_tEfNS_4arch4Sm90ELb1ELb0ELb0ELb1ELb0ELb1ELb0ELb1ELb1ELb1ELb0ELb0EEENS1_21CollectiveEpilogueFwdINS6_IJSA_SC_SB_EEES9_SE_SG_Li256ELb1ELb1ELb0ELb0EEENS1_36VarlenDynamicPersistentTileSchedulerILi128ELi112ELi256ELi128ELb0ELb1ELb1ELb1ELb1ELb1EEEEEEEEEvNT_6ParamsE --------------------------
	.section	.text._ZN7cutlass13device_kernelIN5flash11enable_sm90INS1_16FlashAttnFwdSm90INS1_25CollectiveMainloopFwdSm90ILi2EN4cute5tupleIJNS5_1CILi1EEES8_S8_EEENS6_IJNS7_ILi128EEENS7_ILi112EEENS7_ILi192EEEEEELi192ENS_10bfloat16_tEfNS_4arch4Sm90ELb1ELb0ELb0ELb1ELb0ELb1ELb0ELb1ELb1ELb1ELb0ELb0EEENS1_21CollectiveEpilogueFwdINS6_IJSA_SC_SB_EEES9_SE_SG_Li256ELb1ELb1ELb0ELb0EEENS1_36VarlenDynamicPersistentTileSchedulerILi128ELi112ELi256ELi128ELb0ELb1ELb1ELb1ELb1ELb1EEEEEEEEEvNT_6ParamsE,"ax",@progbits
	.align	128
.text._ZN7cutlass13device_kernelIN5flash11enable_sm90INS1_16FlashAttnFwdSm90INS1_25CollectiveMainloopFwdSm90ILi2EN4cute5tupleIJNS5_1CILi1EEES8_S8_EEENS6_IJNS7_ILi128EEENS7_ILi112EEENS7_ILi192EEEEEELi192ENS_10bfloat16_tEfNS_4arch4Sm90ELb1ELb0ELb0ELb1ELb0ELb1ELb0ELb1ELb1ELb1ELb0ELb0EEENS1_21CollectiveEpilogueFwdINS6_IJSA_SC_SB_EEES9_SE_SG_Li256ELb1ELb1ELb0ELb0EEENS1_36VarlenDynamicPersistentTileSchedulerILi128ELi112ELi256ELi128ELb0ELb1ELb1ELb1ELb1ELb1EEEEEEEEEvNT_6ParamsE:
        .type           _ZN7cutlass13device_kernelIN5flash11enable_sm90INS1_16FlashAttnFwdSm90INS1_25CollectiveMainloopFwdSm90ILi2EN4cute5tupleIJNS5_1CILi1EEES8_S8_EEENS6_IJNS7_ILi128EEENS7_ILi112EEENS7_ILi192EEEEEELi192ENS_10bfloat16_tEfNS_4arch4Sm90ELb1ELb0ELb0ELb1ELb0ELb1ELb0ELb1ELb1ELb1ELb0ELb0EEENS1_21CollectiveEpilogueFwdINS6_IJSA_SC_SB_EEES9_SE_SG_Li256ELb1ELb1ELb0ELb0EEENS1_36VarlenDynamicPersistentTileSchedulerILi128ELi112ELi256ELi128ELb0ELb1ELb1ELb1ELb1ELb1EEEEEEEEEvNT_6ParamsE,@function
        .size           _ZN7cutlass13device_kernelIN5flash11enable_sm90INS1_16FlashAttnFwdSm90INS1_25CollectiveMainloopFwdSm90ILi2EN4cute5tupleIJNS5_1CILi1EEES8_S8_EEENS6_IJNS7_ILi128EEENS7_ILi112EEENS7_ILi192EEEEEELi192ENS_10bfloat16_tEfNS_4arch4Sm90ELb1ELb0ELb0ELb1ELb0ELb1ELb0ELb1ELb1ELb1ELb0ELb0EEENS1_21CollectiveEpilogueFwdINS6_IJSA_SC_SB_EEES9_SE_SG_Li256ELb1ELb1ELb0ELb0EEENS1_36VarlenDynamicPersistentTileSchedulerILi128ELi112ELi256ELi128ELb0ELb1ELb1ELb1ELb1ELb1EEEEEEEEEvNT_6ParamsE,(.L_x_67 - _ZN7cutlass13device_kernelIN5flash11enable_sm90INS1_16FlashAttnFwdSm90INS1_25CollectiveMainloopFwdSm90ILi2EN4cute5tupleIJNS5_1CILi1EEES8_S8_EEENS6_IJNS7_ILi128EEENS7_ILi112EEENS7_ILi192EEEEEELi192ENS_10bfloat16_tEfNS_4arch4Sm90ELb1ELb0ELb0ELb1ELb0ELb1ELb0ELb1ELb1ELb1ELb0ELb0EEENS1_21CollectiveEpilogueFwdINS6_IJSA_SC_SB_EEES9_SE_SG_Li256ELb1ELb1ELb0ELb0EEENS1_36VarlenDynamicPersistentTileSchedulerILi128ELi112ELi256ELi128ELb0ELb1ELb1ELb1ELb1ELb1EEEEEEEEEvNT_6ParamsE)
        .other          _ZN7cutlass13device_kernelIN5flash11enable_sm90INS1_16FlashAttnFwdSm90INS1_25CollectiveMainloopFwdSm90ILi2EN4cute5tupleIJNS5_1CILi1EEES8_S8_EEENS6_IJNS7_ILi128EEENS7_ILi112EEENS7_ILi192EEEEEELi192ENS_10bfloat16_tEfNS_4arch4Sm90ELb1ELb0ELb0ELb1ELb0ELb1ELb0ELb1ELb1ELb1ELb0ELb0EEENS1_21CollectiveEpilogueFwdINS6_IJSA_SC_SB_EEES9_SE_SG_Li256ELb1ELb1ELb0ELb0EEENS1_36VarlenDynamicPersistentTileSchedulerILi128ELi112ELi256ELi128ELb0ELb1ELb1ELb1ELb1ELb1EEEEEEEEEvNT_6ParamsE,@"STO_CUDA_ENTRY STV_DEFAULT"
_ZN7cutlass13device_kernelIN5flash11enable_sm90INS1_16FlashAttnFwdSm90INS1_25CollectiveMainloopFwdSm90ILi2EN4cute5tupleIJNS5_1CILi1EEES8_S8_EEENS6_IJNS7_ILi128EEENS7_ILi112EEENS7_ILi192EEEEEELi192ENS_10bfloat16_tEfNS_4arch4Sm90ELb1ELb0ELb0ELb1ELb0ELb1ELb0ELb1ELb1ELb1ELb0ELb0EEENS1_21CollectiveEpilogueFwdINS6_IJSA_SC_SB_EEES9_SE_SG_Li256ELb1ELb1ELb0ELb0EEENS1_36VarlenDynamicPersistentTileSchedulerILi128ELi112ELi256ELi128ELb0ELb1ELb1ELb1ELb1ELb1EEEEEEEEEvNT_6ParamsE:
[----:B------:R-:W-:Y:S01]  /*0000*/  LDC R1, c[0x0][0x37c] ;  /* 0x0000df00ff017b82 */ /* 0x000fe20000000800 */
[----:B------:R-:W-:Y:S05]  /*0010*/  EXIT ;  /* 0x000000000000794d */ /* 0x000fea0003800000 */
.L_x_19:
        /* <DEDUP_REMOVED lines=14> */
.L_x_67:


//--------------------- .text._ZN7cutlass13device_kernelIN5flash11enable_sm90INS1_16FlashAttnFwdSm90INS1_25CollectiveMainloopFwdSm90ILi2EN4cute5tupleIJNS5_1CILi1EEES8_S8_EEENS6_IJNS7_ILi128EEENS7_ILi176EEESA_EEELi128ENS_10bfloat16_tEfNS_4arch4Sm90ELb0ELb0ELb0ELb0ELb0ELb0ELb0ELb1ELb1ELb1ELb0ELb0EEENS1_21CollectiveEpilogueFwdINS6_IJSA_SA_SB_EEES9_SD_SF_Li256ELb0ELb1ELb0ELb0EEENS1_29StaticPersistentTileSchedulerILb0EEEEEEEEEvNT_6ParamsE --------------------------
	.section	.text._ZN7cutlass13device_kernelIN5flash11enable_sm90INS1_16FlashAttnFwdSm90INS1_25CollectiveMainloopFwdSm90ILi2EN4cute5tupleIJNS5_1CILi1EEES8_S8_EEENS6_IJNS7_ILi128EEENS7_ILi176EEESA_EEELi128ENS_10bfloat16_tEfNS_4arch4Sm90ELb0ELb0ELb0ELb0ELb0ELb0ELb0ELb1ELb1ELb1ELb0ELb0EEENS1_21CollectiveEpilogueFwdINS6_IJSA_SA_SB_EEES9_SD_SF_Li256ELb0ELb1ELb0ELb0EEENS1_29StaticPersistentTileSchedulerILb0EEEEEEEEEvNT_6ParamsE,"ax",@progbits
	.align	128
.text._ZN7cutlass13device_kernelIN5flash11enable_sm90INS1_16FlashAttnFwdSm90INS1_25CollectiveMainloopFwdSm90ILi2EN4cute5tupleIJNS5_1CILi1EEES8_S8_EEENS6_IJNS7_ILi128EEENS7_ILi176EEESA_EEELi128ENS_10bfloat16_tEfNS_4arch4Sm90ELb0ELb0ELb0ELb0ELb0ELb0ELb0ELb1ELb1ELb1ELb0ELb0EEENS1_21CollectiveEpilogueFwdINS6_IJSA_SA_SB_EEES9_SD_SF_Li256ELb0ELb1ELb0ELb0EEENS1_29StaticPersistentTileSchedulerILb0EEEEEEEEEvNT_6ParamsE:
        .type           _ZN7cutlass13device_kernelIN5flash11enable_sm90INS1_16FlashAttnFwdSm90INS1_25CollectiveMainloopFwdSm90ILi2EN4cute5tupleIJNS5_1CILi1EEES8_S8_EEENS6_IJNS7_ILi128EEENS7_ILi176EEESA_EEELi128ENS_10bfloat16_tEfNS_4arch4Sm90ELb0ELb0ELb0ELb0ELb0ELb0ELb0ELb1ELb1ELb1ELb0ELb0EEENS1_21CollectiveEpilogueFwdINS6_IJSA_SA_SB_EEES9_SD_SF_Li256ELb0ELb1ELb0ELb0EEENS1_29StaticPersistentTileSchedulerILb0EEEEEEEEEvNT_6ParamsE,@function
        .size           _ZN7cutlass13device_kernelIN5flash11enable_sm90INS1_16FlashAttnFwdSm90INS1_25CollectiveMainloopFwdSm90ILi2EN4cute5tupleIJNS5_1CILi1EEES8_S8_EEENS6_IJNS7_ILi128EEENS7_ILi176EEESA_EEELi128ENS_10bfloat16_tEfNS_4arch4Sm90ELb0ELb0ELb0ELb0ELb0ELb0ELb0ELb1ELb1ELb1ELb0ELb0EEENS1_21CollectiveEpilogueFwdINS6_IJSA_SA_SB_EEES9_SD_SF_Li256ELb0ELb1ELb0ELb0EEENS1_29StaticPersistentTileSchedulerILb0EEEEEEEEEvNT_6ParamsE,(.L_x_68 - _ZN7cutlass13device_kernelIN5flash11enable_sm90INS1_16FlashAttnFwdSm90INS1_25CollectiveMainloopFwdSm90ILi2EN4cute5tupleIJNS5_1CILi1EEES8_S8_EEENS6_IJNS7_ILi128EEENS7_ILi176EEESA_EEELi128ENS_10bfloat16_tEfNS_4arch4Sm90ELb0ELb0ELb0ELb0ELb0ELb0ELb0ELb1ELb1ELb1ELb0ELb0EEENS1_21CollectiveEpilogueFwdINS6_IJSA_SA_SB_EEES9_SD_SF_Li256ELb0ELb1ELb0ELb0EEENS1_29StaticPersistentTileSchedulerILb0EEEEEEEEEvNT_6ParamsE)
        .other          _ZN7cutlass13device_kernelIN5flash11enable_sm90INS1_16FlashAttnFwdSm90INS1_25CollectiveMainloopFwdSm90ILi2EN4cute5tupleIJNS5_1CILi1EEES8_S8_EEENS6_IJNS7_ILi128EEENS7_ILi176EEESA_EEELi128ENS_10bfloat16_tEfNS_4arch4Sm90ELb0ELb0ELb0ELb0ELb0ELb0ELb0ELb1ELb1ELb1ELb0ELb0EEENS1_21CollectiveEpilogueFwdINS6_IJSA_SA_SB_EEES9_SD_SF_Li256ELb0ELb1ELb0ELb0EEENS1_29StaticPersistentTileSchedulerILb0EEEEEEEEEvNT_6ParamsE,@"STO_CUDA_ENTRY STV_DEFAULT"
_ZN7cutlass13device_kernelIN5flash11enable_sm90INS1_16FlashAttnFwdSm90INS1_25CollectiveMainloopFwdSm90ILi2EN4cute5tupleIJNS5_1CILi1EEES8_S8_EEENS6_IJNS7_ILi128EEENS7_ILi176EEESA_EEELi128ENS_10bfloat16_tEfNS_4arch4Sm90ELb0ELb0ELb0ELb0ELb0ELb0ELb0ELb1ELb1ELb1ELb0ELb0EEENS1_21CollectiveEpilogueFwdINS6_IJSA_SA_SB_EEES9_SD_SF_Li256ELb0ELb1ELb0ELb0EEENS1_29StaticPersistentTileSchedulerILb0EEEEEEEEEvNT_6ParamsE:
[----:B------:R-:W-:Y:S01]  /*0000*/  LDC R1, c[0x0][0x37c] ;  /* 0x0000df00ff017b82 */ /* 0x000fe20000000800 */
[----:B------:R-:W-:Y:S05]  /*0010*/  EXIT ;  /* 0x000000000000794d */ /* 0x000fea0003800000 */
.L_x_20:
        /* <DEDUP_REMOVED lines=14> */
.L_x_68:


//--------------------- .text._ZN7cutlass13device_kernelIN5flash11enable_sm90INS1_16FlashAttnFwdSm90INS1_25CollectiveMainloopFwdSm90ILi2EN4cute5tupleIJNS5_1CILi2EEENS7_ILi1EEES9_EEENS6_IJNS7_ILi128EEENS7_ILi176EEESB_EEELi128ENS_10bfloat16_tEfNS_4arch4Sm90ELb0ELb0ELb0ELb0ELb0ELb0ELb0ELb1ELb1ELb1ELb0ELb0EEENS1_21CollectiveEpilogueFwdINS6_IJSB_SB_SC_EEESA_SE_SG_Li256ELb0ELb1ELb0ELb0EEENS1_29StaticPersistentTileSchedulerILb0EEEEEEEEEvNT_6ParamsE --------------------------
	.section	.text._ZN7cutlass13device_kernelIN5flash11enable_sm90INS1_16FlashAttnFwdSm90INS1_25CollectiveMainloopFwdSm90ILi2EN4cute5tupleIJNS5_1CILi2EEENS7_ILi1EEES9_EEENS6_IJNS7_ILi128EEENS7_ILi176EEESB_EEELi128ENS_10bfloat16_tEfNS_4arch4Sm90ELb0ELb0ELb0ELb0ELb0ELb0ELb0ELb1ELb1ELb1ELb0ELb0EEENS1_21CollectiveEpilogueFwdINS6_IJSB_SB_SC_EEESA_SE_SG_Li256ELb0ELb1ELb0ELb0EEENS1_29StaticPersistentTileSchedulerILb0EEEEEEEEEvNT_6ParamsE,"ax",@progbits
	.align	128
.text._ZN7cutlass13device_kernelIN5flash11enable_sm90INS1_16FlashAttnFwdSm90INS1_25CollectiveMainloopFwdSm90ILi2EN4cute5tupleIJNS5_1CILi2EEENS7_ILi1EEES9_EEENS6_IJNS7_ILi128EEENS7_ILi176EEESB_EEELi128ENS_10bfloat16_tEfNS_4arch4Sm90ELb0ELb0ELb0ELb0ELb0ELb0ELb0ELb1ELb1ELb1ELb0ELb0EEENS1_21CollectiveEpilogueFwdINS6_IJSB_SB_SC_EEESA_SE_SG_Li256ELb0ELb1ELb0ELb0EEENS1_29StaticPersistentTileSchedulerILb0EEEEEEEEEvNT_6ParamsE:
        .type           _ZN7cutlass13device_kernelIN5flash11enable_sm90INS1_16FlashAttnFwdSm90INS1_25CollectiveMainloopFwdSm90ILi2EN4cute5tupleIJNS5_1CILi2EEENS7_ILi1EEES9_EEENS6_IJNS7_ILi128EEENS7_ILi176EEESB_EEELi128ENS_10bfloat16_tEfNS_4arch4Sm90ELb0ELb0ELb0ELb0ELb0ELb0ELb0ELb1ELb1ELb1ELb0ELb0EEENS1_21CollectiveEpilogueFwdINS6_IJSB_SB_SC_EEESA_SE_SG_Li256ELb0ELb1ELb0ELb0EEENS1_29StaticPersistentTileSchedulerILb0EEEEEEEEEvNT_6ParamsE,@function
        .size           _ZN7cutlass13device_kernelIN5flash11enable_sm90INS1_16FlashAttnFwdSm90INS1_25CollectiveMainloopFwdSm90ILi2EN4cute5tupleIJNS5_1CILi2EEENS7_ILi1EEES9_EEENS6_IJNS7_ILi128EEENS7_ILi176EEESB_EEELi128ENS_10bfloat16_tEfNS_4arch4Sm90ELb0ELb0ELb0ELb0ELb0ELb0ELb0ELb1ELb1ELb1ELb0ELb0EEENS1_21CollectiveEpilogueFwdINS6_IJSB_SB_SC_EEESA_SE_SG_Li256ELb0ELb1ELb0ELb0EEENS1_29StaticPersistentTileSchedulerILb0EEEEEEEEEvNT_6ParamsE,(.L_x_69 - _ZN7cutlass13device_kernelIN5flash11enable_sm90INS1_16FlashAttnFwdSm90INS1_25CollectiveMainloopFwdSm90ILi2EN4cute5tupleIJNS5_1CILi2EEENS7_ILi1EEES9_EEENS6_IJNS7_ILi128EEENS7_ILi176EEESB_EEELi128ENS_10bfloat16_tEfNS_4arch4Sm90ELb0ELb0ELb0ELb0ELb0ELb0ELb0ELb1ELb1ELb1ELb0ELb0EEENS1_21CollectiveEpilogueFwdINS6_IJSB_SB_SC_EEESA_SE_SG_Li256ELb0ELb1ELb0ELb0EEENS1_29StaticPersistentTileSchedulerILb0EEEEEEEEEvNT_6ParamsE)
        .other          _ZN7cutlass13device_kernelIN5flash11enable_sm90INS1_16FlashAttnFwdSm90INS1_25CollectiveMainloopFwdSm90ILi2EN4cute5tupleIJNS5_1CILi2EEENS7_ILi1EEES9_EEENS6_IJNS7_ILi128EEENS7_ILi176EEESB_EEELi128ENS_10bfloat16_tEfNS_4arch4Sm90ELb0ELb0ELb0ELb0ELb0ELb0ELb0ELb1ELb1ELb1ELb0ELb0EEENS1_21CollectiveEpilogueFwdINS6_IJSB_SB_SC_EEESA_SE_SG_Li256ELb0ELb1ELb0ELb0EEENS1_29StaticPersistentTileSchedulerILb0EEEEEEEEEvNT_6ParamsE,@"STO_CUDA_ENTRY STV_DEFAULT"
_ZN7cutlass13device_kernelIN5flash11enable_sm90INS1_16FlashAttnFwdSm90INS1_25CollectiveMainloopFwdSm90ILi2EN4cute5tupleIJNS5_1CILi2EEENS7_ILi1EEES9_EEENS6_IJNS7_ILi128EEENS7_ILi176EEESB_EEELi128ENS_10bfloat16_tEfNS_4arch4Sm90ELb0ELb0ELb0ELb0ELb0ELb0ELb0ELb1ELb1ELb1ELb0ELb0EEENS1_21CollectiveEpilogueFwdINS6_IJSB_SB_SC_EEESA_SE_SG_Li256ELb0ELb1ELb0ELb0EEENS1_29StaticPersistentTileSchedulerILb0EEEEEEEEEvNT_6ParamsE:
[----:B------:R-:W-:Y:S01]  /*0000*/  LDC R1, c[0x0][0x37c] ;  /* 0x0000df00ff017b82 */ /* 0x000fe20000000800 */
[----:B------:R-:W-:Y:S05]  /*0010*/  EXIT ;  /* 0x000000000000794d */ /* 0x000fea0003800000 */
.L_x_21:
        /* <DEDUP_REMOVED lines=14> */
.L_x_69:


//--------------------- .text._ZN7cutlass13device_kernelIN5flash11enable_sm90INS1_16FlashAttnFwdSm90INS1_25CollectiveMainloopFwdSm90ILi2EN4cute5tupleIJNS5_1CILi1EEES8_S8_EEENS6_IJNS7_ILi128EEENS7_ILi176EEESA_EEELi128ENS_10bfloat16_tEfNS_4arch4Sm90ELb0ELb0ELb0ELb1ELb0ELb0ELb0ELb1ELb1ELb1ELb0ELb0EEENS1_21CollectiveEpilogueFwdINS6_IJSA_SA_SB_EEES9_SD_SF_Li256ELb1ELb1ELb0ELb0EEENS1_36VarlenDynamicPersistentTileSchedulerILi128ELi176ELi256ELi128ELb0ELb1ELb1ELb0ELb1ELb1EEEEEEEEEvNT_6ParamsE --------------------------
	.section	.text._ZN7cutlass13device_kernelIN5flash11enable_sm90INS1_16FlashAttnFwdSm90INS1_25CollectiveMainloopFwdSm90ILi2EN4cute5tupleIJNS5_1CILi1EEES8_S8_EEENS6_IJNS7_ILi128EEENS7_ILi176EEESA_EEELi128ENS_10bfloat16_tEfNS_4arch4Sm90ELb0ELb0ELb0ELb1ELb0ELb0ELb0ELb1ELb1ELb1ELb0ELb0EEENS1_21CollectiveEpilogueFwdINS6_IJSA_SA_SB_EEES9_SD_SF_Li256ELb1ELb1ELb0ELb0EEENS1_36VarlenDynamicPersistentTileSchedulerILi128ELi176ELi256ELi128ELb0ELb1ELb1ELb0ELb1ELb1EEEEEEEEEvNT_6ParamsE,"ax",@progbits
	.align	128
.text._ZN7cutlass13device_kernelIN5flash11enable_sm90INS1_16FlashAttnFwdSm90INS1_25CollectiveMainloopFwdSm90ILi2EN4cute5tupleIJNS5_1CILi1EEES8_S8_EEENS6_IJNS7_ILi128EEENS7_ILi176EEESA_EEELi128ENS_10bfloat16_tEfNS_4arch4Sm90ELb0ELb0ELb0ELb1ELb0ELb0ELb0ELb1ELb1ELb1ELb0ELb0EEENS1_21CollectiveEpilogueFwdINS6_IJSA_SA_SB_EEES9_SD_SF_Li256ELb1ELb1ELb0ELb0EEENS1_36VarlenDynamicPersistentTileSchedulerILi128ELi176ELi256ELi128ELb0ELb1ELb1ELb0ELb1ELb1EEEEEEEEEvNT_6ParamsE:
        .type           _ZN7cutlass13device_kernelIN5flash11enable_sm90INS1_16FlashAttnFwdSm90INS1_25CollectiveMainloopFwdSm90ILi2EN4cute5tupleIJNS5_1CILi1EEES8_S8_EEENS6_IJNS7_ILi128EEENS7_ILi176EEESA_EEELi128ENS_10bfloat16_tEfNS_4arch4Sm90ELb0ELb0ELb0ELb1ELb0ELb0ELb0ELb1ELb1ELb1ELb0ELb0EEENS1_21CollectiveEpilogueFwdINS6_IJSA_SA_SB_EEES9_SD_SF_Li256ELb1ELb1ELb0ELb0EEENS1_36VarlenDynamicPersistentTileSchedulerILi128ELi176ELi256ELi128ELb0ELb1ELb1ELb0ELb1ELb1EEEEEEEEEvNT_6ParamsE,@function
        .size           _ZN7cutlass13device_kernelIN5flash11enable_sm90INS1_16FlashAttnFwdSm90INS1_25CollectiveMainloopFwdSm90ILi2EN4cute5tupleIJNS5_1CILi1EEES8_S8_EEENS6_IJNS7_ILi128EEENS7_ILi176EEESA_EEELi128ENS_10bfloat16_tEfNS_4arch4Sm90ELb0ELb0ELb0ELb1ELb0ELb0ELb0ELb1ELb1ELb1ELb0ELb0EEENS1_21CollectiveEpilogueFwdINS6_IJSA_SA_SB_EEES9_SD_SF_Li256ELb1ELb1ELb0ELb0EEENS1_36VarlenDynamicPersistentTileSchedulerILi128ELi176ELi256ELi128ELb0ELb1ELb1ELb0ELb1ELb1EEEEEEEEEvNT_6ParamsE,(.L_x_70 - _ZN7cutlass13device_kernelIN5flash11enable_sm90INS1_16FlashAttnFwdSm90INS1_25CollectiveMainloopFwdSm90ILi2EN4cute5tupleIJNS5_1CILi1EEES8_S8_EEENS6_IJNS7_ILi128EEENS7_ILi176EEESA_EEELi128ENS_10bfloat16_tEfNS_4arch4Sm90ELb0ELb0ELb0ELb1ELb0ELb0ELb0ELb1ELb1ELb1ELb0ELb0EEENS1_21CollectiveEpilogueFwdINS6_IJSA_SA_SB_EEES9_SD_SF_Li256ELb1ELb1ELb0ELb0EEENS1_36VarlenDynamicPersistentTileSchedulerILi128ELi176ELi256ELi128ELb0ELb1ELb1ELb0ELb1ELb1EEEEEEEEEvNT_6ParamsE)
        .other          _ZN7cutlass13device_kernelIN5flash11enable_sm90INS1_16FlashAttnFwdSm90INS1_25CollectiveMainloopFwdSm90ILi2EN4cute5tupleIJNS5_1CILi1EEES8_S8_EEENS6_IJNS7_ILi128EEENS7_ILi176EEESA_EEELi128ENS_10bfloat16_tEfNS_4arch4Sm90ELb0ELb0ELb0ELb1ELb0ELb0ELb0ELb1ELb1ELb1ELb0ELb0EEENS1_21CollectiveEpilogueFwdINS6_IJSA_SA_SB_EEES9_SD_SF_Li256ELb1ELb1ELb0ELb0EEENS1_36VarlenDynamicPersistentTileSchedulerILi128ELi176ELi256ELi128ELb0ELb1ELb1ELb0ELb1ELb1EEEEEEEEEvNT_6ParamsE,@"STO_CUDA_ENTRY STV_DEFAULT"
_ZN7cutlass13device_kernelIN5flash11enable_sm90INS1_16FlashAttnFwdSm90INS1_25CollectiveMainloopFwdSm90ILi2EN4cute5tupleIJNS5_1CILi1EEES8_S8_EEENS6_IJNS7_ILi128EEENS7_ILi176EEESA_EEELi128ENS_10bfloat16_tEfNS_4arch4Sm90ELb0ELb0ELb0ELb1ELb0ELb0ELb0ELb1ELb1ELb1ELb0ELb0EEENS1_21CollectiveEpilogueFwdINS6_IJSA_SA_SB_EEES9_SD_SF_Li256ELb1ELb1ELb0ELb0EEENS1_36VarlenDynamicPersistentTileSchedulerILi128ELi176ELi256ELi128ELb0ELb1ELb1ELb0ELb1ELb1EEEEEEEEEvNT_6ParamsE:
[----:B------:R-:W-:Y:S01]  /*0000*/  LDC R1, c[0x0][0x37c] ;  /* 0x0000df00ff017b82 */ /* 0x000fe20000000800 */
[----:B------:R-:W-:Y:S05]  /*0010*/  EXIT ;  /* 0x000000000000794d */ /* 0x000fea0003800000 */
.L_x_22:
        /* <DEDUP_REMOVED lines=14> */
.L_x_70:


//--------------------- .text._ZN7cutlass13device_kernelIN5flash11enable_sm90INS1_16FlashAttnFwdSm90INS1_25CollectiveMainloopFwdSm90ILi2EN4cute5tupleIJNS5_1CILi1EEES8_S8_EEENS6_IJNS7_ILi128EEENS7_ILi176EEESA_EEELi128ENS_10bfloat16_tEfNS_4arch4Sm90ELb0ELb0ELb0ELb1ELb0ELb1ELb0ELb1ELb1ELb1ELb0ELb0EEENS1_21CollectiveEpilogueFwdINS6_IJSA_SA_SB_EEES9_SD_SF_Li256ELb1ELb1ELb0ELb0EEENS1_36VarlenDynamicPersistentTileSchedulerILi128ELi176ELi256ELi128ELb0ELb1ELb1ELb0ELb1ELb1EEEEEEEEEvNT_6ParamsE --------------------------
	.section	.text._ZN7cutlass13device_kernelIN5flash11enable_sm90INS1_16FlashAttnFwdSm90INS1_25CollectiveMainloopFwdSm90ILi2EN4cute5tupleIJNS5_1CILi1EEES8_S8_EEENS6_IJNS7_ILi128EEENS7_ILi176EEESA_EEELi128ENS_10bfloat16_tEfNS_4arch4Sm90ELb0ELb0ELb0ELb1ELb0ELb1ELb0ELb1ELb1ELb1ELb0ELb0EEENS1_21CollectiveEpilogueFwdINS6_IJSA_SA_SB_EEES9_SD_SF_Li256ELb1ELb1ELb0ELb0EEENS1_36VarlenDynamicPersistentTileSchedulerILi128ELi176ELi256ELi128ELb0ELb1ELb1ELb0ELb1ELb1EEEEEEEEEvNT_6ParamsE,"ax",@progbits
	.align	128
.text._ZN7cutlass13device_kernelIN5flash11enable_sm90INS1_16FlashAttnFwdSm90INS1_25CollectiveMainloopFwdSm90ILi2EN4cute5tupleIJNS5_1CILi1EEES8_S8_EEENS6_IJNS7_ILi128EEENS7_ILi176EEESA_EEELi128ENS_10bfloat16_tEfNS_4arch4Sm90ELb0ELb0ELb0ELb1ELb0ELb1ELb0ELb1ELb1ELb1ELb0ELb0EEENS1_21CollectiveEpilogueFwdINS6_IJSA_SA_SB_EEES9_SD_SF_Li256ELb1ELb1ELb0ELb0EEENS1_36VarlenDynamicPersistentTileSchedulerILi128ELi176ELi256ELi128ELb0ELb1ELb1ELb0ELb1ELb1EEEEEEEEEvNT_6ParamsE:
        .type           _ZN7cutlass13device_kernelIN5flash11enable_sm90INS1_16FlashAttnFwdSm90INS1_25CollectiveMainloopFwdSm90ILi2EN4cute5tupleIJNS5_1CILi1EEES8_S8_EEENS6_IJNS7_ILi128EEENS7_ILi176EEESA_EEELi128ENS_10bfloat16_tEfNS_4arch4Sm90ELb0ELb0ELb0ELb1ELb0ELb1ELb0ELb1ELb1ELb1ELb0ELb0EEENS1_21CollectiveEpilogueFwdINS6_IJSA_SA_SB_EEES9_SD_SF_Li256ELb1ELb1ELb0ELb0EEENS1_36VarlenDynamicPersistentTileSchedulerILi128ELi176ELi256ELi128ELb0ELb1ELb1ELb0ELb1ELb1EEEEEEEEEvNT_6ParamsE,@function
        .size           _ZN7cutlass13device_kernelIN5flash11enable_sm90INS1_16FlashAttnFwdSm90INS1_25CollectiveMainloopFwdSm90ILi2EN4cute5tupleIJNS5_1CILi1EEES8_S8_EEENS6_IJNS7_ILi128EEENS7_ILi176EEESA_EEELi128ENS_10bfloat16_tEfNS_4arch4Sm90ELb0ELb0ELb0ELb1ELb0ELb1ELb0ELb1ELb1ELb1ELb0ELb0EEENS1_21CollectiveEpilogueFwdINS6_IJSA_SA_SB_EEES9_SD_SF_Li256ELb1ELb1ELb0ELb0EEENS1_36VarlenDynamicPersistentTileSchedulerILi128ELi176ELi256ELi128ELb0ELb1ELb1ELb0ELb1ELb1EEEEEEEEEvNT_6ParamsE,(.L_x_71 - _ZN7cutlass13device_kernelIN5flash11enable_sm90INS1_16FlashAttnFwdSm90INS1_25CollectiveMainloopFwdSm90ILi2EN4cute5tupleIJNS5_1CILi1EEES8_S8_EEENS6_IJNS7_ILi128EEENS7_ILi176EEESA_EEELi128ENS_10bfloat16_tEfNS_4arch4Sm90ELb0ELb0ELb0ELb1ELb0ELb1ELb0ELb1ELb1ELb1ELb0ELb0EEENS1_21CollectiveEpilogueFwdINS6_IJSA_SA_SB_EEES9_SD_SF_Li256ELb1ELb1ELb0ELb0EEENS1_36VarlenDynamicPersistentTileSchedulerILi128ELi176ELi256ELi128ELb0ELb1ELb1ELb0ELb1ELb1EEEEEEEEEvNT_6ParamsE)
        .other          _ZN7cutlass13device_kernelIN5flash11enable_sm90INS1_16FlashAttnFwdSm90INS1_25CollectiveMainloopFwdSm90ILi2EN4cute5tupleIJNS5_1CILi1EEES8_S8_EEENS6_IJNS7_ILi128EEENS7_ILi176EEESA_EEELi128ENS_10bfloat16_tEfNS_4arch4Sm90ELb0ELb0ELb0ELb1ELb0ELb1ELb0ELb1ELb1ELb1ELb0ELb0EEENS1_21CollectiveEpilogueFwdINS6_IJSA_SA_SB_EEES9_SD_SF_Li256ELb1ELb1ELb0ELb0EEENS1_36VarlenDynamicPersistentTileSchedulerILi128ELi176ELi256ELi128ELb0ELb1ELb1ELb0ELb1ELb1EEEEEEEEEvNT_6ParamsE,@"STO_CUDA_ENTRY STV_DEFAULT"
_ZN7cutlass13device_kernelIN5flash11enable_sm90INS1_16FlashAttnFwdSm90INS1_25CollectiveMainloopFwdSm90ILi2EN4cute5tupleIJNS5_1CILi1EEES8_S8_EEENS6_IJNS7_ILi128EEENS7_ILi176EEESA_EEELi128ENS_10bfloat16_tEfNS_4arch4Sm90ELb0ELb0ELb0ELb1ELb0ELb1ELb0ELb1ELb1ELb1ELb0ELb0EEENS1_21CollectiveEpilogueFwdINS6_IJSA_SA_SB_EEES9_SD_SF_Li256ELb1ELb1ELb0ELb0EEENS1_36VarlenDynamicPersistentTileSchedulerILi128ELi176ELi256ELi128ELb0ELb1ELb1ELb0ELb1ELb1EEEEEEEEEvNT_6ParamsE:
[----:B------:R-:W-:Y:S01]  /*0000*/  LDC R1, c[0x0][0x37c] ;  /* 0x0000df00ff017b82 */ /* 0x000fe20000000800 */
[----:B------:R-:W-:Y:S05]  /*0010*/  EXIT ;  /* 0x000000000000794d */ /* 0x000fea0003800000 */
.L_x_23:
        /* <DEDUP_REMOVED lines=14> */
.L_x_71:


//--------------------- .text._ZN7cutlass13device_kernelIN5flash11enable_sm90INS1_16FlashAttnFwdSm90INS1_25CollectiveMainloopFwdSm90ILi2EN4cute5tupleIJNS5_1CILi1EEES8_S8_EEENS6_IJNS7_ILi128EEESA_SA_EEELi128ENS_10bfloat16_tEfNS_4arch4Sm90ELb0ELb1ELb0ELb0ELb0ELb0ELb0ELb1ELb1ELb1ELb0ELb0EEENS1_21CollectiveEpilogueFwdISB_S9_SC_SE_Li256ELb0ELb1ELb0ELb0EEENS1_30DynamicPersistentTileSchedulerILi256ELi128ELb0ELb1ELb1EEEEEEEEEvNT_6ParamsE --------------------------
	.section	.text._ZN7cutlass13device_kernelIN5flash11enable_sm90INS1_16FlashAttnFwdSm90INS1_25CollectiveMainloopFwdSm90ILi2EN4cute5tupleIJNS5_1CILi1EEES8_S8_EEENS6_IJNS7_ILi128EEESA_SA_EEELi128ENS_10bfloat16_tEfNS_4arch4Sm90ELb0ELb1ELb0ELb0ELb0ELb0ELb0ELb1ELb1ELb1ELb0ELb0EEENS1_21CollectiveEpilogueFwdISB_S9_SC_SE_Li256ELb0ELb1ELb0ELb0EEENS1_30DynamicPersistentTileSchedulerILi256ELi128ELb0ELb1ELb1EEEEEEEEEvNT_6ParamsE,"ax",@progbits
	.align	128
.text._ZN7cutlass13device_kernelIN5flash11enable_sm90INS1_16FlashAttnFwdSm90INS1_25CollectiveMainloopFwdSm90ILi2EN4cute5tupleIJNS5_1CILi1EEES8_S8_EEENS6_IJNS7_ILi128EEESA_SA_EEELi128ENS_10bfloat16_tEfNS_4arch4Sm90ELb0ELb1ELb0ELb0ELb0ELb0ELb0ELb1ELb1ELb1ELb0ELb0EEENS1_21CollectiveEpilogueFwdISB_S9_SC_SE_Li256ELb0ELb1ELb0ELb0EEENS1_30DynamicPersistentTileSchedulerILi256ELi128ELb0ELb1ELb1EEEEEEEEEvNT_6ParamsE:
        .type           _ZN7cutlass13device_kernelIN5flash11enable_sm90INS1_16FlashAttnFwdSm90INS1_25CollectiveMainloopFwdSm90ILi2EN4cute5tupleIJNS5_1CILi1EEES8_S8_EEENS6_IJNS7_ILi128EEESA_SA_EEELi128ENS_10bfloat16_tEfNS_4arch4Sm90ELb0ELb1ELb0ELb0ELb0ELb0ELb0ELb1ELb1ELb1ELb0ELb0EEENS1_21CollectiveEpilogueFwdISB_S9_SC_SE_Li256ELb0ELb1ELb0ELb0EEENS1_30DynamicPersistentTileSchedulerILi256ELi128ELb0ELb1ELb1EEEEEEEEEvNT_6ParamsE,@function
        .size           _ZN7cutlass13device_kernelIN5flash11enable_sm90INS1_16FlashAttnFwdSm90INS1_25CollectiveMainloopFwdSm90ILi2EN4cute5tupleIJNS5_1CILi1EEES8_S8_EEENS6_IJNS7_ILi128EEESA_SA_EEELi128ENS_10bfloat16_tEfNS_4arch4Sm90ELb0ELb1ELb0ELb0ELb0ELb0ELb0ELb1ELb1ELb1ELb0ELb0EEENS1_21CollectiveEpilogueFwdISB_S9_SC_SE_Li256ELb0ELb1ELb0ELb0EEENS1_30DynamicPersistentTileSchedulerILi256ELi128ELb0ELb1ELb1EEEEEEEEEvNT_6ParamsE,(.L_x_72 - _ZN7cutlass13device_kernelIN5flash11enable_sm90INS1_16FlashAttnFwdSm90INS1_25CollectiveMainloopFwdSm90ILi2EN4cute5tupleIJNS5_1CILi1EEES8_S8_EEENS6_IJNS7_ILi128EEESA_SA_EEELi128ENS_10bfloat16_tEfNS_4arch4Sm90ELb0ELb1ELb0ELb0ELb0ELb0ELb0ELb1ELb1ELb1ELb0ELb0EEENS1_21CollectiveEpilogueFwdISB_S9_SC_SE_Li256ELb0ELb1ELb0ELb0EEENS1_30DynamicPersistentTileSchedulerILi256ELi128ELb0ELb1ELb1EEEEEEEEEvNT_6ParamsE)
        .other          _ZN7cutlass13device_kernelIN5flash11enable_sm90INS1_16FlashAttnFwdSm90INS1_25CollectiveMainloopFwdSm90ILi2EN4cute5tupleIJNS5_1CILi1EEES8_S8_EEENS6_IJNS7_ILi128EEESA_SA_EEELi128ENS_10bfloat16_tEfNS_4arch4Sm90ELb0ELb1ELb0ELb0ELb0ELb0ELb0ELb1ELb1ELb1ELb0ELb0EEENS1_21CollectiveEpilogueFwdISB_S9_SC_SE_Li256ELb0ELb1ELb0ELb0EEENS1_30DynamicPersistentTileSchedulerILi256ELi128ELb0ELb1ELb1EEEEEEEEEvNT_6ParamsE,@"STO_CUDA_ENTRY STV_DEFAULT"
_ZN7cutlass13device_kernelIN5flash11enable_sm90INS1_16FlashAttnFwdSm90INS1_25CollectiveMainloopFwdSm90ILi2EN4cute5tupleIJNS5_1CILi1EEES8_S8_EEENS6_IJNS7_ILi128EEESA_SA_EEELi128ENS_10bfloat16_tEfNS_4arch4Sm90ELb0ELb1ELb0ELb0ELb0ELb0ELb0ELb1ELb1ELb1ELb0ELb0EEENS1_21CollectiveEpilogueFwdISB_S9_SC_SE_Li256ELb0ELb1ELb0ELb0EEENS1_30DynamicPersistentTileSchedulerILi256ELi128ELb0ELb1ELb1EEEEEEEEEvNT_6ParamsE:
[----:B------:R-:W-:Y:S01]  /*0000*/  LDC R1, c[0x0][0x37c] ;  /* 0x0000df00ff017b82 */ /* 0x000fe20000000800 */
[----:B------:R-:W-:Y:S05]  /*0010*/  EXIT ;  /* 0x000000000000794d */ /* 0x000fea0003800000 */
.L_x_24:
        /* <DEDUP_REMOVED lines=14> */
.L_x_72:


//--------------------- .text._ZN7cutlass13device_kernelIN5flash11enable_sm90INS1_16FlashAttnFwdSm90INS1_25CollectiveMainloopFwdSm90ILi2EN4cute5tupleIJNS5_1CILi1EEES8_S8_EEENS6_IJNS7_ILi128EEESA_SA_EEELi128ENS_10bfloat16_tEfNS_4arch4Sm90ELb0ELb1ELb0ELb1ELb0ELb0ELb0ELb1ELb1ELb1ELb0ELb0EEENS1_21CollectiveEpilogueFwdISB_S9_SC_SE_Li256ELb1ELb1ELb0ELb0EEENS1_36VarlenDynamicPersistentTileSchedulerILi128ELi128ELi256ELi128ELb0ELb1ELb1ELb1ELb0ELb1EEEEEEEEEvNT_6ParamsE --------------------------
	.section	.text._ZN7cutlass13device_kernelIN5flash11enable_sm90INS1_16FlashAttnFwdSm90INS1_25CollectiveMainloopFwdSm90ILi2EN4cute5tupleIJNS5_1CILi1EEES8_S8_EEENS6_IJNS7_ILi128EEESA_SA_EEELi128ENS_10bfloat16_tEfNS_4arch4Sm90ELb0ELb1ELb0ELb1ELb0ELb0ELb0ELb1ELb1ELb1ELb0ELb0EEENS1_21CollectiveEpilogueFwdISB_S9_SC_SE_Li256ELb1ELb1ELb0ELb0EEENS1_36VarlenDynamicPersistentTileSchedulerILi128ELi128ELi256ELi128ELb0ELb1ELb1ELb1ELb0ELb1EEEEEEEEEvNT_6ParamsE,"ax",@progbits
	.align	128
.text._ZN7cutlass13device_kernelIN5flash11enable_sm90INS1_16FlashAttnFwdSm90INS1_25CollectiveMainloopFwdSm90ILi2EN4cute5tupleIJNS5_1CILi1EEES8_S8_EEENS6_IJNS7_ILi128EEESA_SA_EEELi128ENS_10bfloat16_tEfNS_4arch4Sm90ELb0ELb1ELb0ELb1ELb0ELb0ELb0ELb1ELb1ELb1ELb0ELb0EEENS1_21CollectiveEpilogueFwdISB_S9_SC_SE_Li256ELb1ELb1ELb0ELb0EEENS1_36VarlenDynamicPersistentTileSchedulerILi128ELi128ELi256ELi128ELb0ELb1ELb1ELb1ELb0ELb1EEEEEEEEEvNT_6ParamsE:
        .type           _ZN7cutlass13device_kernelIN5flash11enable_sm90INS1_16FlashAttnFwdSm90INS1_25CollectiveMainloopFwdSm90ILi2EN4cute5tupleIJNS5_1CILi1EEES8_S8_EEENS6_IJNS7_ILi128EEESA_SA_EEELi128ENS_10bfloat16_tEfNS_4arch4Sm90ELb0ELb1ELb0ELb1ELb0ELb0ELb0ELb1ELb1ELb1ELb0ELb0EEENS1_21CollectiveEpilogueFwdISB_S9_SC_SE_Li256ELb1ELb1ELb0ELb0EEENS1_36VarlenDynamicPersistentTileSchedulerILi128ELi128ELi256ELi128ELb0ELb1ELb1ELb1ELb0ELb1EEEEEEEEEvNT_6ParamsE,@function
        .size           _ZN7cutlass13device_kernelIN5flash11enable_sm90INS1_16FlashAttnFwdSm90INS1_25CollectiveMainloopFwdSm90ILi2EN4cute5tupleIJNS5_1CILi1EEES8_S8_EEENS6_IJNS7_ILi128EEESA_SA_EEELi128ENS_10bfloat16_tEfNS_4arch4Sm90ELb0ELb1ELb0ELb1ELb0ELb0ELb0ELb1ELb1ELb1ELb0ELb0EEENS1_21CollectiveEpilogueFwdISB_S9_SC_SE_Li256ELb1ELb1ELb0ELb0EEENS1_36VarlenDynamicPersistentTileSchedulerILi128ELi128ELi256ELi128ELb0ELb1ELb1ELb1ELb0ELb1EEEEEEEEEvNT_6ParamsE,(.L_x_73 - _ZN7cutlass13device_kernelIN5flash11enable_sm90INS1_16FlashAttnFwdSm90INS1_25CollectiveMainloopFwdSm90ILi2EN4cute5tupleIJNS5_1CILi1EEES8_S8_EEENS6_IJNS7_ILi128EEESA_SA_EEELi128ENS_10bfloat16_tEfNS_4arch4Sm90ELb0ELb1ELb0ELb1ELb0ELb0ELb0ELb1ELb1ELb1ELb0ELb0EEENS1_21CollectiveEpilogueFwdISB_S9_SC_SE_Li256ELb1ELb1ELb0ELb0EEENS1_36VarlenDynamicPersistentTileSchedulerILi128ELi128ELi256ELi128ELb0ELb1ELb1ELb1ELb0ELb1EEEEEEEEEvNT_6ParamsE)
        .other          _ZN7cutlass13device_kernelIN5flash11enable_sm90INS1_16FlashAttnFwdSm90INS1_25CollectiveMainloopFwdSm90ILi2EN4cute5tupleIJNS5_1CILi1EEES8_S8_EEENS6_IJNS7_ILi128EEESA_SA_EEELi128ENS_10bfloat16_tEfNS_4arch4Sm90ELb0ELb1ELb0ELb1ELb0ELb0ELb0ELb1ELb1ELb1ELb0ELb0EEENS1_21CollectiveEpilogueFwdISB_S9_SC_SE_Li256ELb1ELb1ELb0ELb0EEENS1_36VarlenDynamicPersistentTileSchedulerILi128ELi128ELi256ELi128ELb0ELb1ELb1ELb1ELb0ELb1EEEEEEEEEvNT_6ParamsE,@"STO_CUDA_ENTRY STV_DEFAULT"
_ZN7cutlass13device_kernelIN5flash11enable_sm90INS1_16FlashAttnFwdSm90INS1_25CollectiveMainloopFwdSm90ILi2EN4cute5tupleIJNS5_1CILi1EEES8_S8_EEENS6_IJNS7_ILi128EEESA_SA_EEELi128ENS_10bfloat16_tEfNS_4arch4Sm90ELb0ELb1ELb0ELb1ELb0ELb0ELb0ELb1ELb1ELb1ELb0ELb0EEENS1_21CollectiveEpilogueFwdISB_S9_SC_SE_Li256ELb1ELb1ELb0ELb0EEENS1_36VarlenDynamicPersistentTileSchedulerILi128ELi128ELi256ELi128ELb0ELb1ELb1ELb1ELb0ELb1EEEEEEEEEvNT_6ParamsE:
[----:B------:R-:W-:Y:S01]  /*0000*/  LDC R1, c[0x0][0x37c] ;  /* 0x0000df00ff017b82 */ /* 0x000fe20000000800 */
[----:B------:R-:W-:Y:S05]  /*0010*/  EXIT ;  /* 0x000000000000794d */ /* 0x000fea0003800000 */
.L_x_25:
        /* <DEDUP_REMOVED lines=14> */
.L_x_73:


//--------------------- .text._ZN7cutlass13device_kernelIN5flash11enable_sm90INS1_16FlashAttnFwdSm90INS1_25CollectiveMainloopFwdSm90ILi2EN4cute5tupleIJNS5_1CILi1EEES8_S8_EEENS6_IJNS7_ILi128EEESA_SA_EEELi128ENS_10bfloat16_tEfNS_4arch4Sm90ELb0ELb1ELb0ELb1ELb0ELb1ELb0ELb1ELb1ELb1ELb0ELb0EEENS1_21CollectiveEpilogueFwdISB_S9_SC_SE_Li256ELb1ELb1ELb0ELb0EEENS1_36VarlenDynamicPersistentTileSchedulerILi128ELi128ELi256ELi128ELb0ELb1ELb1ELb1ELb0ELb1EEEEEEEEEvNT_6ParamsE --------------------------
	.section	.text._ZN7cutlass13device_kernelIN5flash11enable_sm90INS1_16FlashAttnFwdSm90INS1_25CollectiveMainloopFwdSm90ILi2EN4cute5tupleIJNS5_1CILi1EEES8_S8_EEENS6_IJNS7_ILi128EEESA_SA_EEELi128ENS_10bfloat16_tEfNS_4arch4Sm90ELb0ELb1ELb0ELb1ELb0ELb1ELb0ELb1ELb1ELb1ELb0ELb0EEENS1_21CollectiveEpilogueFwdISB_S9_SC_SE_Li256ELb1ELb1ELb0ELb0EEENS1_36VarlenDynamicPersistentTileSchedulerILi128ELi128ELi256ELi128ELb0ELb1ELb1ELb1ELb0ELb1EEEEEEEEEvNT_6ParamsE,"ax",@progbits
	.align	128
.text._ZN7cutlass13device_kernelIN5flash11enable_sm90INS1_16FlashAttnFwdSm90INS1_25CollectiveMainloopFwdSm90ILi2EN4cute5tupleIJNS5_1CILi1EEES8_S8_EEENS6_IJNS7_ILi128EEESA_SA_EEELi128ENS_10bfloat16_tEfNS_4arch4Sm90ELb0ELb1ELb0ELb1ELb0ELb1ELb0ELb1ELb1ELb1ELb0ELb0EEENS1_21CollectiveEpilogueFwdISB_S9_SC_SE_Li256ELb1ELb1ELb0ELb0EEENS1_36VarlenDynamicPersistentTileSchedulerILi128ELi128ELi256ELi128ELb0ELb1ELb1ELb1ELb0ELb1EEEEEEEEEvNT_6ParamsE:
        .type           _ZN7cutlass13device_kernelIN5flash11enable_sm90INS1_16FlashAttnFwdSm90INS1_25CollectiveMainloopFwdSm90ILi2EN4cute5tupleIJNS5_1CILi1EEES8_S8_EEENS6_IJNS7_ILi128EEESA_SA_EEELi128ENS_10bfloat16_tEfNS_4arch4Sm90ELb0ELb1ELb0ELb1ELb0ELb1ELb0ELb1ELb1ELb1ELb0ELb0EEENS1_21CollectiveEpilogueFwdISB_S9_SC_SE_Li256ELb1ELb1ELb0ELb0EEENS1_36VarlenDynamicPersistentTileSchedulerILi128ELi128ELi256ELi128ELb0ELb1ELb1ELb1ELb0ELb1EEEEEEEEEvNT_6ParamsE,@function
        .size           _ZN7cutlass13device_kernelIN5flash11enable_sm90INS1_16FlashAttnFwdSm90INS1_25CollectiveMainloopFwdSm90ILi2EN4cute5tupleIJNS5_1CILi1EEES8_S8_EEENS6_IJNS7_ILi128EEESA_SA_EEELi128ENS_10bfloat16_tEfNS_4arch4Sm90ELb0ELb1ELb0ELb1ELb0ELb1ELb0ELb1ELb1ELb1ELb0ELb0EEENS1_21CollectiveEpilogueFwdISB_S9_SC_SE_Li256ELb1ELb1ELb0ELb0EEENS1_36VarlenDynamicPersistentTileSchedulerILi128ELi128ELi256ELi128ELb0ELb1ELb1ELb1ELb0ELb1EEEEEEEEEvNT_6ParamsE,(.L_x_74 - _ZN7cutlass13device_kernelIN5flash11enable_sm90INS1_16FlashAttnFwdSm90INS1_25CollectiveMainloopFwdSm90ILi2EN4cute5tupleIJNS5_1CILi1EEES8_S8_EEENS6_IJNS7_ILi128EEESA_SA_EEELi128ENS_10bfloat16_tEfNS_4arch4Sm90ELb0ELb1ELb0ELb1ELb0ELb1ELb0ELb1ELb1ELb1ELb0ELb0EEENS1_21CollectiveEpilogueFwdISB_S9_SC_SE_Li256ELb1ELb1ELb0ELb0EEENS1_36VarlenDynamicPersistentTileSchedulerILi128ELi128ELi256ELi128ELb0ELb1ELb1ELb1ELb0ELb1EEEEEEEEEvNT_6ParamsE)
        .other          _ZN7cutlass13device_kernelIN5flash11enable_sm90INS1_16FlashAttnFwdSm90INS1_25CollectiveMainloopFwdSm90ILi2EN4cute5tupleIJNS5_1CILi1EEES8_S8_EEENS6_IJNS7_ILi128EEESA_SA_EEELi128ENS_10bfloat16_tEfNS_4arch4Sm90ELb0ELb1ELb0ELb1ELb0ELb1ELb0ELb1ELb1ELb1ELb0ELb0EEENS1_21CollectiveEpilogueFwdISB_S9_SC_SE_Li256ELb1ELb1ELb0ELb0EEENS1_36VarlenDynamicPersistentTileSchedulerILi128ELi128ELi256ELi128ELb0ELb1ELb1ELb1ELb0ELb1EEEEEEEEEvNT_6ParamsE,@"STO_CUDA_ENTRY STV_DEFAULT"
_ZN7cutlass13device_kernelIN5flash11enable_sm90INS1_16FlashAttnFwdSm90INS1_25CollectiveMainloopFwdSm90ILi2EN4cute5tupleIJNS5_1CILi1EEES8_S8_EEENS6_IJNS7_ILi128EEESA_SA_EEELi128ENS_10bfloat16_tEfNS_4arch4Sm90ELb0ELb1ELb0ELb1ELb0ELb1ELb0ELb1ELb1ELb1ELb0ELb0EEENS1_21CollectiveEpilogueFwdISB_S9_SC_SE_Li256ELb1ELb1ELb0ELb0EEENS1_36VarlenDynamicPersistentTileSchedulerILi128ELi128ELi256ELi128ELb0ELb1ELb1ELb1ELb0ELb1EEEEEEEEEvNT_6ParamsE:
[----:B------:R-:W-:Y:S01]  /*0000*/  LDC R1, c[0x0][0x37c] ;  /* 0x0000df00ff017b82 */ /* 0x000fe20000000800 */
[----:B------:R-:W-:Y:S05]  /*0010*/  EXIT ;  /* 0x000000000000794d */ /* 0x000fea0003800000 */
.L_x_26:
        /* <DEDUP_REMOVED lines=14> */
.L_x_74:


//--------------------- .text._ZN7cutlass13device_kernelIN5flash11enable_sm90INS1_16FlashAttnFwdSm90INS1_25CollectiveMainloopFwdSm90ILi2EN4cute5tupleIJNS5_1CILi1EEES8_S8_EEENS6_IJNS7_ILi128EEESA_SA_EEELi128ENS_10bfloat16_tEfNS_4arch4Sm90ELb1ELb0ELb0ELb0ELb0ELb0ELb0ELb1ELb1ELb1ELb0ELb0EEENS1_21CollectiveEpilogueFwdISB_S9_SC_SE_Li256ELb0ELb1ELb0ELb0EEENS1_30DynamicPersistentTileSchedulerILi256ELi128ELb0ELb1ELb1EEEEEEEEEvNT_6ParamsE --------------------------
	.section	.text._ZN7cutlass13device_kernelIN5flash11enable_sm90INS1_16FlashAttnFwdSm90INS1_25CollectiveMainloopFwdSm90ILi2EN4cute5tupleIJNS5_1CILi1EEES8_S8_EEENS6_IJNS7_ILi128EEESA_SA_EEELi128ENS_10bfloat16_tEfNS_4arch4Sm90ELb1ELb0ELb0ELb0ELb0ELb0ELb0ELb1ELb1ELb1ELb0ELb0EEENS1_21CollectiveEpilogueFwdISB_S9_SC_SE_Li256ELb0ELb1ELb0ELb0EEENS1_30DynamicPersistentTileSchedulerILi256ELi128ELb0ELb1ELb1EEEEEEEEEvNT_6ParamsE,"ax",@progbits
	.align	128
.text._ZN7cutlass13device_kernelIN5flash11enable_sm90INS1_16FlashAttnFwdSm90INS1_25CollectiveMainloopFwdSm90ILi2EN4cute5tupleIJNS5_1CILi1EEES8_S8_EEENS6_IJNS7_ILi128EEESA_SA_EEELi128ENS_10bfloat16_tEfNS_4arch4Sm90ELb1ELb0ELb0ELb0ELb0ELb0ELb0ELb1ELb1ELb1ELb0ELb0EEENS1_21CollectiveEpilogueFwdISB_S9_SC_SE_Li256ELb0ELb1ELb0ELb0EEENS1_30DynamicPersistentTileSchedulerILi256ELi128ELb0ELb1ELb1EEEEEEEEEvNT_6ParamsE:
        .type           _ZN7cutlass13device_kernelIN5flash11enable_sm90INS1_16FlashAttnFwdSm90INS1_25CollectiveMainloopFwdSm90ILi2EN4cute5tupleIJNS5_1CILi1EEES8_S8_EEENS6_IJNS7_ILi128EEESA_SA_EEELi128ENS_10bfloat16_tEfNS_4arch4Sm90ELb1ELb0ELb0ELb0ELb0ELb0ELb0ELb1ELb1ELb1ELb0ELb0EEENS1_21CollectiveEpilogueFwdISB_S9_SC_SE_Li256ELb0ELb1ELb0ELb0EEENS1_30DynamicPersistentTileSchedulerILi256ELi128ELb0ELb1ELb1EEEEEEEEEvNT_6ParamsE,@function
        .size           _ZN7cutlass13device_kernelIN5flash11enable_sm90INS1_16FlashAttnFwdSm90INS1_25CollectiveMainloopFwdSm90ILi2EN4cute5tupleIJNS5_1CILi1EEES8_S8_EEENS6_IJNS7_ILi128EEESA_SA_EEELi128ENS_10bfloat16_tEfNS_4arch4Sm90ELb1ELb0ELb0ELb0ELb0ELb0ELb0ELb1ELb1ELb1ELb0ELb0EEENS1_21CollectiveEpilogueFwdISB_S9_SC_SE_Li256ELb0ELb1ELb0ELb0EEENS1_30DynamicPersistentTileSchedulerILi256ELi128ELb0ELb1ELb1EEEEEEEEEvNT_6ParamsE,(.L_x_75 - _ZN7cutlass13device_kernelIN5flash11enable_sm90INS1_16FlashAttnFwdSm90INS1_25CollectiveMainloopFwdSm90ILi2EN4cute5tupleIJNS5_1CILi1EEES8_S8_EEENS6_IJNS7_ILi128EEESA_SA_EEELi128ENS_10bfloat16_tEfNS_4arch4Sm90ELb1ELb0ELb0ELb0ELb0ELb0ELb0ELb1ELb1ELb1ELb0ELb0EEENS1_21CollectiveEpilogueFwdISB_S9_SC_SE_Li256ELb0ELb1ELb0ELb0EEENS1_30DynamicPersistentTileSchedulerILi256ELi128ELb0ELb1ELb1EEEEEEEEEvNT_6ParamsE)
        .other          _ZN7cutlass13device_kernelIN5flash11enable_sm90INS1_16FlashAttnFwdSm90INS1_25CollectiveMainloopFwdSm90ILi2EN4cute5tupleIJNS5_1CILi1EEES8_S8_EEENS6_IJNS7_ILi128EEESA_SA_EEELi128ENS_10bfloat16_tEfNS_4arch4Sm90ELb1ELb0ELb0ELb0ELb0ELb0ELb0ELb1ELb1ELb1ELb0ELb0EEENS1_21CollectiveEpilogueFwdISB_S9_SC_SE_Li256ELb0ELb1ELb0ELb0EEENS1_30DynamicPersistentTileSchedulerILi256ELi128ELb0ELb1ELb1EEEEEEEEEvNT_6ParamsE,@"STO_CUDA_ENTRY STV_DEFAULT"
_ZN7cutlass13device_kernelIN5flash11enable_sm90INS1_16FlashAttnFwdSm90INS1_25CollectiveMainloopFwdSm90ILi2EN4cute5tupleIJNS5_1CILi1EEES8_S8_EEENS6_IJNS7_ILi128EEESA_SA_EEELi128ENS_10bfloat16_tEfNS_4arch4Sm90ELb1ELb0ELb0ELb0ELb0ELb0ELb0ELb1ELb1ELb1ELb0ELb0EEENS1_21CollectiveEpilogueFwdISB_S9_SC_SE_Li256ELb0ELb1ELb0ELb0EEENS1_30DynamicPersistentTileSchedulerILi256ELi128ELb0ELb1ELb1EEEEEEEEEvNT_6ParamsE:
[----:B------:R-:W-:Y:S01]  /*0000*/  LDC R1, c[0x0][0x37c] ;  /* 0x0000df00ff017b82 */ /* 0x000fe20000000800 */
[----:B------:R-:W-:Y:S05]  /*0010*/  EXIT ;  /* 0x000000000000794d */ /* 0x000fea0003800000 */
.L_x_27:
        /* <DEDUP_REMOVED lines=14> */
.L_x_75:


//--------------------- .text._ZN7cutlass13device_kernelIN5flash11enable_sm90INS1_16FlashAttnFwdSm90INS1_25CollectiveMainloopFwdSm90ILi2EN4cute5tupleIJNS5_1CILi1EEES8_S8_EEENS6_IJNS7_ILi128EEESA_SA_EEELi128ENS_10bfloat16_tEfNS_4arch4Sm90ELb1ELb0ELb0ELb1ELb0ELb0ELb0ELb1ELb1ELb1ELb0ELb0EEENS1_21CollectiveEpilogueFwdISB_S9_SC_SE_Li256ELb1ELb1ELb0ELb0EEENS1_36VarlenDynamicPersistentTileSchedulerILi128ELi128ELi256ELi128ELb0ELb1ELb1ELb1ELb1ELb1EEEEEEEEEvNT_6ParamsE --------------------------
	.section	.text._ZN7cutlass13device_kernelIN5flash11enable_sm90INS1_16FlashAttnFwdSm90INS1_25CollectiveMainloopFwdSm90ILi2EN4cute5tupleIJNS5_1CILi1EEES8_S8_EEENS6_IJNS7_ILi128EEESA_SA_EEELi128ENS_10bfloat16_tEfNS_4arch4Sm90ELb1ELb0ELb0ELb1ELb0ELb0ELb0ELb1ELb1ELb1ELb0ELb0EEENS1_21CollectiveEpilogueFwdISB_S9_SC_SE_Li256ELb1ELb1ELb0ELb0EEENS1_36VarlenDynamicPersistentTileSchedulerILi128ELi128ELi256ELi128ELb0ELb1ELb1ELb1ELb1ELb1EEEEEEEEEvNT_6ParamsE,"ax",@progbits
	.align	128
.text._ZN7cutlass13device_kernelIN5flash11enable_sm90INS1_16FlashAttnFwdSm90INS1_25CollectiveMainloopFwdSm90ILi2EN4cute5tupleIJNS5_1CILi1EEES8_S8_EEENS6_IJNS7_ILi128EEESA_SA_EEELi128ENS_10bfloat16_tEfNS_4arch4Sm90ELb1ELb0ELb0ELb1ELb0ELb0ELb0ELb1ELb1ELb1ELb0ELb0EEENS1_21CollectiveEpilogueFwdISB_S9_SC_SE_Li256ELb1ELb1ELb0ELb0EEENS1_36VarlenDynamicPersistentTileSchedulerILi128ELi128ELi256ELi128ELb0ELb1ELb1ELb1ELb1ELb1EEEEEEEEEvNT_6ParamsE:
        .type           _ZN7cutlass13device_kernelIN5flash11enable_sm90INS1_16FlashAttnFwdSm90INS1_25CollectiveMainloopFwdSm90ILi2EN4cute5tupleIJNS5_1CILi1EEES8_S8_EEENS6_IJNS7_ILi128EEESA_SA_EEELi128ENS_10bfloat16_tEfNS_4arch4Sm90ELb1ELb0ELb0ELb1ELb0ELb0ELb0ELb1ELb1ELb1ELb0ELb0EEENS1_21CollectiveEpilogueFwdISB_S9_SC_SE_Li256ELb1ELb1ELb0ELb0EEENS1_36VarlenDynamicPersistentTileSchedulerILi128ELi128ELi256ELi128ELb0ELb1ELb1ELb1ELb1ELb1EEEEEEEEEvNT_6ParamsE,@function
        .size           _ZN7cutlass13device_kernelIN5flash11enable_sm90INS1_16FlashAttnFwdSm90INS1_25CollectiveMainloopFwdSm90ILi2EN4cute5tupleIJNS5_1CILi1EEES8_S8_EEENS6_IJNS7_ILi128EEESA_SA_EEELi128ENS_10bfloat16_tEfNS_4arch4Sm90ELb1ELb0ELb0ELb1ELb0ELb0ELb0ELb1ELb1ELb1ELb0ELb0EEENS1_21CollectiveEpilogueFwdISB_S9_SC_SE_Li256ELb1ELb1ELb0ELb0EEENS1_36VarlenDynamicPersistentTileSchedulerILi128ELi128ELi256ELi128ELb0ELb1ELb1ELb1ELb1ELb1EEEEEEEEEvNT_6ParamsE,(.L_x_76 - _ZN7cutlass13device_kernelIN5flash11enable_sm90INS1_16FlashAttnFwdSm90INS1_25CollectiveMainloopFwdSm90ILi2EN4cute5tupleIJNS5_1CILi1EEES8_S8_EEENS6_IJNS7_ILi128EEESA_SA_EEELi128ENS_10bfloat16_tEfNS_4arch4Sm90ELb1ELb0ELb0ELb1ELb0ELb0ELb0ELb1ELb1ELb1ELb0ELb0EEENS1_21CollectiveEpilogueFwdISB_S9_SC_SE_Li256ELb1ELb1ELb0ELb0EEENS1_36VarlenDynamicPersistentTileSchedulerILi128ELi128ELi256ELi128ELb0ELb1ELb1ELb1ELb1ELb1EEEEEEEEEvNT_6ParamsE)
        .other          _ZN7cutlass13device_kernelIN5flash11enable_sm90INS1_16FlashAttnFwdSm90INS1_25CollectiveMainloopFwdSm90ILi2EN4cute5tupleIJNS5_1CILi1EEES8_S8_EEENS6_IJNS7_ILi128EEESA_SA_EEELi128ENS_10bfloat16_tEfNS_4arch4Sm90ELb1ELb0ELb0ELb1ELb0ELb0ELb0ELb1ELb1ELb1ELb0ELb0EEENS1_21CollectiveEpilogueFwdISB_S9_SC_SE_Li256ELb1ELb1ELb0ELb0EEENS1_36VarlenDynamicPersistentTileSchedulerILi128ELi128ELi256ELi128ELb0ELb1ELb1ELb1ELb1ELb1EEEEEEEEEvNT_6ParamsE,@"STO_CUDA_ENTRY STV_DEFAULT"
_ZN7cutlass13device_kernelIN5flash11enable_sm90INS1_16FlashAttnFwdSm90INS1_25CollectiveMainloopFwdSm90ILi2EN4cute5tupleIJNS5_1CILi1EEES8_S8_EEENS6_IJNS7_ILi128EEESA_SA_EEELi128ENS_10bfloat16_tEfNS_4arch4Sm90ELb1ELb0ELb0ELb1ELb0ELb0ELb0ELb1ELb1ELb1ELb0ELb0EEENS1_21CollectiveEpilogueFwdISB_S9_SC_SE_Li256ELb1ELb1ELb0ELb0EEENS1_36VarlenDynamicPersistentTileSchedulerILi128ELi128ELi256ELi128ELb0ELb1ELb1ELb1ELb1ELb1EEEEEEEEEvNT_6ParamsE:
[----:B------:R-:W-:Y:S01]  /*0000*/  LDC R1, c[0x0][0x37c] ;  /* 0x0000df00ff017b82 */ /* 0x000fe20000000800 */
[----:B------:R-:W-:Y:S05]  /*0010*/  EXIT ;  /* 0x000000000000794d */ /* 0x000fea0003800000 */
.L_x_28:
        /* <DEDUP_REMOVED lines=14> */
.L_x_76:


//--------------------- .text._ZN7cutlass13device_kernelIN5flash11enable_sm90INS1_16FlashAttnFwdSm90INS1_25CollectiveMainloopFwdSm90ILi2EN4cute5tupleIJNS5_1CILi1EEES8_S8_EEENS6_IJNS7_ILi128EEESA_SA_EEELi128ENS_10bfloat16_tEfNS_4arch4Sm90ELb1ELb0ELb0ELb1ELb0ELb1ELb0ELb1ELb1ELb1ELb0ELb0EEENS1_21CollectiveEpilogueFwdISB_S9_SC_SE_Li256ELb1ELb1ELb0ELb0EEENS1_36VarlenDynamicPersistentTileSchedulerILi128ELi128ELi256ELi128ELb0ELb1ELb1ELb1ELb1ELb1EEEEEEEEEvNT_6ParamsE --------------------------
	.section	.text._ZN7cutlass13device_kernelIN5flash11enable_sm90INS1_16FlashAttnFwdSm90INS1_25CollectiveMainloopFwdSm90ILi2EN4cute5tupleIJNS5_1CILi1EEES8_S8_EEENS6_IJNS7_ILi128EEESA_SA_EEELi128ENS_10bfloat16_tEfNS_4arch4Sm90ELb1ELb0ELb0ELb1ELb0ELb1ELb0ELb1ELb1ELb1ELb0ELb0EEENS1_21CollectiveEpilogueFwdISB_S9_SC_SE_Li256ELb1ELb1ELb0ELb0EEENS1_36VarlenDynamicPersistentTileSchedulerILi128ELi128ELi256ELi128ELb0ELb1ELb1ELb1ELb1ELb1EEEEEEEEEvNT_6ParamsE,"ax",@progbits
	.align	128
.text._ZN7cutlass13device_kernelIN5flash11enable_sm90INS1_16FlashAttnFwdSm90INS1_25CollectiveMainloopFwdSm90ILi2EN4cute5tupleIJNS5_1CILi1EEES8_S8_EEENS6_IJNS7_ILi128EEESA_SA_EEELi128ENS_10bfloat16_tEfNS_4arch4Sm90ELb1ELb0ELb0ELb1ELb0ELb1ELb0ELb1ELb1ELb1ELb0ELb0EEENS1_21CollectiveEpilogueFwdISB_S9_SC_SE_Li256ELb1ELb1ELb0ELb0EEENS1_36VarlenDynamicPersistentTileSchedulerILi128ELi128ELi256ELi128ELb0ELb1ELb1ELb1ELb1ELb1EEEEEEEEEvNT_6ParamsE:
        .type           _ZN7cutlass13device_kernelIN5flash11enable_sm90INS1_16FlashAttnFwdSm90INS1_25CollectiveMainloopFwdSm90ILi2EN4cute5tupleIJNS5_1CILi1EEES8_S8_EEENS6_IJNS7_ILi128EEESA_SA_EEELi128ENS_10bfloat16_tEfNS_4arch4Sm90ELb1ELb0ELb0ELb1ELb0ELb1ELb0ELb1ELb1ELb1ELb0ELb0EEENS1_21CollectiveEpilogueFwdISB_S9_SC_SE_Li256ELb1ELb1ELb0ELb0EEENS1_36VarlenDynamicPersistentTileSchedulerILi128ELi128ELi256ELi128ELb0ELb1ELb1ELb1ELb1ELb1EEEEEEEEEvNT_6ParamsE,@function
        .size           _ZN7cutlass13device_kernelIN5flash11enable_sm90INS1_16FlashAttnFwdSm90INS1_25CollectiveMainloopFwdSm90ILi2EN4cute5tupleIJNS5_1CILi1EEES8_S8_EEENS6_IJNS7_ILi128EEESA_SA_EEELi128ENS_10bfloat16_tEfNS_4arch4Sm90ELb1ELb0ELb0ELb1ELb0ELb1ELb0ELb1ELb1ELb1ELb0ELb0EEENS1_21CollectiveEpilogueFwdISB_S9_SC_SE_Li256ELb1ELb1ELb0ELb0EEENS1_36VarlenDynamicPersistentTileSchedulerILi128ELi128ELi256ELi128ELb0ELb1ELb1ELb1ELb1ELb1EEEEEEEEEvNT_6ParamsE,(.L_x_77 - _ZN7cutlass13device_kernelIN5flash11enable_sm90INS1_16FlashAttnFwdSm90INS1_25CollectiveMainloopFwdSm90ILi2EN4cute5tupleIJNS5_1CILi1EEES8_S8_EEENS6_IJNS7_ILi128EEESA_SA_EEELi128ENS_10bfloat16_tEfNS_4arch4Sm90ELb1ELb0ELb0ELb1ELb0ELb1ELb0ELb1ELb1ELb1ELb0ELb0EEENS1_21CollectiveEpilogueFwdISB_S9_SC_SE_Li256ELb1ELb1ELb0ELb0EEENS1_36VarlenDynamicPersistentTileSchedulerILi128ELi128ELi256ELi128ELb0ELb1ELb1ELb1ELb1ELb1EEEEEEEEEvNT_6ParamsE)
        .other          _ZN7cutlass13device_kernelIN5flash11enable_sm90INS1_16FlashAttnFwdSm90INS1_25CollectiveMainloopFwdSm90ILi2EN4cute5tupleIJNS5_1CILi1EEES8_S8_EEENS6_IJNS7_ILi128EEESA_SA_EEELi128ENS_10bfloat16_tEfNS_4arch4Sm90ELb1ELb0ELb0ELb1ELb0ELb1ELb0ELb1ELb1ELb1ELb0ELb0EEENS1_21CollectiveEpilogueFwdISB_S9_SC_SE_Li256ELb1ELb1ELb0ELb0EEENS1_36VarlenDynamicPersistentTileSchedulerILi128ELi128ELi256ELi128ELb0ELb1ELb1ELb1ELb1ELb1EEEEEEEEEvNT_6ParamsE,@"STO_CUDA_ENTRY STV_DEFAULT"
_ZN7cutlass13device_kernelIN5flash11enable_sm90INS1_16FlashAttnFwdSm90INS1_25CollectiveMainloopFwdSm90ILi2EN4cute5tupleIJNS5_1CILi1EEES8_S8_EEENS6_IJNS7_ILi128EEESA_SA_EEELi128ENS_10bfloat16_tEfNS_4arch4Sm90ELb1ELb0ELb0ELb1ELb0ELb1ELb0ELb1ELb1ELb1ELb0ELb0EEENS1_21CollectiveEpilogueFwdISB_S9_SC_SE_Li256ELb1ELb1ELb0ELb0EEENS1_36VarlenDynamicPersistentTileSchedulerILi128ELi128ELi256ELi128ELb0ELb1ELb1ELb1ELb1ELb1EEEEEEEEEvNT_6ParamsE:
[----:B------:R-:W-:Y:S01]  /*0000*/  LDC R1, c[0x0][0x37c] ;  /* 0x0000df00ff017b82 */ /* 0x000fe20000000800 */
[----:B------:R-:W-:Y:S05]  /*0010*/  EXIT ;  /* 0x000000000000794d */ /* 0x000fea0003800000 */
.L_x_29:
        /* <DEDUP_REMOVED lines=14> */
.L_x_77:


//--------------------- .text._ZN7cutlass13device_kernelIN5flash11enable_sm90INS1_16FlashAttnFwdSm90INS1_25CollectiveMainloopFwdSm90ILi2EN4cute5tupleIJNS5_1CILi1EEES8_S8_EEENS6_IJNS7_ILi192EEENS7_ILi144EEENS7_ILi96EEEEEELi96ENS_10bfloat16_tEfNS_4arch4Sm90ELb0ELb0ELb0ELb0ELb0ELb0ELb0ELb0ELb1ELb1ELb0ELb0EEENS1_21CollectiveEpilogueFwdINS6_IJSA_SC_SB_EEES9_SE_SG_Li384ELb0ELb1ELb0ELb0EEENS1_29StaticPersistentTileSchedulerILb0EEEEEEEEEvNT_6ParamsE --------------------------
	.section	.text._ZN7cutlass13device_kernelIN5flash11enable_sm90INS1_16FlashAttnFwdSm90INS1_25CollectiveMainloopFwdSm90ILi2EN4cute5tupleIJNS5_1CILi1EEES8_S8_EEENS6_IJNS7_ILi192EEENS7_ILi144EEENS7_ILi96EEEEEELi96ENS_10bfloat16_tEfNS_4arch4Sm90ELb0ELb0ELb0ELb0ELb0ELb0ELb0ELb0ELb1ELb1ELb0ELb0EEENS1_21CollectiveEpilogueFwdINS6_IJSA_SC_SB_EEES9_SE_SG_Li384ELb0ELb1ELb0ELb0EEENS1_29StaticPersistentTileSchedulerILb0EEEEEEEEEvNT_6ParamsE,"ax",@progbits
	.align	128
.text._ZN7cutlass13device_kernelIN5flash11enable_sm90INS1_16FlashAttnFwdSm90INS1_25CollectiveMainloopFwdSm90ILi2EN4cute5tupleIJNS5_1CILi1EEES8_S8_EEENS6_IJNS7_ILi192EEENS7_ILi144EEENS7_ILi96EEEEEELi96ENS_10bfloat16_tEfNS_4arch4Sm90ELb0ELb0ELb0ELb0ELb0ELb0ELb0ELb0ELb1ELb1ELb0ELb0EEENS1_21CollectiveEpilogueFwdINS6_IJSA_SC_SB_EEES9_SE_SG_Li384ELb0ELb1ELb0ELb0EEENS1_29StaticPersistentTileSchedulerILb0EEEEEEEEEvNT_6ParamsE:
        .type           _ZN7cutlass13device_kernelIN5flash11enable_sm90INS1_16FlashAttnFwdSm90INS1_25CollectiveMainloopFwdSm90ILi2EN4cute5tupleIJNS5_1CILi1EEES8_S8_EEENS6_IJNS7_ILi192EEENS7_ILi144EEENS7_ILi96EEEEEELi96ENS_10bfloat16_tEfNS_4arch4Sm90ELb0ELb0ELb0ELb0ELb0ELb0ELb0ELb0ELb1ELb1ELb0ELb0EEENS1_21CollectiveEpilogueFwdINS6_IJSA_SC_SB_EEES9_SE_SG_Li384ELb0ELb1ELb0ELb0EEENS1_29StaticPersistentTileSchedulerILb0EEEEEEEEEvNT_6ParamsE,@function
        .size           _ZN7cutlass13device_kernelIN5flash11enable_sm90INS1_16FlashAttnFwdSm90INS1_25CollectiveMainloopFwdSm90ILi2EN4cute5tupleIJNS5_1CILi1EEES8_S8_EEENS6_IJNS7_ILi192EEENS7_ILi144EEENS7_ILi96EEEEEELi96ENS_10bfloat16_tEfNS_4arch4Sm90ELb0ELb0ELb0ELb0ELb0ELb0ELb0ELb0ELb1ELb1ELb0ELb0EEENS1_21CollectiveEpilogueFwdINS6_IJSA_SC_SB_EEES9_SE_SG_Li384ELb0ELb1ELb0ELb0EEENS1_29StaticPersistentTileSchedulerILb0EEEEEEEEEvNT_6ParamsE,(.L_x_78 - _ZN7cutlass13device_kernelIN5flash11enable_sm90INS1_16FlashAttnFwdSm90INS1_25CollectiveMainloopFwdSm90ILi2EN4cute5tupleIJNS5_1CILi1EEES8_S8_EEENS6_IJNS7_ILi192EEENS7_ILi144EEENS7_ILi96EEEEEELi96ENS_10bfloat16_tEfNS_4arch4Sm90ELb0ELb0ELb0ELb0ELb0ELb0ELb0ELb0ELb1ELb1ELb0ELb0EEENS1_21CollectiveEpilogueFwdINS6_IJSA_SC_SB_EEES9_SE_SG_Li384ELb0ELb1ELb0ELb0EEENS1_29StaticPersistentTileSchedulerILb0EEEEEEEEEvNT_6ParamsE)
        .other          _ZN7cutlass13device_kernelIN5flash11enable_sm90INS1_16FlashAttnFwdSm90INS1_25CollectiveMainloopFwdSm90ILi2EN4cute5tupleIJNS5_1CILi1EEES8_S8_EEENS6_IJNS7_ILi192EEENS7_ILi144EEENS7_ILi96EEEEEELi96ENS_10bfloat16_tEfNS_4arch4Sm90ELb0ELb0ELb0ELb0ELb0ELb0ELb0ELb0ELb1ELb1ELb0ELb0EEENS1_21CollectiveEpilogueFwdINS6_IJSA_SC_SB_EEES9_SE_SG_Li384ELb0ELb1ELb0ELb0EEENS1_29StaticPersistentTileSchedulerILb0EEEEEEEEEvNT_6ParamsE,@"STO_CUDA_ENTRY STV_DEFAULT"
_ZN7cutlass13device_kernelIN5flash11enable_sm90INS1_16FlashAttnFwdSm90INS1_25CollectiveMainloopFwdSm90ILi2EN4cute5tupleIJNS5_1CILi1EEES8_S8_EEENS6_IJNS7_ILi192EEENS7_ILi144EEENS7_ILi96EEEEEELi96ENS_10bfloat16_tEfNS_4arch4Sm90ELb0ELb0ELb0ELb0ELb0ELb0ELb0ELb0ELb1ELb1ELb0ELb0EEENS1_21CollectiveEpilogueFwdINS6_IJSA_SC_SB_EEES9_SE_SG_Li384ELb0ELb1ELb0ELb0EEENS1_29StaticPersistentTileSchedulerILb0EEEEEEEEEvNT_6ParamsE:
[----:B------:R-:W-:Y:S01]  /*0000*/  LDC R1, c[0x0][0x37c] ;  /* 0x0000df00ff017b82 */ /* 0x000fe20000000800 */
[----:B------:R-:W-:Y:S05]  /*0010*/  EXIT ;  /* 0x000000000000794d */ /* 0x000fea0003800000 */
.L_x_30:
        /* <DEDUP_REMOVED lines=14> */
.L_x_78:


//--------------------- .text._ZN7cutlass13device_kernelIN5flash11enable_sm90INS1_16FlashAttnFwdSm90INS1_25CollectiveMainloopFwdSm90ILi2EN4cute5tupleIJNS5_1CILi1EEES8_S8_EEENS6_IJNS7_ILi192EEENS7_ILi144EEENS7_ILi96EEEEEELi96ENS_10bfloat16_tEfNS_4arch4Sm90ELb0ELb0ELb0ELb1ELb0ELb0ELb0ELb0ELb1ELb1ELb0ELb0EEENS1_21CollectiveEpilogueFwdINS6_IJSA_SC_SB_EEES9_SE_SG_Li384ELb1ELb1ELb0ELb0EEENS1_36VarlenDynamicPersistentTileSchedulerILi192ELi144ELi384ELi128ELb0ELb1ELb1ELb0ELb1ELb1EEEEEEEEEvNT_6ParamsE --------------------------
	.section	.text._ZN7cutlass13device_kernelIN5flash11enable_sm90INS1_16FlashAttnFwdSm90INS1_25CollectiveMainloopFwdSm90ILi2EN4cute5tupleIJNS5_1CILi1EEES8_S8_EEENS6_IJNS7_ILi192EEENS7_ILi144EEENS7_ILi96EEEEEELi96ENS_10bfloat16_tEfNS_4arch4Sm90ELb0ELb0ELb0ELb1ELb0ELb0ELb0ELb0ELb1ELb1ELb0ELb0EEENS1_21CollectiveEpilogueFwdINS6_IJSA_SC_SB_EEES9_SE_SG_Li384ELb1ELb1ELb0ELb0EEENS1_36VarlenDynamicPersistentTileSchedulerILi192ELi144ELi384ELi128ELb0ELb1ELb1ELb0ELb1ELb1EEEEEEEEEvNT_6ParamsE,"ax",@progbits
	.align	128
.text._ZN7cutlass13device_kernelIN5flash11enable_sm90INS1_16FlashAttnFwdSm90INS1_25CollectiveMainloopFwdSm90ILi2EN4cute5tupleIJNS5_1CILi1EEES8_S8_EEENS6_IJNS7_ILi192EEENS7_ILi144EEENS7_ILi96EEEEEELi96ENS_10bfloat16_tEfNS_4arch4Sm90ELb0ELb0ELb0ELb1ELb0ELb0ELb0ELb0ELb1ELb1ELb0ELb0EEENS1_21CollectiveEpilogueFwdINS6_IJSA_SC_SB_EEES9_SE_SG_Li384ELb1ELb1ELb0ELb0EEENS1_36VarlenDynamicPersistentTileSchedulerILi192ELi144ELi384ELi128ELb0ELb1ELb1ELb0ELb1ELb1EEEEEEEEEvNT_6ParamsE:
        .type           _ZN7cutlass13device_kernelIN5flash11enable_sm90INS1_16FlashAttnFwdSm90INS1_25CollectiveMainloopFwdSm90ILi2EN4cute5tupleIJNS5_1CILi1EEES8_S8_EEENS6_IJNS7_ILi192EEENS7_ILi144EEENS7_ILi96EEEEEELi96ENS_10bfloat16_tEfNS_4arch4Sm90ELb0ELb0ELb0ELb1ELb0ELb0ELb0ELb0ELb1ELb1ELb0ELb0EEENS1_21CollectiveEpilogueFwdINS6_IJSA_SC_SB_EEES9_SE_SG_Li384ELb1ELb1ELb0ELb0EEENS1_36VarlenDynamicPersistentTileSchedulerILi192ELi144ELi384ELi128ELb0ELb1ELb1ELb0ELb1ELb1EEEEEEEEEvNT_6ParamsE,@function
        .size           _ZN7cutlass13device_kernelIN5flash11enable_sm90INS1_16FlashAttnFwdSm90INS1_25CollectiveMainloopFwdSm90ILi2EN4cute5tupleIJNS5_1CILi1EEES8_S8_EEENS6_IJNS7_ILi192EEENS7_ILi144EEENS7_ILi96EEEEEELi96ENS_10bfloat16_tEfNS_4arch4Sm90ELb0ELb0ELb0ELb1ELb0ELb0ELb0ELb0ELb1ELb1ELb0ELb0EEENS1_21CollectiveEpilogueFwdINS6_IJSA_SC_SB_EEES9_SE_SG_Li384ELb1ELb1ELb0ELb0EEENS1_36VarlenDynamicPersistentTileSchedulerILi192ELi144ELi384ELi128ELb0ELb1ELb1ELb0ELb1ELb1EEEEEEEEEvNT_6ParamsE,(.L_x_79 - _ZN7cutlass13device_kernelIN5flash11enable_sm90INS1_16FlashAttnFwdSm90INS1_25CollectiveMainloopFwdSm90ILi2EN4cute5tupleIJNS5_1CILi1EEES8_S8_EEENS6_IJNS7_ILi192EEENS7_ILi144EEENS7_ILi96EEEEEELi96ENS_10bfloat16_tEfNS_4arch4Sm90ELb0ELb0ELb0ELb1ELb0ELb0ELb0ELb0ELb1ELb1ELb0ELb0EEENS1_21CollectiveEpilogueFwdINS6_IJSA_SC_SB_EEES9_SE_SG_Li384ELb1ELb1ELb0ELb0EEENS1_36VarlenDynamicPersistentTileSchedulerILi192ELi144ELi384ELi128ELb0ELb1ELb1ELb0ELb1ELb1EEEEEEEEEvNT_6ParamsE)
        .other          _ZN7cutlass13device_kernelIN5flash11enable_sm90INS1_16FlashAttnFwdSm90INS1_25CollectiveMainloopFwdSm90ILi2EN4cute5tupleIJNS5_1CILi1EEES8_S8_EEENS6_IJNS7_ILi192EEENS7_ILi144EEENS7_ILi96EEEEEELi96ENS_10bfloat16_tEfNS_4arch4Sm90ELb0ELb0ELb0ELb1ELb0ELb0ELb0ELb0ELb1ELb1ELb0ELb0EEENS1_21CollectiveEpilogueFwdINS6_IJSA_SC_SB_EEES9_SE_SG_Li384ELb1ELb1ELb0ELb0EEENS1_36VarlenDynamicPersistentTileSchedulerILi192ELi144ELi384ELi128ELb0ELb1ELb1ELb0ELb1ELb1EEEEEEEEEvNT_6ParamsE,@"STO_CUDA_ENTRY STV_DEFAULT"
_ZN7cutlass13device_kernelIN5flash11enable_sm90INS1_16FlashAttnFwdSm90INS1_25CollectiveMainloopFwdSm90ILi2EN4cute5tupleIJNS5_1CILi1EEES8_S8_EEENS6_IJNS7_ILi192EEENS7_ILi144EEENS7_ILi96EEEEEELi96ENS_10bfloat16_tEfNS_4arch4Sm90ELb0ELb0ELb0ELb1ELb0ELb0ELb0ELb0ELb1ELb1ELb0ELb0EEENS1_21CollectiveEpilogueFwdINS6_IJSA_SC_SB_EEES9_SE_SG_Li384ELb1ELb1ELb0ELb0EEENS1_36VarlenDynamicPersistentTileSchedulerILi192ELi144ELi384ELi128ELb0ELb1ELb1ELb0ELb1ELb1EEEEEEEEEvNT_6ParamsE:
[----:B------:R-:W-:Y:S01]  /*0000*/  LDC R1, c[0x0][0x37c] ;  /* 0x0000df00ff017b82 */ /* 0x000fe20000000800 */
[----:B------:R-:W-:Y:S05]  /*0010*/  EXIT ;  /* 0x000000000000794d */ /* 0x000fea0003800000 */
.L_x_31:
        /* <DEDUP_REMOVED lines=14> */
.L_x_79:


//--------------------- .text._ZN7cutlass13device_kernelIN5flash11enable_sm90INS1_16FlashAttnFwdSm90INS1_25CollectiveMainloopFwdSm90ILi2EN4cute5tupleIJNS5_1CILi1EEES8_S8_EEENS6_IJNS7_ILi192EEENS7_ILi144EEENS7_ILi96EEEEEELi96ENS_10bfloat16_tEfNS_4arch4Sm90ELb0ELb0ELb0ELb1ELb0ELb1ELb0ELb0ELb1ELb1ELb0ELb0EEENS1_21CollectiveEpilogueFwdINS6_IJSA_SC_SB_EEES9_SE_SG_Li384ELb1ELb1ELb0ELb0EEENS1_36VarlenDynamicPersistentTileSchedulerILi192ELi144ELi384ELi128ELb0ELb1ELb1ELb0ELb1ELb1EEEEEEEEEvNT_6ParamsE --------------------------
	.section	.text._ZN7cutlass13device_kernelIN5flash11enable_sm90INS1_16FlashAttnFwdSm90INS1_25CollectiveMainloopFwdSm90ILi2EN4cute5tupleIJNS5_1CILi1EEES8_S8_EEENS6_IJNS7_ILi192EEENS7_ILi144EEENS7_ILi96EEEEEELi96ENS_10bfloat16_tEfNS_4arch4Sm90ELb0ELb0ELb0ELb1ELb0ELb1ELb0ELb0ELb1ELb1ELb0ELb0EEENS1_21CollectiveEpilogueFwdINS6_IJSA_SC_SB_EEES9_SE_SG_Li384ELb1ELb1ELb0ELb0EEENS1_36VarlenDynamicPersistentTileSchedulerILi192ELi144ELi384ELi128ELb0ELb1ELb1ELb0ELb1ELb1EEEEEEEEEvNT_6ParamsE,"ax",@progbits
	.align	128
.text._ZN7cutlass13device_kernelIN5flash11enable_sm90INS1_16FlashAttnFwdSm90INS1_25CollectiveMainloopFwdSm90ILi2EN4cute5tupleIJNS5_1CILi1EEES8_S8_EEENS6_IJNS7_ILi192EEENS7_ILi144EEENS7_ILi96EEEEEELi96ENS_10bfloat16_tEfNS_4arch4Sm90ELb0ELb0ELb0ELb1ELb0ELb1ELb0ELb0ELb1ELb1ELb0ELb0EEENS1_21CollectiveEpilogueFwdINS6_IJSA_SC_SB_EEES9_SE_SG_Li384ELb1ELb1ELb0ELb0EEENS1_36VarlenDynamicPersistentTileSchedulerILi192ELi144ELi384ELi128ELb0ELb1ELb1ELb0ELb1ELb1EEEEEEEEEvNT_6ParamsE:
        .type           _ZN7cutlass13device_kernelIN5flash11enable_sm90INS1_16FlashAttnFwdSm90INS1_25CollectiveMainloopFwdSm90ILi2EN4cute5tupleIJNS5_1CILi1EEES8_S8_EEENS6_IJNS7_ILi192EEENS7_ILi144EEENS7_ILi96EEEEEELi96ENS_10bfloat16_tEfNS_4arch4Sm90ELb0ELb0ELb0ELb1ELb0ELb1ELb0ELb0ELb1ELb1ELb0ELb0EEENS1_21CollectiveEpilogueFwdINS6_IJSA_SC_SB_EEES9_SE_SG_Li384ELb1ELb1ELb0ELb0EEENS1_36VarlenDynamicPersistentTileSchedulerILi192ELi144ELi384ELi128ELb0ELb1ELb1ELb0ELb1ELb1EEEEEEEEEvNT_6ParamsE,@function
        .size           _ZN7cutlass13device_kernelIN5flash11enable_sm90INS1_16FlashAttnFwdSm90INS1_25CollectiveMainloopFwdSm90ILi2EN4cute5tupleIJNS5_1CILi1EEES8_S8_EEENS6_IJNS7_ILi192EEENS7_ILi144EEENS7_ILi96EEEEEELi96ENS_10bfloat16_tEfNS_4arch4Sm90ELb0ELb0ELb0ELb1ELb0ELb1ELb0ELb0ELb1ELb1ELb0ELb0EEENS1_21CollectiveEpilogueFwdINS6_IJSA_SC_SB_EEES9_SE_SG_Li384ELb1ELb1ELb0ELb0EEENS1_36VarlenDynamicPersistentTileSchedulerILi192ELi144ELi384ELi128ELb0ELb1ELb1ELb0ELb1ELb1EEEEEEEEEvNT_6ParamsE,(.L_x_80 - _ZN7cutlass13device_kernelIN5flash11enable_sm90INS1_16FlashAttnFwdSm90INS1_25CollectiveMainloopFwdSm90ILi2EN4cute5tupleIJNS5_1CILi1EEES8_S8_EEENS6_IJNS7_ILi192EEENS7_ILi144EEENS7_ILi96EEEEEELi96ENS_10bfloat16_tEfNS_4arch4Sm90ELb0ELb0ELb0ELb1ELb0ELb1ELb0ELb0ELb1ELb1ELb0ELb0EEENS1_21CollectiveEpilogueFwdINS6_IJSA_SC_SB_EEES9_SE_SG_Li384ELb1ELb1ELb0ELb0EEENS1_36VarlenDynamicPersistentTileSchedulerILi192ELi144ELi384ELi128ELb0ELb1ELb1ELb0ELb1ELb1EEEEEEEEEvNT_6ParamsE)
        .other          _ZN7cutlass13device_kernelIN5flash11enable_sm90INS1_16FlashAttnFwdSm90INS1_25CollectiveMainloopFwdSm90ILi2EN4cute5tupleIJNS5_1CILi1EEES8_S8_EEENS6_IJNS7_ILi192EEENS7_ILi144EEENS7_ILi96EEEEEELi96ENS_10bfloat16_tEfNS_4arch4Sm90ELb0ELb0ELb0ELb1ELb0ELb1ELb0ELb0ELb1ELb1ELb0ELb0EEENS1_21CollectiveEpilogueFwdINS6_IJSA_SC_SB_EEES9_SE_SG_Li384ELb1ELb1ELb0ELb0EEENS1_36VarlenDynamicPersistentTileSchedulerILi192ELi144ELi384ELi128ELb0ELb1ELb1ELb0ELb1ELb1EEEEEEEEEvNT_6ParamsE,@"STO_CUDA_ENTRY STV_DEFAULT"
_ZN7cutlass13device_kernelIN5flash11enable_sm90INS1_16FlashAttnFwdSm90INS1_25CollectiveMainloopFwdSm90ILi2EN4cute5tupleIJNS5_1CILi1EEES8_S8_EEENS6_IJNS7_ILi192EEENS7_ILi144EEENS7_ILi96EEEEEELi96ENS_10bfloat16_tEfNS_4arch4Sm90ELb0ELb0ELb0ELb1ELb0ELb1ELb0ELb0ELb1ELb1ELb0ELb0EEENS1_21CollectiveEpilogueFwdINS6_IJSA_SC_SB_EEES9_SE_SG_Li384ELb1ELb1ELb0ELb0EEENS1_36VarlenDynamicPersistentTileSchedulerILi192ELi144ELi384ELi128ELb0ELb1ELb1ELb0ELb1ELb1EEEEEEEEEvNT_6ParamsE:
[----:B------:R-:W-:Y:S01]  /*0000*/  LDC R1, c[0x0][0x37c] ;  /* 0x0000df00ff017b82 */ /* 0x000fe20000000800 */
[----:B------:R-:W-:Y:S05]  /*0010*/  EXIT ;  /* 0x000000000000794d */ /* 0x000fea0003800000 */
.L_x_32:
        /* <DEDUP_REMOVED lines=14> */
.L_x_80:


//--------------------- .text._ZN7cutlass13device_kernelIN5flash11enable_sm90INS1_16FlashAttnFwdSm90INS1_25CollectiveMainloopFwdSm90ILi2EN4cute5tupleIJNS5_1CILi1EEES8_S8_EEENS6_IJNS7_ILi192EEENS7_ILi128EEENS7_ILi96EEEEEELi96ENS_10bfloat16_tEfNS_4arch4Sm90ELb0ELb1ELb0ELb0ELb0ELb0ELb0ELb0ELb1ELb1ELb0ELb0EEENS1_21CollectiveEpilogueFwdINS6_IJSA_SC_SB_EEES9_SE_SG_Li384ELb0ELb1ELb0ELb0EEENS1_30DynamicPersistentTileSchedulerILi384ELi128ELb0ELb1ELb1EEEEEEEEEvNT_6ParamsE --------------------------
	.section	.text._ZN7cutlass13device_kernelIN5flash11enable_sm90INS1_16FlashAttnFwdSm90INS1_25CollectiveMainloopFwdSm90ILi2EN4cute5tupleIJNS5_1CILi1EEES8_S8_EEENS6_IJNS7_ILi192EEENS7_ILi128EEENS7_ILi96EEEEEELi96ENS_10bfloat16_tEfNS_4arch4Sm90ELb0ELb1ELb0ELb0ELb0ELb0ELb0ELb0ELb1ELb1ELb0ELb0EEENS1_21CollectiveEpilogueFwdINS6_IJSA_SC_SB_EEES9_SE_SG_Li384ELb0ELb1ELb0ELb0EEENS1_30DynamicPersistentTileSchedulerILi384ELi128ELb0ELb1ELb1EEEEEEEEEvNT_6ParamsE,"ax",@progbits
	.align	128
.text._ZN7cutlass13device_kernelIN5flash11enable_sm90INS1_16FlashAttnFwdSm90INS1_25CollectiveMainloopFwdSm90ILi2EN4cute5tupleIJNS5_1CILi1EEES8_S8_EEENS6_IJNS7_ILi192EEENS7_ILi128EEENS7_ILi96EEEEEELi96ENS_10bfloat16_tEfNS_4arch4Sm90ELb0ELb1ELb0ELb0ELb0ELb0ELb0ELb0ELb1ELb1ELb0ELb0EEENS1_21CollectiveEpilogueFwdINS6_IJSA_SC_SB_EEES9_SE_SG_Li384ELb0ELb1ELb0ELb0EEENS1_30DynamicPersistentTileSchedulerILi384ELi128ELb0ELb1ELb1EEEEEEEEEvNT_6ParamsE:
        .type           _ZN7cutlass13device_kernelIN5flash11enable_sm90INS1_16FlashAttnFwdSm90INS1_25CollectiveMainloopFwdSm90ILi2EN4cute5tupleIJNS5_1CILi1EEES8_S8_EEENS6_IJNS7_ILi192EEENS7_ILi128EEENS7_ILi96EEEEEELi96ENS_10bfloat16_tEfNS_4arch4Sm90ELb0ELb1ELb0ELb0ELb0ELb0ELb0ELb0ELb1ELb1ELb0ELb0EEENS1_21CollectiveEpilogueFwdINS6_IJSA_SC_SB_EEES9_SE_SG_Li384ELb0ELb1ELb0ELb0EEENS1_30DynamicPersistentTileSchedulerILi384ELi128ELb0ELb1ELb1EEEEEEEEEvNT_6ParamsE,@function
        .size           _ZN7cutlass13device_kernelIN5flash11enable_sm90INS1_16FlashAttnFwdSm90INS1_25CollectiveMainloopFwdSm90ILi2EN4cute5tupleIJNS5_1CILi1EEES8_S8_EEENS6_IJNS7_ILi192EEENS7_ILi128EEENS7_ILi96EEEEEELi96ENS_10bfloat16_tEfNS_4arch4Sm90ELb0ELb1ELb0ELb0ELb0ELb0ELb0ELb0ELb1ELb1ELb0ELb0EEENS1_21CollectiveEpilogueFwdINS6_IJSA_SC_SB_EEES9_SE_SG_Li384ELb0ELb1ELb0ELb0EEENS1_30DynamicPersistentTileSchedulerILi384ELi128ELb0ELb1ELb1EEEEEEEEEvNT_6ParamsE,(.L_x_81 - _ZN7cutlass13device_kernelIN5flash11enable_sm90INS1_16FlashAttnFwdSm90INS1_25CollectiveMainloopFwdSm90ILi2EN4cute5tupleIJNS5_1CILi1EEES8_S8_EEENS6_IJNS7_ILi192EEENS7_ILi128EEENS7_ILi96EEEEEELi96ENS_10bfloat16_tEfNS_4arch4Sm90ELb0ELb1ELb0ELb0ELb0ELb0ELb0ELb0ELb1ELb1ELb0ELb0EEENS1_21CollectiveEpilogueFwdINS6_IJSA_SC_SB_EEES9_SE_SG_Li384ELb0ELb1ELb0ELb0EEENS1_30DynamicPersistentTileSchedulerILi384ELi128ELb0ELb1ELb1EEEEEEEEEvNT_6ParamsE)
        .other          _ZN7cutlass13device_kernelIN5flash11enable_sm90INS1_16FlashAttnFwdSm90INS1_25CollectiveMainloopFwdSm90ILi2EN4cute5tupleIJNS5_1CILi1EEES8_S8_EEENS6_IJNS7_ILi192EEENS7_ILi128EEENS7_ILi96EEEEEELi96ENS_10bfloat16_tEfNS_4arch4Sm90ELb0ELb1ELb0ELb0ELb0ELb0ELb0ELb0ELb1ELb1ELb0ELb0EEENS1_21CollectiveEpilogueFwdINS6_IJSA_SC_SB_EEES9_SE_SG_Li384ELb0ELb1ELb0ELb0EEENS1_30DynamicPersistentTileSchedulerILi384ELi128ELb0ELb1ELb1EEEEEEEEEvNT_6ParamsE,@"STO_CUDA_ENTRY STV_DEFAULT"
_ZN7cutlass13device_kernelIN5flash11enable_sm90INS1_16FlashAttnFwdSm90INS1_25CollectiveMainloopFwdSm90ILi2EN4cute5tupleIJNS5_1CILi1EEES8_S8_EEENS6_IJNS7_ILi192EEENS7_ILi128EEENS7_ILi96EEEEEELi96ENS_10bfloat16_tEfNS_4arch4Sm90ELb0ELb1ELb0ELb0ELb0ELb0ELb0ELb0ELb1ELb1ELb0ELb0EEENS1_21CollectiveEpilogueFwdINS6_IJSA_SC_SB_EEES9_SE_SG_Li384ELb0ELb1ELb0ELb0EEENS1_30DynamicPersistentTileSchedulerILi384ELi128ELb0ELb1ELb1EEEEEEEEEvNT_6ParamsE:
[----:B------:R-:W-:Y:S01]  /*0000*/  LDC R1, c[0x0][0x37c] ;  /* 0x0000df00ff017b82 */ /* 0x000fe20000000800 */
[----:B------:R-:W-:Y:S05]  /*0010*/  EXIT ;  /* 0x000000000000794d */ /* 0x000fea0003800000 */
.L_x_33:
        /* <DEDUP_REMOVED lines=14> */
.L_x_81:


//--------------------- .text._ZN7cutlass13device_kernelIN5flash11enable_sm90INS1_16FlashAttnFwdSm90INS1_25CollectiveMainloopFwdSm90ILi2EN4cute5tupleIJNS5_1CILi1EEES8_S8_EEENS6_IJNS7_ILi192EEENS7_ILi128EEENS7_ILi96EEEEEELi96ENS_10bfloat16_tEfNS_4arch4Sm90ELb0ELb1ELb0ELb1ELb0ELb0ELb0ELb0ELb1ELb1ELb0ELb0EEENS1_21CollectiveEpilogueFwdINS6_IJSA_SC_SB_EEES9_SE_SG_Li384ELb1ELb1ELb0ELb0EEENS1_36VarlenDynamicPersistentTileSchedulerILi192ELi128ELi384ELi128ELb0ELb1ELb1ELb1ELb0ELb1EEEEEEEEEvNT_6ParamsE --------------------------
	.section	.text._ZN7cutlass13device_kernelIN5flash11enable_sm90INS1_16FlashAttnFwdSm90INS1_25CollectiveMainloopFwdSm90ILi2EN4cute5tupleIJNS5_1CILi1EEES8_S8_EEENS6_IJNS7_ILi192EEENS7_ILi128EEENS7_ILi96EEEEEELi96ENS_10bfloat16_tEfNS_4arch4Sm90ELb0ELb1ELb0ELb1ELb0ELb0ELb0ELb0ELb1ELb1ELb0ELb0EEENS1_21CollectiveEpilogueFwdINS6_IJSA_SC_SB_EEES9_SE_SG_Li384ELb1ELb1ELb0ELb0EEENS1_36VarlenDynamicPersistentTileSchedulerILi192ELi128ELi384ELi128ELb0ELb1ELb1ELb1ELb0ELb1EEEEEEEEEvNT_6ParamsE,"ax",@progbits
	.align	128
.text._ZN7cutlass13device_kernelIN5flash11enable_sm90INS1_16FlashAttnFwdSm90INS1_25CollectiveMainloopFwdSm90ILi2EN4cute5tupleIJNS5_1CILi1EEES8_S8_EEENS6_IJNS7_ILi192EEENS7_ILi128EEENS7_ILi96EEEEEELi96ENS_10bfloat16_tEfNS_4arch4Sm90ELb0ELb1ELb0ELb1ELb0ELb0ELb0ELb0ELb1ELb1ELb0ELb0EEENS1_21CollectiveEpilogueFwdINS6_IJSA_SC_SB_EEES9_SE_SG_Li384ELb1ELb1ELb0ELb0EEENS1_36VarlenDynamicPersistentTileSchedulerILi192ELi128ELi384ELi128ELb0ELb1ELb1ELb1ELb0ELb1EEEEEEEEEvNT_6ParamsE:
        .type           _ZN7cutlass13device_kernelIN5flash11enable_sm90INS1_16FlashAttnFwdSm90INS1_25CollectiveMainloopFwdSm90ILi2EN4cute5tupleIJNS5_1CILi1EEES8_S8_EEENS6_IJNS7_ILi192EEENS7_ILi128EEENS7_ILi96EEEEEELi96ENS_10bfloat16_tEfNS_4arch4Sm90ELb0ELb1ELb0ELb1ELb0ELb0ELb0ELb0ELb1ELb1ELb0ELb0EEENS1_21CollectiveEpilogueFwdINS6_IJSA_SC_SB_EEES9_SE_SG_Li384ELb1ELb1ELb0ELb0EEENS1_36VarlenDynamicPersistentTileSchedulerILi192ELi128ELi384ELi128ELb0ELb1ELb1ELb1ELb0ELb1EEEEEEEEEvNT_6ParamsE,@function
        .size           _ZN7cutlass13device_kernelIN5flash11enable_sm90INS1_16FlashAttnFwdSm90INS1_25CollectiveMainloopFwdSm90ILi2EN4cute5tupleIJNS5_1CILi1EEES8_S8_EEENS6_IJNS7_ILi192EEENS7_ILi128EEENS7_ILi96EEEEEELi96ENS_10bfloat16_tEfNS_4arch4Sm90ELb0ELb1ELb0ELb1ELb0ELb0ELb0ELb0ELb1ELb1ELb0ELb0EEENS1_21CollectiveEpilogueFwdINS6_IJSA_SC_SB_EEES9_SE_SG_Li384ELb1ELb1ELb0ELb0EEENS1_36VarlenDynamicPersistentTileSchedulerILi192ELi128ELi384ELi128ELb0ELb1ELb1ELb1ELb0ELb1EEEEEEEEEvNT_6ParamsE,(.L_x_82 - _ZN7cutlass13device_kernelIN5flash11enable_sm90INS1_16FlashAttnFwdSm90INS1_25CollectiveMainloopFwdSm90ILi2EN4cute5tupleIJNS5_1CILi1EEES8_S8_EEENS6_IJNS7_ILi192EEENS7_ILi128EEENS7_ILi96EEEEEELi96ENS_10bfloat16_tEfNS_4arch4Sm90ELb0ELb1ELb0ELb1ELb0ELb0ELb0ELb0ELb1ELb1ELb0ELb0EEENS1_21CollectiveEpilogueFwdINS6_IJSA_SC_SB_EEES9_SE_SG_Li384ELb1ELb1ELb0ELb0EEENS1_36VarlenDynamicPersistentTileSchedulerILi192ELi128ELi384ELi128ELb0ELb1ELb1ELb1ELb0ELb1EEEEEEEEEvNT_6ParamsE)
        .other          _ZN7cutlass13device_kernelIN5flash11enable_sm90INS1_16FlashAttnFwdSm90INS1_25CollectiveMainloopFwdSm90ILi2EN4cute5tupleIJNS5_1CILi1EEES8_S8_EEENS6_IJNS7_ILi192EEENS7_ILi128EEENS7_ILi96EEEEEELi96ENS_10bfloat16_tEfNS_4arch4Sm90ELb0ELb1ELb0ELb1ELb0ELb0ELb0ELb0ELb1ELb1ELb0ELb0EEENS1_21CollectiveEpilogueFwdINS6_IJSA_SC_SB_EEES9_SE_SG_Li384ELb1ELb1ELb0ELb0EEENS1_36VarlenDynamicPersistentTileSchedulerILi192ELi128ELi384ELi128ELb0ELb1ELb1ELb1ELb0ELb1EEEEEEEEEvNT_6ParamsE,@"STO_CUDA_ENTRY STV_DEFAULT"
_ZN7cutlass13device_kernelIN5flash11enable_sm90INS1_16FlashAttnFwdSm90INS1_25CollectiveMainloopFwdSm90ILi2EN4cute5tupleIJNS5_1CILi1EEES8_S8_EEENS6_IJNS7_ILi192EEENS7_ILi128EEENS7_ILi96EEEEEELi96ENS_10bfloat16_tEfNS_4arch4Sm90ELb0ELb1ELb0ELb1ELb0ELb0ELb0ELb0ELb1ELb1ELb0ELb0EEENS1_21CollectiveEpilogueFwdINS6_IJSA_SC_SB_EEES9_SE_SG_Li384ELb1ELb1ELb0ELb0EEENS1_36VarlenDynamicPersistentTileSchedulerILi192ELi128ELi384ELi128ELb0ELb1ELb1ELb1ELb0ELb1EEEEEEEEEvNT_6ParamsE:
[----:B------:R-:W-:Y:S01]  /*0000*/  LDC R1, c[0x0][0x37c] ;  /* 0x0000df00ff017b82 */ /* 0x000fe20000000800 */
[----:B------:R-:W-:Y:S05]  /*0010*/  EXIT ;  /* 0x000000000000794d */ /* 0x000fea0003800000 */
.L_x_34:
        /* <DEDUP_REMOVED lines=14> */
.L_x_82:


//--------------------- .text._ZN7cutlass13device_kernelIN5flash11enable_sm90INS1_16FlashAttnFwdSm90INS1_25CollectiveMainloopFwdSm90ILi2EN4cute5tupleIJNS5_1CILi1EEES8_S8_EEENS6_IJNS7_ILi192EEENS7_ILi128EEENS7_ILi96EEEEEELi96ENS_10bfloat16_tEfNS_4arch4Sm90ELb0ELb1ELb0ELb1ELb0ELb1ELb0ELb0ELb1ELb1ELb0ELb0EEENS1_21CollectiveEpilogueFwdINS6_IJSA_SC_SB_EEES9_SE_SG_Li384ELb1ELb1ELb0ELb0EEENS1_36VarlenDynamicPersistentTileSchedulerILi192ELi128ELi384ELi128ELb0ELb1ELb1ELb1ELb0ELb1EEEEEEEEEvNT_6ParamsE --------------------------
	.section	.text._ZN7cutlass13device_kernelIN5flash11enable_sm90INS1_16FlashAttnFwdSm90INS1_25CollectiveMainloopFwdSm90ILi2EN4cute5tupleIJNS5_1CILi1EEES8_S8_EEENS6_IJNS7_ILi192EEENS7_ILi128EEENS7_ILi96EEEEEELi96ENS_10bfloat16_tEfNS_4arch4Sm90ELb0ELb1ELb0ELb1ELb0ELb1ELb0ELb0ELb1ELb1ELb0ELb0EEENS1_21CollectiveEpilogueFwdINS6_IJSA_SC_SB_EEES9_SE_SG_Li384ELb1ELb1ELb0ELb0EEENS1_36VarlenDynamicPersistentTileSchedulerILi192ELi128ELi384ELi128ELb0ELb1ELb1ELb1ELb0ELb1EEEEEEEEEvNT_6ParamsE,"ax",@progbits
	.align	128
.text._ZN7cutlass13device_kernelIN5flash11enable_sm90INS1_16FlashAttnFwdSm90INS1_25CollectiveMainloopFwdSm90ILi2EN4cute5tupleIJNS5_1CILi1EEES8_S8_EEENS6_IJNS7_ILi192EEENS7_ILi128EEENS7_ILi96EEEEEELi96ENS_10bfloat16_tEfNS_4arch4Sm90ELb0ELb1ELb0ELb1ELb0ELb1ELb0ELb0ELb1ELb1ELb0ELb0EEENS1_21CollectiveEpilogueFwdINS6_IJSA_SC_SB_EEES9_SE_SG_Li384ELb1ELb1ELb0ELb0EEENS1_36VarlenDynamicPersistentTileSchedulerILi192ELi128ELi384ELi128ELb0ELb1ELb1ELb1ELb0ELb1EEEEEEEEEvNT_6ParamsE:
        .type           _ZN7cutlass13device_kernelIN5flash11enable_sm90INS1_16FlashAttnFwdSm90INS1_25CollectiveMainloopFwdSm90ILi2EN4cute5tupleIJNS5_1CILi1EEES8_S8_EEENS6_IJNS7_ILi192EEENS7_ILi128EEENS7_ILi96EEEEEELi96ENS_10bfloat16_tEfNS_4arch4Sm90ELb0ELb1ELb0ELb1ELb0ELb1ELb0ELb0ELb1ELb1ELb0ELb0EEENS1_21CollectiveEpilogueFwdINS6_IJSA_SC_SB_EEES9_SE_SG_Li384ELb1ELb1ELb0ELb0EEENS1_36VarlenDynamicPersistentTileSchedulerILi192ELi128ELi384ELi128ELb0ELb1ELb1ELb1ELb0ELb1EEEEEEEEEvNT_6ParamsE,@function
        .size           _ZN7cutlass13device_kernelIN5flash11enable_sm90INS1_16FlashAttnFwdSm90INS1_25CollectiveMainloopFwdSm90ILi2EN4cute5tupleIJNS5_1CILi1EEES8_S8_EEENS6_IJNS7_ILi192EEENS7_ILi128EEENS7_ILi96EEEEEELi96ENS_10bfloat16_tEfNS_4arch4Sm90ELb0ELb1ELb0ELb1ELb0ELb1ELb0ELb0ELb1ELb1ELb0ELb0EEENS1_21CollectiveEpilogueFwdINS6_IJSA_SC_SB_EEES9_SE_SG_Li384ELb1ELb1ELb0ELb0EEENS1_36VarlenDynamicPersistentTileSchedulerILi192ELi128ELi384ELi128ELb0ELb1ELb1ELb1ELb0ELb1EEEEEEEEEvNT_6ParamsE,(.L_x_83 - _ZN7cutlass13device_kernelIN5flash11enable_sm90INS1_16FlashAttnFwdSm90INS1_25CollectiveMainloopFwdSm90ILi2EN4cute5tupleIJNS5_1CILi1EEES8_S8_EEENS6_IJNS7_ILi192EEENS7_ILi128EEENS7_ILi96EEEEEELi96ENS_10bfloat16_tEfNS_4arch4Sm90ELb0ELb1ELb0ELb1ELb0ELb1ELb0ELb0ELb1ELb1ELb0ELb0EEENS1_21CollectiveEpilogueFwdINS6_IJSA_SC_SB_EEES9_SE_SG_Li384ELb1ELb1ELb0ELb0EEENS1_36VarlenDynamicPersistentTileSchedulerILi192ELi128ELi384ELi128ELb0ELb1ELb1ELb1ELb0ELb1EEEEEEEEEvNT_6ParamsE)
        .other          _ZN7cutlass13device_kernelIN5flash11enable_sm90INS1_16FlashAttnFwdSm90INS1_25CollectiveMainloopFwdSm90ILi2EN4cute5tupleIJNS5_1CILi1EEES8_S8_EEENS6_IJNS7_ILi192EEENS7_ILi128EEENS7_ILi96EEEEEELi96ENS_10bfloat16_tEfNS_4arch4Sm90ELb0ELb1ELb0ELb1ELb0ELb1ELb0ELb0ELb1ELb1ELb0ELb0EEENS1_21CollectiveEpilogueFwdINS6_IJSA_SC_SB_EEES9_SE_SG_Li384ELb1ELb1ELb0ELb0EEENS1_36VarlenDynamicPersistentTileSchedulerILi192ELi128ELi384ELi128ELb0ELb1ELb1ELb1ELb0ELb1EEEEEEEEEvNT_6ParamsE,@"STO_CUDA_ENTRY STV_DEFAULT"
_ZN7cutlass13device_kernelIN5flash11enable_sm90INS1_16FlashAttnFwdSm90INS1_25CollectiveMainloopFwdSm90ILi2EN4cute5tupleIJNS5_1CILi1EEES8_S8_EEENS6_IJNS7_ILi192EEENS7_ILi128EEENS7_ILi96EEEEEELi96ENS_10bfloat16_tEfNS_4arch4Sm90ELb0ELb1ELb0ELb1ELb0ELb1ELb0ELb0ELb1ELb1ELb0ELb0EEENS1_21CollectiveEpilogueFwdINS6_IJSA_SC_SB_EEES9_SE_SG_Li384ELb1ELb1ELb0ELb0EEENS1_36VarlenDynamicPersistentTileSchedulerILi192ELi128ELi384ELi128ELb0ELb1ELb1ELb1ELb0ELb1EEEEEEEEEvNT_6ParamsE:
[----:B------:R-:W-:Y:S01]  /*0000*/  LDC R1, c[0x0][0x37c] ;  /* 0x0000df00ff017b82 */ /* 0x000fe20000000800 */
[----:B------:R-:W-:Y:S05]  /*0010*/  EXIT ;  /* 0x000000000000794d */ /* 0x000fea0003800000 */
.L_x_35:
        /* <DEDUP_REMOVED lines=14> */
.L_x_83:


//--------------------- .text._ZN7cutlass13device_kernelIN5flash11enable_sm90INS1_16FlashAttnFwdSm90INS1_25CollectiveMainloopFwdSm90ILi2EN4cute5tupleIJNS5_1CILi1EEES8_S8_EEENS6_IJNS7_ILi192EEENS7_ILi144EEENS7_ILi96EEEEEELi96ENS_10bfloat16_tEfNS_4arch4Sm90ELb1ELb0ELb0ELb0ELb0ELb0ELb0ELb0ELb1ELb1ELb0ELb0EEENS1_21CollectiveEpilogueFwdINS6_IJSA_SC_SB_EEES9_SE_SG_Li384ELb0ELb1ELb0ELb0EEENS1_30DynamicPersistentTileSchedulerILi384ELi128ELb0ELb1ELb1EEEEEEEEEvNT_6ParamsE --------------------------
	.section	.text._ZN7cutlass13device_kernelIN5flash11enable_sm90INS1_16FlashAttnFwdSm90INS1_25CollectiveMainloopFwdSm90ILi2EN4cute5tupleIJNS5_1CILi1EEES8_S8_EEENS6_IJNS7_ILi192EEENS7_ILi144EEENS7_ILi96EEEEEELi96ENS_10bfloat16_tEfNS_4arch4Sm90ELb1ELb0ELb0ELb0ELb0ELb0ELb0ELb0ELb1ELb1ELb0ELb0EEENS1_21CollectiveEpilogueFwdINS6_IJSA_SC_SB_EEES9_SE_SG_Li384ELb0ELb1ELb0ELb0EEENS1_30DynamicPersistentTileSchedulerILi384ELi128ELb0ELb1ELb1EEEEEEEEEvNT_6ParamsE,"ax",@progbits
	.align	128
.text._ZN7cutlass13device_kernelIN5flash11enable_sm90INS1_16FlashAttnFwdSm90INS1_25CollectiveMainloopFwdSm90ILi2EN4cute5tupleIJNS5_1CILi1EEES8_S8_EEENS6_IJNS7_ILi192EEENS7_ILi144EEENS7_ILi96EEEEEELi96ENS_10bfloat16_tEfNS_4arch4Sm90ELb1ELb0ELb0ELb0ELb0ELb0ELb0ELb0ELb1ELb1ELb0ELb0EEENS1_21CollectiveEpilogueFwdINS6_IJSA_SC_SB_EEES9_SE_SG_Li384ELb0ELb1ELb0ELb0EEENS1_30DynamicPersistentTileSchedulerILi384ELi128ELb0ELb1ELb1EEEEEEEEEvNT_6ParamsE:
        .type           _ZN7cutlass13device_kernelIN5flash11enable_sm90INS1_16FlashAttnFwdSm90INS1_25CollectiveMainloopFwdSm90ILi2EN4cute5tupleIJNS5_1CILi1EEES8_S8_EEENS6_IJNS7_ILi192EEENS7_ILi144EEENS7_ILi96EEEEEELi96ENS_10bfloat16_tEfNS_4arch4Sm90ELb1ELb0ELb0ELb0ELb0ELb0ELb0ELb0ELb1ELb1ELb0ELb0EEENS1_21CollectiveEpilogueFwdINS6_IJSA_SC_SB_EEES9_SE_SG_Li384ELb0ELb1ELb0ELb0EEENS1_30DynamicPersistentTileSchedulerILi384ELi128ELb0ELb1ELb1EEEEEEEEEvNT_6ParamsE,@function
        .size           _ZN7cutlass13device_kernelIN5flash11enable_sm90INS1_16FlashAttnFwdSm90INS1_25CollectiveMainloopFwdSm90ILi2EN4cute5tupleIJNS5_1CILi1EEES8_S8_EEENS6_IJNS7_ILi192EEENS7_ILi144EEENS7_ILi96EEEEEELi96ENS_10bfloat16_tEfNS_4arch4Sm90ELb1ELb0ELb0ELb0ELb0ELb0ELb0ELb0ELb1ELb1ELb0ELb0EEENS1_21CollectiveEpilogueFwdINS6_IJSA_SC_SB_EEES9_SE_SG_Li384ELb0ELb1ELb0ELb0EEENS1_30DynamicPersistentTileSchedulerILi384ELi128ELb0ELb1ELb1EEEEEEEEEvNT_6ParamsE,(.L_x_84 - _ZN7cutlass13device_kernelIN5flash11enable_sm90INS1_16FlashAttnFwdSm90INS1_25CollectiveMainloopFwdSm90ILi2EN4cute5tupleIJNS5_1CILi1EEES8_S8_EEENS6_IJNS7_ILi192EEENS7_ILi144EEENS7_ILi96EEEEEELi96ENS_10bfloat16_tEfNS_4arch4Sm90ELb1ELb0ELb0ELb0ELb0ELb0ELb0ELb0ELb1ELb1ELb0ELb0EEENS1_21CollectiveEpilogueFwdINS6_IJSA_SC_SB_EEES9_SE_SG_Li384ELb0ELb1ELb0ELb0EEENS1_30DynamicPersistentTileSchedulerILi384ELi128ELb0ELb1ELb1EEEEEEEEEvNT_6ParamsE)
        .other          _ZN7cutlass13device_kernelIN5flash11enable_sm90INS1_16FlashAttnFwdSm90INS1_25CollectiveMainloopFwdSm90ILi2EN4cute5tupleIJNS5_1CILi1EEES8_S8_EEENS6_IJNS7_ILi192EEENS7_ILi144EEENS7_ILi96EEEEEELi96ENS_10bfloat16_tEfNS_4arch4Sm90ELb1ELb0ELb0ELb0ELb0ELb0ELb0ELb0ELb1ELb1ELb0ELb0EEENS1_21CollectiveEpilogueFwdINS6_IJSA_SC_SB_EEES9_SE_SG_Li384ELb0ELb1ELb0ELb0EEENS1_30DynamicPersistentTileSchedulerILi384ELi128ELb0ELb1ELb1EEEEEEEEEvNT_6ParamsE,@"STO_CUDA_ENTRY STV_DEFAULT"
_ZN7cutlass13device_kernelIN5flash11enable_sm90INS1_16FlashAttnFwdSm90INS1_25CollectiveMainloopFwdSm90ILi2EN4cute5tupleIJNS5_1CILi1EEES8_S8_EEENS6_IJNS7_ILi192EEENS7_ILi144EEENS7_ILi96EEEEEELi96ENS_10bfloat16_tEfNS_4arch4Sm90ELb1ELb0ELb0ELb0ELb0ELb0ELb0ELb0ELb1ELb1ELb0ELb0EEENS1_21CollectiveEpilogueFwdINS6_IJSA_SC_SB_EEES9_SE_SG_Li384ELb0ELb1ELb0ELb0EEENS1_30DynamicPersistentTileSchedulerILi384ELi128ELb0ELb1ELb1EEEEEEEEEvNT_6ParamsE:
[----:B------:R-:W-:Y:S01]  /*0000*/  LDC R1, c[0x0][0x37c] ;  /* 0x0000df00ff017b82 */ /* 0x000fe20000000800 */
[----:B------:R-:W-:Y:S05]  /*0010*/  EXIT ;  /* 0x000000000000794d */ /* 0x000fea0003800000 */
.L_x_36:
        /* <DEDUP_REMOVED lines=14> */
.L_x_84:


//--------------------- .text._ZN7cutlass13device_kernelIN5flash11enable_sm90INS1_16FlashAttnFwdSm90INS1_25CollectiveMainloopFwdSm90ILi2EN4cute5tupleIJNS5_1CILi1EEES8_S8_EEENS6_IJNS7_ILi192EEENS7_ILi144EEENS7_ILi96EEEEEELi96ENS_10bfloat16_tEfNS_4arch4Sm90ELb1ELb0ELb0ELb1ELb0ELb0ELb0ELb0ELb1ELb1ELb0ELb0EEENS1_21CollectiveEpilogueFwdINS6_IJSA_SC_SB_EEES9_SE_SG_Li384ELb1ELb1ELb0ELb0EEENS1_36VarlenDynamicPersistentTileSchedulerILi192ELi144ELi384ELi128ELb0ELb1ELb1ELb1ELb1ELb1EEEEEEEEEvNT_6ParamsE --------------------------
	.section	.text._ZN7cutlass13device_kernelIN5flash11enable_sm90INS1_16FlashAttnFwdSm90INS1_25CollectiveMainloopFwdSm90ILi2EN4cute5tupleIJNS5_1CILi1EEES8_S8_EEENS6_IJNS7_ILi192EEENS7_ILi144EEENS7_ILi96EEEEEELi96ENS_10bfloat16_tEfNS_4arch4Sm90ELb1ELb0ELb0ELb1ELb0ELb0ELb0ELb0ELb1ELb1ELb0ELb0EEENS1_21CollectiveEpilogueFwdINS6_IJSA_SC_SB_EEES9_SE_SG_Li384ELb1ELb1ELb0ELb0EEENS1_36VarlenDynamicPersistentTileSchedulerILi192ELi144ELi384ELi128ELb0ELb1ELb1ELb1ELb1ELb1EEEEEEEEEvNT_6ParamsE,"ax",@progbits
	.align	128
.text._ZN7cutlass13device_kernelIN5flash11enable_sm90INS1_16FlashAttnFwdSm90INS1_25CollectiveMainloopFwdSm90ILi2EN4cute5tupleIJNS5_1CILi1EEES8_S8_EEENS6_IJNS7_ILi192EEENS7_ILi144EEENS7_ILi96EEEEEELi96ENS_10bfloat16_tEfNS_4arch4Sm90ELb1ELb0ELb0ELb1ELb0ELb0ELb0ELb0ELb1ELb1ELb0ELb0EEENS1_21CollectiveEpilogueFwdINS6_IJSA_SC_SB_EEES9_SE_SG_Li384ELb1ELb1ELb0ELb0EEENS1_36VarlenDynamicPersistentTileSchedulerILi192ELi144ELi384ELi128ELb0ELb1ELb1ELb1ELb1ELb1EEEEEEEEEvNT_6ParamsE:
        .type           _ZN7cutlass13device_kernelIN5flash11enable_sm90INS1_16FlashAttnFwdSm90INS1_25CollectiveMainloopFwdSm90ILi2EN4cute5tupleIJNS5_1CILi1EEES8_S8_EEENS6_IJNS7_ILi192EEENS7_ILi144EEENS7_ILi96EEEEEELi96ENS_10bfloat16_tEfNS_4arch4Sm90ELb1ELb0ELb0ELb1ELb0ELb0ELb0ELb0ELb1ELb1ELb0ELb0EEENS1_21CollectiveEpilogueFwdINS6_IJSA_SC_SB_EEES9_SE_SG_Li384ELb1ELb1ELb0ELb0EEENS1_36VarlenDynamicPersistentTileSchedulerILi192ELi144ELi384ELi128ELb0ELb1ELb1ELb1ELb1ELb1EEEEEEEEEvNT_6ParamsE,@function
        .size           _ZN7cutlass13device_kernelIN5flash11enable_sm90INS1_16FlashAttnFwdSm90INS1_25CollectiveMainloopFwdSm90ILi2EN4cute5tupleIJNS5_1CILi1EEES8_S8_EEENS6_IJNS7_ILi192EEENS7_ILi144EEENS7_ILi96EEEEEELi96ENS_10bfloat16_tEfNS_4arch4Sm90ELb1ELb0ELb0ELb1ELb0ELb0ELb0ELb0ELb1ELb1ELb0ELb0EEENS1_21CollectiveEpilogueFwdINS6_IJSA_SC_SB_EEES9_SE_SG_Li384ELb1ELb1ELb0ELb0EEENS1_36VarlenDynamicPersistentTileSchedulerILi192ELi144ELi384ELi128ELb0ELb1ELb1ELb1ELb1ELb1EEEEEEEEEvNT_6ParamsE,(.L_x_85 - _ZN7cutlass13device_kernelIN5flash11enable_sm90INS1_16FlashAttnFwdSm90INS1_25CollectiveMainloopFwdSm90ILi2EN4cute5tupleIJNS5_1CILi1EEES8_S8_EEENS6_IJNS7_ILi192EEENS7_ILi144EEENS7_ILi96EEEEEELi96ENS_10bfloat16_tEfNS_4arch4Sm90ELb1ELb0ELb0ELb1ELb0ELb0ELb0ELb0ELb1ELb1ELb0ELb0EEENS1_21CollectiveEpilogueFwdINS6_IJSA_SC_SB_EEES9_SE_SG_Li384ELb1ELb1ELb0ELb0EEENS1_36VarlenDynamicPersistentTileSchedulerILi192ELi144ELi384ELi128ELb0ELb1ELb1ELb1ELb1ELb1EEEEEEEEEvNT_6ParamsE)
        .other          _ZN7cutlass13device_kernelIN5flash11enable_sm90INS1_16FlashAttnFwdSm90INS1_25CollectiveMainloopFwdSm90ILi2EN4cute5tupleIJNS5_1CILi1EEES8_S8_EEENS6_IJNS7_ILi192EEENS7_ILi144EEENS7_ILi96EEEEEELi96ENS_10bfloat16_tEfNS_4arch4Sm90ELb1ELb0ELb0ELb1ELb0ELb0ELb0ELb0ELb1ELb1ELb0ELb0EEENS1_21CollectiveEpilogueFwdINS6_IJSA_SC_SB_EEES9_SE_SG_Li384ELb1ELb1ELb0ELb0EEENS1_36VarlenDynamicPersistentTileSchedulerILi192ELi144ELi384ELi128ELb0ELb1ELb1ELb1ELb1ELb1EEEEEEEEEvNT_6ParamsE,@"STO_CUDA_ENTRY STV_DEFAULT"
_ZN7cutlass13device_kernelIN5flash11enable_sm90INS1_16FlashAttnFwdSm90INS1_25CollectiveMainloopFwdSm90ILi2EN4cute5tupleIJNS5_1CILi1EEES8_S8_EEENS6_IJNS7_ILi192EEENS7_ILi144EEENS7_ILi96EEEEEELi96ENS_10bfloat16_tEfNS_4arch4Sm90ELb1ELb0ELb0ELb1ELb0ELb0ELb0ELb0ELb1ELb1ELb0ELb0EEENS1_21CollectiveEpilogueFwdINS6_IJSA_SC_SB_EEES9_SE_SG_Li384ELb1ELb1ELb0ELb0EEENS1_36VarlenDynamicPersistentTileSchedulerILi192ELi144ELi384ELi128ELb0ELb1ELb1ELb1ELb1ELb1EEEEEEEEEvNT_6ParamsE:
[----:B------:R-:W-:Y:S01]  /*0000*/  LDC R1, c[0x0][0x37c] ;  /* 0x0000df00ff017b82 */ /* 0x000fe20000000800 */
[----:B------:R-:W-:Y:S05]  /*0010*/  EXIT ;  /* 0x000000000000794d */ /* 0x000fea0003800000 */
.L_x_37:
        /* <DEDUP_REMOVED lines=14> */
.L_x_85:


//--------------------- .text._ZN7cutlass13device_kernelIN5flash11enable_sm90INS1_16FlashAttnFwdSm90INS1_25CollectiveMainloopFwdSm90ILi2EN4cute5tupleIJNS5_1CILi1EEES8_S8_EEENS6_IJNS7_ILi192EEENS7_ILi144EEENS7_ILi96EEEEEELi96ENS_10bfloat16_tEfNS_4arch4Sm90ELb1ELb0ELb0ELb1ELb0ELb1ELb0ELb0ELb1ELb1ELb0ELb0EEENS1_21CollectiveEpilogueFwdINS6_IJSA_SC_SB_EEES9_SE_SG_Li384ELb1ELb1ELb0ELb0EEENS1_36VarlenDynamicPersistentTileSchedulerILi192ELi144ELi384ELi128ELb0ELb1ELb1ELb1ELb1ELb1EEEEEEEEEvNT_6ParamsE --------------------------
	.section	.text._ZN7cutlass13device_kernelIN5flash11enable_sm90INS1_16FlashAttnFwdSm90INS1_25CollectiveMainloopFwdSm90ILi2EN4cute5tupleIJNS5_1CILi1EEES8_S8_EEENS6_IJNS7_ILi192EEENS7_ILi144EEENS7_ILi96EEEEEELi96ENS_10bfloat16_tEfNS_4arch4Sm90ELb1ELb0ELb0ELb1ELb0ELb1ELb0ELb0ELb1ELb1ELb0ELb0EEENS1_21CollectiveEpilogueFwdINS6_IJSA_SC_SB_EEES9_SE_SG_Li384ELb1ELb1ELb0ELb0EEENS1_36VarlenDynamicPersistentTileSchedulerILi192ELi144ELi384ELi128ELb0ELb1ELb1ELb1ELb1ELb1EEEEEEEEEvNT_6ParamsE,"ax",@progbits
	.align	128
.text._ZN7cutlass13device_kernelIN5flash11enable_sm90INS1_16FlashAttnFwdSm90INS1_25CollectiveMainloopFwdSm90ILi2EN4cute5tupleIJNS5_1CILi1EEES8_S8_EEENS6_IJNS7_ILi192EEENS7_ILi144EEENS7_ILi96EEEEEELi96ENS_10bfloat16_tEfNS_4arch4Sm90ELb1ELb0ELb0ELb1ELb0ELb1ELb0ELb0ELb1ELb1ELb0ELb0EEENS1_21CollectiveEpilogueFwdINS6_IJSA_SC_SB_EEES9_SE_SG_Li384ELb1ELb1ELb0ELb0EEENS1_36VarlenDynamicPersistentTileSchedulerILi192ELi144ELi384ELi128ELb0ELb1ELb1ELb1ELb1ELb1EEEEEEEEEvNT_6ParamsE:
        .type           _ZN7cutlass13device_kernelIN5flash11enable_sm90INS1_16FlashAttnFwdSm90INS1_25CollectiveMainloopFwdSm90ILi2EN4cute5tupleIJNS5_1CILi1EEES8_S8_EEENS6_IJNS7_ILi192EEENS7_ILi144EEENS7_ILi96EEEEEELi96ENS_10bfloat16_tEfNS_4arch4Sm90ELb1ELb0ELb0ELb1ELb0ELb1ELb0ELb0ELb1ELb1ELb0ELb0EEENS1_21CollectiveEpilogueFwdINS6_IJSA_SC_SB_EEES9_SE_SG_Li384ELb1ELb1ELb0ELb0EEENS1_36VarlenDynamicPersistentTileSchedulerILi192ELi144ELi384ELi128ELb0ELb1ELb1ELb1ELb1ELb1EEEEEEEEEvNT_6ParamsE,@function
        .size           _ZN7cutlass13device_kernelIN5flash11enable_sm90INS1_16FlashAttnFwdSm90INS1_25CollectiveMainloopFwdSm90ILi2EN4cute5tupleIJNS5_1CILi1EEES8_S8_EEENS6_IJNS7_ILi192EEENS7_ILi144EEENS7_ILi96EEEEEELi96ENS_10bfloat16_tEfNS_4arch4Sm90ELb1ELb0ELb0ELb1ELb0ELb1ELb0ELb0ELb1ELb1ELb0ELb0EEENS1_21CollectiveEpilogueFwdINS6_IJSA_SC_SB_EEES9_SE_SG_Li384ELb1ELb1ELb0ELb0EEENS1_36VarlenDynamicPersistentTileSchedulerILi192ELi144ELi384ELi128ELb0ELb1ELb1ELb1ELb1ELb1EEEEEEEEEvNT_6ParamsE,(.L_x_86 - _ZN7cutlass13device_kernelIN5flash11enable_sm90INS1_16FlashAttnFwdSm90INS1_25CollectiveMainloopFwdSm90ILi2EN4cute5tupleIJNS5_1CILi1EEES8_S8_EEENS6_IJNS7_ILi192EEENS7_ILi144EEENS7_ILi96EEEEEELi96ENS_10bfloat16_tEfNS_4arch4Sm90ELb1ELb0ELb0ELb1ELb0ELb1ELb0ELb0ELb1ELb1ELb0ELb0EEENS1_21CollectiveEpilogueFwdINS6_IJSA_SC_SB_EEES9_SE_SG_Li384ELb1ELb1ELb0ELb0EEENS1_36VarlenDynamicPersistentTileSchedulerILi192ELi144ELi384ELi128ELb0ELb1ELb1ELb1ELb1ELb1EEEEEEEEEvNT_6ParamsE)
        .other          _ZN7cutlass13device_kernelIN5flash11enable_sm90INS1_16FlashAttnFwdSm90INS1_25CollectiveMainloopFwdSm90ILi2EN4cute5tupleIJNS5_1CILi1EEES8_S8_EEENS6_IJNS7_ILi192EEENS7_ILi144EEENS7_ILi96EEEEEELi96ENS_10bfloat16_tEfNS_4arch4Sm90ELb1ELb0ELb0ELb1ELb0ELb1ELb0ELb0ELb1ELb1ELb0ELb0EEENS1_21CollectiveEpilogueFwdINS6_IJSA_SC_SB_EEES9_SE_SG_Li384ELb1ELb1ELb0ELb0EEENS1_36VarlenDynamicPersistentTileSchedulerILi192ELi144ELi384ELi128ELb0ELb1ELb1ELb1ELb1ELb1EEEEEEEEEvNT_6ParamsE,@"STO_CUDA_ENTRY STV_DEFAULT"
_ZN7cutlass13device_kernelIN5flash11enable_sm90INS1_16FlashAttnFwdSm90INS1_25CollectiveMainloopFwdSm90ILi2EN4cute5tupleIJNS5_1CILi1EEES8_S8_EEENS6_IJNS7_ILi192EEENS7_ILi144EEENS7_ILi96EEEEEELi96ENS_10bfloat16_tEfNS_4arch4Sm90ELb1ELb0ELb0ELb1ELb0ELb1ELb0ELb0ELb1ELb1ELb0ELb0EEENS1_21CollectiveEpilogueFwdINS6_IJSA_SC_SB_EEES9_SE_SG_Li384ELb1ELb1ELb0ELb0EEENS1_36VarlenDynamicPersistentTileSchedulerILi192ELi144ELi384ELi128ELb0ELb1ELb1ELb1ELb1ELb1EEEEEEEEEvNT_6ParamsE:
[----:B------:R-:W-:Y:S01]  /*0000*/  LDC R1, c[0x0][0x37c] ;  /* 0x0000df00ff017b82 */ /* 0x000fe20000000800 */
[----:B------:R-:W-:Y:S05]  /*0010*/  EXIT ;  /* 0x000000000000794d */ /* 0x000fea0003800000 */
.L_x_38:
        /* <DEDUP_REMOVED lines=14> */
.L_x_86:


//--------------------- .text._ZN7cutlass13device_kernelIN5flash11enable_sm90INS1_16FlashAttnFwdSm90INS1_25CollectiveMainloopFwdSm90ILi2EN4cute5tupleIJNS5_1CILi1EEES8_S8_EEENS6_IJNS7_ILi192EEESA_NS7_ILi64EEEEEELi64ENS_10bfloat16_tEfNS_4arch4Sm90ELb0ELb0ELb0ELb0ELb0ELb0ELb0ELb0ELb1ELb1ELb0ELb0EEENS1_21CollectiveEpilogueFwdINS6_IJSA_SB_SA_EEES9_SD_SF_Li384ELb0ELb1ELb0ELb0EEENS1_29StaticPersistentTileSchedulerILb0EEEEEEEEEvNT_6ParamsE --------------------------
	.section	.text._ZN7cutlass13device_kernelIN5flash11enable_sm90INS1_16FlashAttnFwdSm90INS1_25CollectiveMainloopFwdSm90ILi2EN4cute5tupleIJNS5_1CILi1EEES8_S8_EEENS6_IJNS7_ILi192EEESA_NS7_ILi64EEEEEELi64ENS_10bfloat16_tEfNS_4arch4Sm90ELb0ELb0ELb0ELb0ELb0ELb0ELb0ELb0ELb1ELb1ELb0ELb0EEENS1_21CollectiveEpilogueFwdINS6_IJSA_SB_SA_EEES9_SD_SF_Li384ELb0ELb1ELb0ELb0EEENS1_29StaticPersistentTileSchedulerILb0EEEEEEEEEvNT_6ParamsE,"ax",@progbits
	.align	128
.text._ZN7cutlass13device_kernelIN5flash11enable_sm90INS1_16FlashAttnFwdSm90INS1_25CollectiveMainloopFwdSm90ILi2EN4cute5tupleIJNS5_1CILi1EEES8_S8_EEENS6_IJNS7_ILi192EEESA_NS7_ILi64EEEEEELi64ENS_10bfloat16_tEfNS_4arch4Sm90ELb0ELb0ELb0ELb0ELb0ELb0ELb0ELb0ELb1ELb1ELb0ELb0EEENS1_21CollectiveEpilogueFwdINS6_IJSA_SB_SA_EEES9_SD_SF_Li384ELb0ELb1ELb0ELb0EEENS1_29StaticPersistentTileSchedulerILb0EEEEEEEEEvNT_6ParamsE:
        .type           _ZN7cutlass13device_kernelIN5flash11enable_sm90INS1_16FlashAttnFwdSm90INS1_25CollectiveMainloopFwdSm90ILi2EN4cute5tupleIJNS5_1CILi1EEES8_S8_EEENS6_IJNS7_ILi192EEESA_NS7_ILi64EEEEEELi64ENS_10bfloat16_tEfNS_4arch4Sm90ELb0ELb0ELb0ELb0ELb0ELb0ELb0ELb0ELb1ELb1ELb0ELb0EEENS1_21CollectiveEpilogueFwdINS6_IJSA_SB_SA_EEES9_SD_SF_Li384ELb0ELb1ELb0ELb0EEENS1_29StaticPersistentTileSchedulerILb0EEEEEEEEEvNT_6ParamsE,@function
        .size           _ZN7cutlass13device_kernelIN5flash11enable_sm90INS1_16FlashAttnFwdSm90INS1_25CollectiveMainloopFwdSm90ILi2EN4cute5tupleIJNS5_1CILi1EEES8_S8_EEENS6_IJNS7_ILi192EEESA_NS7_ILi64EEEEEELi64ENS_10bfloat16_tEfNS_4arch4Sm90ELb0ELb0ELb0ELb0ELb0ELb0ELb0ELb0ELb1ELb1ELb0ELb0EEENS1_21CollectiveEpilogueFwdINS6_IJSA_SB_SA_EEES9_SD_SF_Li384ELb0ELb1ELb0ELb0EEENS1_29StaticPersistentTileSchedulerILb0EEEEEEEEEvNT_6ParamsE,(.L_x_87 - _ZN7cutlass13device_kernelIN5flash11enable_sm90INS1_16FlashAttnFwdSm90INS1_25CollectiveMainloopFwdSm90ILi2EN4cute5tupleIJNS5_1CILi1EEES8_S8_EEENS6_IJNS7_ILi192EEESA_NS7_ILi64EEEEEELi64ENS_10bfloat16_tEfNS_4arch4Sm90ELb0ELb0ELb0ELb0ELb0ELb0ELb0ELb0ELb1ELb1ELb0ELb0EEENS1_21CollectiveEpilogueFwdINS6_IJSA_SB_SA_EEES9_SD_SF_Li384ELb0ELb1ELb0ELb0EEENS1_29StaticPersistentTileSchedulerILb0EEEEEEEEEvNT_6ParamsE)
        .other          _ZN7cutlass13device_kernelIN5flash11enable_sm90INS1_16FlashAttnFwdSm90INS1_25CollectiveMainloopFwdSm90ILi2EN4cute5tupleIJNS5_1CILi1EEES8_S8_EEENS6_IJNS7_ILi192EEESA_NS7_ILi64EEEEEELi64ENS_10bfloat16_tEfNS_4arch4Sm90ELb0ELb0ELb0ELb0ELb0ELb0ELb0ELb0ELb1ELb1ELb0ELb0EEENS1_21CollectiveEpilogueFwdINS6_IJSA_SB_SA_EEES9_SD_SF_Li384ELb0ELb1ELb0ELb0EEENS1_29StaticPersistentTileSchedulerILb0EEEEEEEEEvNT_6ParamsE,@"STO_CUDA_ENTRY STV_DEFAULT"
_ZN7cutlass13device_kernelIN5flash11enable_sm90INS1_16FlashAttnFwdSm90INS1_25CollectiveMainloopFwdSm90ILi2EN4cute5tupleIJNS5_1CILi1EEES8_S8_EEENS6_IJNS7_ILi192EEESA_NS7_ILi64EEEEEELi64ENS_10bfloat16_tEfNS_4arch4Sm90ELb0ELb0ELb0ELb0ELb0ELb0ELb0ELb0ELb1ELb1ELb0ELb0EEENS1_21CollectiveEpilogueFwdINS6_IJSA_SB_SA_EEES9_SD_SF_Li384ELb0ELb1ELb0ELb0EEENS1_29StaticPersistentTileSchedulerILb0EEEEEEEEEvNT_6ParamsE:
[----:B------:R-:W-:Y:S01]  /*0000*/  LDC R1, c[0x0][0x37c] ;  /* 0x0000df00ff017b82 */ /* 0x000fe20000000800 */
[----:B------:R-:W-:Y:S05]  /*0010*/  EXIT ;  /* 0x000000000000794d */ /* 0x000fea0003800000 */
.L_x_39:
        /* <DEDUP_REMOVED lines=14> */
.L_x_87:


//--------------------- .text._ZN7cutlass13device_kernelIN5flash11enable_sm90INS1_16FlashAttnFwdSm90INS1_25CollectiveMainloopFwdSm90ILi2EN4cute5tupleIJNS5_1CILi1EEES8_S8_EEENS6_IJNS7_ILi192EEESA_NS7_ILi64EEEEEELi64ENS_10bfloat16_tEfNS_4arch4Sm90ELb0ELb0ELb0ELb1ELb0ELb0ELb0ELb0ELb1ELb1ELb0ELb0EEENS1_21CollectiveEpilogueFwdINS6_IJSA_SB_SA_EEES9_SD_SF_Li384ELb1ELb1ELb0ELb0EEENS1_36VarlenDynamicPersistentTileSchedulerILi192ELi192ELi384ELi128ELb0ELb1ELb1ELb0ELb1ELb1EEEEEEEEEvNT_6ParamsE --------------------------
	.section	.text._ZN7cutlass13device_kernelIN5flash11enable_sm90INS1_16FlashAttnFwdSm90INS1_25CollectiveMainloopFwdSm90ILi2EN4cute5tupleIJNS5_1CILi1EEES8_S8_EEENS6_IJNS7_ILi192EEESA_NS7_ILi64EEEEEELi64ENS_10bfloat16_tEfNS_4arch4Sm90ELb0ELb0ELb0ELb1ELb0ELb0ELb0ELb0ELb1ELb1ELb0ELb0EEENS1_21CollectiveEpilogueFwdINS6_IJSA_SB_SA_EEES9_SD_SF_Li384ELb1ELb1ELb0ELb0EEENS1_36VarlenDynamicPersistentTileSchedulerILi192ELi192ELi384ELi128ELb0ELb1ELb1ELb0ELb1ELb1EEEEEEEEEvNT_6ParamsE,"ax",@progbits
	.align	128
.text._ZN7cutlass13device_kernelIN5flash11enable_sm90INS1_16FlashAttnFwdSm90INS1_25CollectiveMainloopFwdSm90ILi2EN4cute5tupleIJNS5_1CILi1EEES8_S8_EEENS6_IJNS7_ILi192EEESA_NS7_ILi64EEEEEELi64ENS_10bfloat16_tEfNS_4arch4Sm90ELb0ELb0ELb0ELb1ELb0ELb0ELb0ELb0ELb1ELb1ELb0ELb0EEENS1_21CollectiveEpilogueFwdINS6_IJSA_SB_SA_EEES9_SD_SF_Li384ELb1ELb1ELb0ELb0EEENS1_36VarlenDynamicPersistentTileSchedulerILi192ELi192ELi384ELi128ELb0ELb1ELb1ELb0ELb1ELb1EEEEEEEEEvNT_6ParamsE:
        .type           _ZN7cutlass13device_kernelIN5flash11enable_sm90INS1_16FlashAttnFwdSm90INS1_25CollectiveMainloopFwdSm90ILi2EN4cute5tupleIJNS5_1CILi1EEES8_S8_EEENS6_IJNS7_ILi192EEESA_NS7_ILi64EEEEEELi64ENS_10bfloat16_tEfNS_4arch4Sm90ELb0ELb0ELb0ELb1ELb0ELb0ELb0ELb0ELb1ELb1ELb0ELb0EEENS1_21CollectiveEpilogueFwdINS6_IJSA_SB_SA_EEES9_SD_SF_Li384ELb1ELb1ELb0ELb0EEENS1_36VarlenDynamicPersistentTileSchedulerILi192ELi192ELi384ELi128ELb0ELb1ELb1ELb0ELb1ELb1EEEEEEEEEvNT_6ParamsE,@function
        .size           _ZN7cutlass13device_kernelIN5flash11enable_sm90INS1_16FlashAttnFwdSm90INS1_25CollectiveMainloopFwdSm90ILi2EN4cute5tupleIJNS5_1CILi1EEES8_S8_EEENS6_IJNS7_ILi192EEESA_NS7_ILi64EEEEEELi64ENS_10bfloat16_tEfNS_4arch4Sm90ELb0ELb0ELb0ELb1ELb0ELb0ELb0ELb0ELb1ELb1ELb0ELb0EEENS1_21CollectiveEpilogueFwdINS6_IJSA_SB_SA_EEES9_SD_SF_Li384ELb1ELb1ELb0ELb0EEENS1_36VarlenDynamicPersistentTileSchedulerILi192ELi192ELi384ELi128ELb0ELb1ELb1ELb0ELb1ELb1EEEEEEEEEvNT_6ParamsE,(.L_x_88 - _ZN7cutlass13device_kernelIN5flash11enable_sm90INS1_16FlashAttnFwdSm90INS1_25CollectiveMainloopFwdSm90ILi2EN4cute5tupleIJNS5_1CILi1EEES8_S8_EEENS6_IJNS7_ILi192EEESA_NS7_ILi64EEEEEELi64ENS_10bfloat16_tEfNS_4arch4Sm90ELb0ELb0ELb0ELb1ELb0ELb0ELb0ELb0ELb1ELb1ELb0ELb0EEENS1_21CollectiveEpilogueFwdINS6_IJSA_SB_SA_EEES9_SD_SF_Li384ELb1ELb1ELb0ELb0EEENS1_36VarlenDynamicPersistentTileSchedulerILi192ELi192ELi384ELi128ELb0ELb1ELb1ELb0ELb1ELb1EEEEEEEEEvNT_6ParamsE)
        .other          _ZN7cutlass13device_kernelIN5flash11enable_sm90INS1_16FlashAttnFwdSm90INS1_25CollectiveMainloopFwdSm90ILi2EN4cute5tupleIJNS5_1CILi1EEES8_S8_EEENS6_IJNS7_ILi192EEESA_NS7_ILi64EEEEEELi64ENS_10bfloat16_tEfNS_4arch4Sm90ELb0ELb0ELb0ELb1ELb0ELb0ELb0ELb0ELb1ELb1ELb0ELb0EEENS1_21CollectiveEpilogueFwdINS6_IJSA_SB_SA_EEES9_SD_SF_Li384ELb1ELb1ELb0ELb0EEENS1_36VarlenDynamicPersistentTileSchedulerILi192ELi192ELi384ELi128ELb0ELb1ELb1ELb0ELb1ELb1EEEEEEEEEvNT_6ParamsE,@"STO_CUDA_ENTRY STV_DEFAULT"
_ZN7cutlass13device_kernelIN5flash11enable_sm90INS1_16FlashAttnFwdSm90INS1_25CollectiveMainloopFwdSm90ILi2EN4cute5tupleIJNS5_1CILi1EEES8_S8_EEENS6_IJNS7_ILi192EEESA_NS7_ILi64EEEEEELi64ENS_10bfloat16_tEfNS_4arch4Sm90ELb0ELb0ELb0ELb1ELb0ELb0ELb0ELb0ELb1ELb1ELb0ELb0EEENS1_21CollectiveEpilogueFwdINS6_IJSA_SB_SA_EEES9_SD_SF_Li384ELb1ELb1ELb0ELb0EEENS1_36VarlenDynamicPersistentTileSchedulerILi192ELi192ELi384ELi128ELb0ELb1ELb1ELb0ELb1ELb1EEEEEEEEEvNT_6ParamsE:
[----:B------:R-:W-:Y:S01]  /*0000*/  LDC R1, c[0x0][0x37c] ;  /* 0x0000df00ff017b82 */ /* 0x000fe20000000800 */
[----:B------:R-:W-:Y:S05]  /*0010*/  EXIT ;  /* 0x000000000000794d */ /* 0x000fea0003800000 */
.L_x_40:
        /* <DEDUP_REMOVED lines=14> */
.L_x_88:


//--------------------- .text._ZN7cutlass13device_kernelIN5flash11enable_sm90INS1_16FlashAttnFwdSm90INS1_25CollectiveMainloopFwdSm90ILi2EN4cute5tupleIJNS5_1CILi1EEES8_S8_EEENS6_IJNS7_ILi192EEESA_NS7_ILi64EEEEEELi64ENS_10bfloat16_tEfNS_4arch4Sm90ELb0ELb0ELb0ELb1ELb0ELb1ELb0ELb0ELb1ELb1ELb0ELb0EEENS1_21CollectiveEpilogueFwdINS6_IJSA_SB_SA_EEES9_SD_SF_Li384ELb1ELb1ELb0ELb0EEENS1_36VarlenDynamicPersistentTileSchedulerILi192ELi192ELi384ELi128ELb0ELb1ELb1ELb0ELb1ELb1EEEEEEEEEvNT_6ParamsE --------------------------
	.section	.text._ZN7cutlass13device_kernelIN5flash11enable_sm90INS1_16FlashAttnFwdSm90INS1_25CollectiveMainloopFwdSm90ILi2EN4cute5tupleIJNS5_1CILi1EEES8_S8_EEENS6_IJNS7_ILi192EEESA_NS7_ILi64EEEEEELi64ENS_10bfloat16_tEfNS_4arch4Sm90ELb0ELb0ELb0ELb1ELb0ELb1ELb0ELb0ELb1ELb1ELb0ELb0EEENS1_21CollectiveEpilogueFwdINS6_IJSA_SB_SA_EEES9_SD_SF_Li384ELb1ELb1ELb0ELb0EEENS1_36VarlenDynamicPersistentTileSchedulerILi192ELi192ELi384ELi128ELb0ELb1ELb1ELb0ELb1ELb1EEEEEEEEEvNT_6ParamsE,"ax",@progbits
	.align	128
.text._ZN7cutlass13device_kernelIN5flash11enable_sm90INS1_16FlashAttnFwdSm90INS1_25CollectiveMainloopFwdSm90ILi2EN4cute5tupleIJNS5_1CILi1EEES8_S8_EEENS6_IJNS7_ILi192EEESA_NS7_ILi64EEEEEELi64ENS_10bfloat16_tEfNS_4arch4Sm90ELb0ELb0ELb0ELb1ELb0ELb1ELb0ELb0ELb1ELb1ELb0ELb0EEENS1_21CollectiveEpilogueFwdINS6_IJSA_SB_SA_EEES9_SD_SF_Li384ELb1ELb1ELb0ELb0EEENS1_36VarlenDynamicPersistentTileSchedulerILi192ELi192ELi384ELi128ELb0ELb1ELb1ELb0ELb1ELb1EEEEEEEEEvNT_6ParamsE:
        .type           _ZN7cutlass13device_kernelIN5flash11enable_sm90INS1_16FlashAttnFwdSm90INS1_25CollectiveMainloopFwdSm90ILi2EN4cute5tupleIJNS5_1CILi1EEES8_S8_EEENS6_IJNS7_ILi192EEESA_NS7_ILi64EEEEEELi64ENS_10bfloat16_tEfNS_4arch4Sm90ELb0ELb0ELb0ELb1ELb0ELb1ELb0ELb0ELb1ELb1ELb0ELb0EEENS1_21CollectiveEpilogueFwdINS6_IJSA_SB_SA_EEES9_SD_SF_Li384ELb1ELb1ELb0ELb0EEENS1_36VarlenDynamicPersistentTileSchedulerILi192ELi192ELi384ELi128ELb0ELb1ELb1ELb0ELb1ELb1EEEEEEEEEvNT_6ParamsE,@function
        .size           _ZN7cutlass13device_kernelIN5flash11enable_sm90INS1_16FlashAttnFwdSm90INS1_25CollectiveMainloopFwdSm90ILi2EN4cute5tupleIJNS5_1CILi1EEES8_S8_EEENS6_IJNS7_ILi192EEESA_NS7_ILi64EEEEEELi64ENS_10bfloat16_tEfNS_4arch4Sm90ELb0ELb0ELb0ELb1ELb0ELb1ELb0ELb0ELb1ELb1ELb0ELb0EEENS1_21CollectiveEpilogueFwdINS6_IJSA_SB_SA_EEES9_SD_SF_Li384ELb1ELb1ELb0ELb0EEENS1_36VarlenDynamicPersistentTileSchedulerILi192ELi192ELi384ELi128ELb0ELb1ELb1ELb0ELb1ELb1EEEEEEEEEvNT_6ParamsE,(.L_x_89 - _ZN7cutlass13device_kernelIN5flash11enable_sm90INS1_16FlashAttnFwdSm90INS1_25CollectiveMainloopFwdSm90ILi2EN4cute5tupleIJNS5_1CILi1EEES8_S8_EEENS6_IJNS7_ILi192EEESA_NS7_ILi64EEEEEELi64ENS_10bfloat16_tEfNS_4arch4Sm90ELb0ELb0ELb0ELb1ELb0ELb1ELb0ELb0ELb1ELb1ELb0ELb0EEENS1_21CollectiveEpilogueFwdINS6_IJSA_SB_SA_EEES9_SD_SF_Li384ELb1ELb1ELb0ELb0EEENS1_36VarlenDynamicPersistentTileSchedulerILi192ELi192ELi384ELi128ELb0ELb1ELb1ELb0ELb1ELb1EEEEEEEEEvNT_6ParamsE)
        .other          _ZN7cutlass13device_kernelIN5flash11enable_sm90INS1_16FlashAttnFwdSm90INS1_25CollectiveMainloopFwdSm90ILi2EN4cute5tupleIJNS5_1CILi1EEES8_S8_EEENS6_IJNS7_ILi192EEESA_NS7_ILi64EEEEEELi64ENS_10bfloat16_tEfNS_4arch4Sm90ELb0ELb0ELb0ELb1ELb0ELb1ELb0ELb0ELb1ELb1ELb0ELb0EEENS1_21CollectiveEpilogueFwdINS6_IJSA_SB_SA_EEES9_SD_SF_Li384ELb1ELb1ELb0ELb0EEENS1_36VarlenDynamicPersistentTileSchedulerILi192ELi192ELi384ELi128ELb0ELb1ELb1ELb0ELb1ELb1EEEEEEEEEvNT_6ParamsE,@"STO_CUDA_ENTRY STV_DEFAULT"
_ZN7cutlass13device_kernelIN5flash11enable_sm90INS1_16FlashAttnFwdSm90INS1_25CollectiveMainloopFwdSm90ILi2EN4cute5tupleIJNS5_1CILi1EEES8_S8_EEENS6_IJNS7_ILi192EEESA_NS7_ILi64EEEEEELi64ENS_10bfloat16_tEfNS_4arch4Sm90ELb0ELb0ELb0ELb1ELb0ELb1ELb0ELb0ELb1ELb1ELb0ELb0EEENS1_21CollectiveEpilogueFwdINS6_IJSA_SB_SA_EEES9_SD_SF_Li384ELb1ELb1ELb0ELb0EEENS1_36VarlenDynamicPersistentTileSchedulerILi192ELi192ELi384ELi128ELb0ELb1ELb1ELb0ELb1ELb1EEEEEEEEEvNT_6ParamsE:
[----:B------:R-:W-:Y:S01]  /*0000*/  LDC R1, c[0x0][0x37c] ;  /* 0x0000df00ff017b82 */ /* 0x000fe20000000800 */
[----:B------:R-:W-:Y:S05]  /*0010*/  EXIT ;  /* 0x000000000000794d */ /* 0x000fea0003800000 */
.L_x_41:
        /* <DEDUP_REMOVED lines=14> */
.L_x_89:


//--------------------- .text._ZN7cutlass13device_kernelIN5flash11enable_sm90INS1_16FlashAttnFwdSm90INS1_25CollectiveMainloopFwdSm90ILi2EN4cute5tupleIJNS5_1CILi1EEES8_S8_EEENS6_IJNS7_ILi192EEENS7_ILi128EEENS7_ILi64EEEEEELi64ENS_10bfloat16_tEfNS_4arch4Sm90ELb0ELb1ELb0ELb0ELb0ELb0ELb0ELb1ELb1ELb1ELb0ELb0EEENS1_21CollectiveEpilogueFwdINS6_IJSA_SC_SB_EEES9_SE_SG_Li384ELb0ELb1ELb0ELb0EEENS1_30DynamicPersistentTileSchedulerILi384ELi128ELb0ELb1ELb1EEEEEEEEEvNT_6ParamsE --------------------------
	.section	.text._ZN7cutlass13device_kernelIN5flash11enable_sm90INS1_16FlashAttnFwdSm90INS1_25CollectiveMainloopFwdSm90ILi2EN4cute5tupleIJNS5_1CILi1EEES8_S8_EEENS6_IJNS7_ILi192EEENS7_ILi128EEENS7_ILi64EEEEEELi64ENS_10bfloat16_tEfNS_4arch4Sm90ELb0ELb1ELb0ELb0ELb0ELb0ELb0ELb1ELb1ELb1ELb0ELb0EEENS1_21CollectiveEpilogueFwdINS6_IJSA_SC_SB_EEES9_SE_SG_Li384ELb0ELb1ELb0ELb0EEENS1_30DynamicPersistentTileSchedulerILi384ELi128ELb0ELb1ELb1EEEEEEEEEvNT_6ParamsE,"ax",@progbits
	.align	128
.text._ZN7cutlass13device_kernelIN5flash11enable_sm90INS1_16FlashAttnFwdSm90INS1_25CollectiveMainloopFwdSm90ILi2EN4cute5tupleIJNS5_1CILi1EEES8_S8_EEENS6_IJNS7_ILi192EEENS7_ILi128EEENS7_ILi64EEEEEELi64ENS_10bfloat16_tEfNS_4arch4Sm90ELb0ELb1ELb0ELb0ELb0ELb0ELb0ELb1ELb1ELb1ELb0ELb0EEENS1_21CollectiveEpilogueFwdINS6_IJSA_SC_SB_EEES9_SE_SG_Li384ELb0ELb1ELb0ELb0EEENS1_30DynamicPersistentTileSchedulerILi384ELi128ELb0ELb1ELb1EEEEEEEEEvNT_6ParamsE:
        .type           _ZN7cutlass13device_kernelIN5flash11enable_sm90INS1_16FlashAttnFwdSm90INS1_25CollectiveMainloopFwdSm90ILi2EN4cute5tupleIJNS5_1CILi1EEES8_S8_EEENS6_IJNS7_ILi192EEENS7_ILi128EEENS7_ILi64EEEEEELi64ENS_10bfloat16_tEfNS_4arch4Sm90ELb0ELb1ELb0ELb0ELb0ELb0ELb0ELb1ELb1ELb1ELb0ELb0EEENS1_21CollectiveEpilogueFwdINS6_IJSA_SC_SB_EEES9_SE_SG_Li384ELb0ELb1ELb0ELb0EEENS1_30DynamicPersistentTileSchedulerILi384ELi128ELb0ELb1ELb1EEEEEEEEEvNT_6ParamsE,@function
        .size           _ZN7cutlass13device_kernelIN5flash11enable_sm90INS1_16FlashAttnFwdSm90INS1_25CollectiveMainloopFwdSm90ILi2EN4cute5tupleIJNS5_1CILi1EEES8_S8_EEENS6_IJNS7_ILi192EEENS7_ILi128EEENS7_ILi64EEEEEELi64ENS_10bfloat16_tEfNS_4arch4Sm90ELb0ELb1ELb0ELb0ELb0ELb0ELb0ELb1ELb1ELb1ELb0ELb0EEENS1_21CollectiveEpilogueFwdINS6_IJSA_SC_SB_EEES9_SE_SG_Li384ELb0ELb1ELb0ELb0EEENS1_30DynamicPersistentTileSchedulerILi384ELi128ELb0ELb1ELb1EEEEEEEEEvNT_6ParamsE,(.L_x_90 - _ZN7cutlass13device_kernelIN5flash11enable_sm90INS1_16FlashAttnFwdSm90INS1_25CollectiveMainloopFwdSm90ILi2EN4cute5tupleIJNS5_1CILi1EEES8_S8_EEENS6_IJNS7_ILi192EEENS7_ILi128EEENS7_ILi64EEEEEELi64ENS_10bfloat16_tEfNS_4arch4Sm90ELb0ELb1ELb0ELb0ELb0ELb0ELb0ELb1ELb1ELb1ELb0ELb0EEENS1_21CollectiveEpilogueFwdINS6_IJSA_SC_SB_EEES9_SE_SG_Li384ELb0ELb1ELb0ELb0EEENS1_30DynamicPersistentTileSchedulerILi384ELi128ELb0ELb1ELb1EEEEEEEEEvNT_6ParamsE)
        .other          _ZN7cutlass13device_kernelIN5flash11enable_sm90INS1_16FlashAttnFwdSm90INS1_25CollectiveMainloopFwdSm90ILi2EN4cute5tupleIJNS5_1CILi1EEES8_S8_EEENS6_IJNS7_ILi192EEENS7_ILi128EEENS7_ILi64EEEEEELi64ENS_10bfloat16_tEfNS_4arch4Sm90ELb0ELb1ELb0ELb0ELb0ELb0ELb0ELb1ELb1ELb1ELb0ELb0EEENS1_21CollectiveEpilogueFwdINS6_IJSA_SC_SB_EEES9_SE_SG_Li384ELb0ELb1ELb0ELb0EEENS1_30DynamicPersistentTileSchedulerILi384ELi128ELb0ELb1ELb1EEEEEEEEEvNT_6ParamsE,@"STO_CUDA_ENTRY STV_DEFAULT"
_ZN7cutlass13device_kernelIN5flash11enable_sm90INS1_16FlashAttnFwdSm90INS1_25CollectiveMainloopFwdSm90ILi2EN4cute5tupleIJNS5_1CILi1EEES8_S8_EEENS6_IJNS7_ILi192EEENS7_ILi128EEENS7_ILi64EEEEEELi64ENS_10bfloat16_tEfNS_4arch4Sm90ELb0ELb1ELb0ELb0ELb0ELb0ELb0ELb1ELb1ELb1ELb0ELb0EEENS1_21CollectiveEpilogueFwdINS6_IJSA_SC_SB_EEES9_SE_SG_Li384ELb0ELb1ELb0ELb0EEENS1_30DynamicPersistentTileSchedulerILi384ELi128ELb0ELb1ELb1EEEEEEEEEvNT_6ParamsE:
[----:B------:R-:W-:Y:S01]  /*0000*/  LDC R1, c[0x0][0x37c] ;  /* 0x0000df00ff017b82 */ /* 0x000fe20000000800 */
[----:B------:R-:W-:Y:S05]  /*0010*/  EXIT ;  /* 0x000000000000794d */ /* 0x000fea0003800000 */
.L_x_42:
        /* <DEDUP_REMOVED lines=14> */
.L_x_90:


//--------------------- .text._ZN7cutlass13device_kernelIN5flash11enable_sm90INS1_16FlashAttnFwdSm90INS1_25CollectiveMainloopFwdSm90ILi2EN4cute5tupleIJNS5_1CILi1EEES8_S8_EEENS6_IJNS7_ILi192EEENS7_ILi128EEENS7_ILi64EEEEEELi64ENS_10bfloat16_tEfNS_4arch4Sm90ELb0ELb1ELb0ELb1ELb0ELb0ELb0ELb1ELb1ELb1ELb0ELb0EEENS1_21CollectiveEpilogueFwdINS6_IJSA_SC_SB_EEES9_SE_SG_Li384ELb1ELb1ELb0ELb0EEENS1_36VarlenDynamicPersistentTileSchedulerILi192ELi128ELi384ELi128ELb0ELb1ELb1ELb1ELb0ELb1EEEEEEEEEvNT_6ParamsE --------------------------
	.section	.text._ZN7cutlass13device_kernelIN5flash11enable_sm90INS1_16FlashAttnFwdSm90INS1_25CollectiveMainloopFwdSm90ILi2EN4cute5tupleIJNS5_1CILi1EEES8_S8_EEENS6_IJNS7_ILi192EEENS7_ILi128EEENS7_ILi64EEEEEELi64ENS_10bfloat16_tEfNS_4arch4Sm90ELb0ELb1ELb0ELb1ELb0ELb0ELb0ELb1ELb1ELb1ELb0ELb0EEENS1_21CollectiveEpilogueFwdINS6_IJSA_SC_SB_EEES9_SE_SG_Li384ELb1ELb1ELb0ELb0EEENS1_36VarlenDynamicPersistentTileSchedulerILi192ELi128ELi384ELi128ELb0ELb1ELb1ELb1ELb0ELb1EEEEEEEEEvNT_6ParamsE,"ax",@progbits
	.align	128
.text._ZN7cutlass13device_kernelIN5flash11enable_sm90INS1_16FlashAttnFwdSm90INS1_25CollectiveMainloopFwdSm90ILi2EN4cute5tupleIJNS5_1CILi1EEES8_S8_EEENS6_IJNS7_ILi192EEENS7_ILi128EEENS7_ILi64EEEEEELi64ENS_10bfloat16_tEfNS_4arch4Sm90ELb0ELb1ELb0ELb1ELb0ELb0ELb0ELb1ELb1ELb1ELb0ELb0EEENS1_21CollectiveEpilogueFwdINS6_IJSA_SC_SB_EEES9_SE_SG_Li384ELb1ELb1ELb0ELb0EEENS1_36VarlenDynamicPersistentTileSchedulerILi192ELi128ELi384ELi128ELb0ELb1ELb1ELb1ELb0ELb1EEEEEEEEEvNT_6ParamsE:
        .type           _ZN7cutlass13device_kernelIN5flash11enable_sm90INS1_16FlashAttnFwdSm90INS1_25CollectiveMainloopFwdSm90ILi2EN4cute5tupleIJNS5_1CILi1EEES8_S8_EEENS6_IJNS7_ILi192EEENS7_ILi128EEENS7_ILi64EEEEEELi64ENS_10bfloat16_tEfNS_4arch4Sm90ELb0ELb1ELb0ELb1ELb0ELb0ELb0ELb1ELb1ELb1ELb0ELb0EEENS1_21CollectiveEpilogueFwdINS6_IJSA_SC_SB_EEES9_SE_SG_Li384ELb1ELb1ELb0ELb0EEENS1_36VarlenDynamicPersistentTileSchedulerILi192ELi128ELi384ELi128ELb0ELb1ELb1ELb1ELb0ELb1EEEEEEEEEvNT_6ParamsE,@function
        .size           _ZN7cutlass13device_kernelIN5flash11enable_sm90INS1_16FlashAttnFwdSm90INS1_25CollectiveMainloopFwdSm90ILi2EN4cute5tupleIJNS5_1CILi1EEES8_S8_EEENS6_IJNS7_ILi192EEENS7_ILi128EEENS7_ILi64EEEEEELi64ENS_10bfloat16_tEfNS_4arch4Sm90ELb0ELb1ELb0ELb1ELb0ELb0ELb0ELb1ELb1ELb1ELb0ELb0EEENS1_21CollectiveEpilogueFwdINS6_IJSA_SC_SB_EEES9_SE_SG_Li384ELb1ELb1ELb0ELb0EEENS1_36VarlenDynamicPersistentTileSchedulerILi192ELi128ELi384ELi128ELb0ELb1ELb1ELb1ELb0ELb1EEEEEEEEEvNT_6ParamsE,(.L_x_91 - _ZN7cutlass13device_kernelIN5flash11enable_sm90INS1_16FlashAttnFwdSm90INS1_25CollectiveMainloopFwdSm90ILi2EN4cute5tupleIJNS5_1CILi1EEES8_S8_EEENS6_IJNS7_ILi192EEENS7_ILi128EEENS7_ILi64EEEEEELi64ENS_10bfloat16_tEfNS_4arch4Sm90ELb0ELb1ELb0ELb1ELb0ELb0ELb0ELb1ELb1ELb1ELb0ELb0EEENS1_21CollectiveEpilogueFwdINS6_IJSA_SC_SB_EEES9_SE_SG_Li384ELb1ELb1ELb0ELb0EEENS1_36VarlenDynamicPersistentTileSchedulerILi192ELi128ELi384ELi128ELb0ELb1ELb1ELb1ELb0ELb1EEEEEEEEEvNT_6ParamsE)
        .other          _ZN7cutlass13device_kernelIN5flash11enable_sm90INS1_16FlashAttnFwdSm90INS1_25CollectiveMainloopFwdSm90ILi2EN4cute5tupleIJNS5_1CILi1EEES8_S8_EEENS6_IJNS7_ILi192EEENS7_ILi128EEENS7_ILi64EEEEEELi64ENS_10bfloat16_tEfNS_4arch4Sm90ELb0ELb1ELb0ELb1ELb0ELb0ELb0ELb1ELb1ELb1ELb0ELb0EEENS1_21CollectiveEpilogueFwdINS6_IJSA_SC_SB_EEES9_SE_SG_Li384ELb1ELb1ELb0ELb0EEENS1_36VarlenDynamicPersistentTileSchedulerILi192ELi128ELi384ELi128ELb0ELb1ELb1ELb1ELb0ELb1EEEEEEEEEvNT_6ParamsE,@"STO_CUDA_ENTRY STV_DEFAULT"
_ZN7cutlass13device_kernelIN5flash11enable_sm90INS1_16FlashAttnFwdSm90INS1_25CollectiveMainloopFwdSm90ILi2EN4cute5tupleIJNS5_1CILi1EEES8_S8_EEENS6_IJNS7_ILi192EEENS7_ILi128EEENS7_ILi64EEEEEELi64ENS_10bfloat16_tEfNS_4arch4Sm90ELb0ELb1ELb0ELb1ELb0ELb0ELb0ELb1ELb1ELb1ELb0ELb0EEENS1_21CollectiveEpilogueFwdINS6_IJSA_SC_SB_EEES9_SE_SG_Li384ELb1ELb1ELb0ELb0EEENS1_36VarlenDynamicPersistentTileSchedulerILi192ELi128ELi384ELi128ELb0ELb1ELb1ELb1ELb0ELb1EEEEEEEEEvNT_6ParamsE:
[----:B------:R-:W-:Y:S01]  /*0000*/  LDC R1, c[0x0][0x37c] ;  /* 0x0000df00ff017b82 */ /* 0x000fe20000000800 */
[----:B------:R-:W-:Y:S05]  /*0010*/  EXIT ;  /* 0x000000000000794d */ /* 0x000fea0003800000 */
.L_x_43:
        /* <DEDUP_REMOVED lines=14> */
.L_x_91:


//--------------------- .text._ZN7cutlass13device_kernelIN5flash11enable_sm90INS1_16FlashAttnFwdSm90INS1_25CollectiveMainloopFwdSm90ILi2EN4cute5tupleIJNS5_1CILi1EEES8_S8_EEENS6_IJNS7_ILi192EEENS7_ILi128EEENS7_ILi64EEEEEELi64ENS_10bfloat16_tEfNS_4arch4Sm90ELb0ELb1ELb0ELb1ELb0ELb1ELb0ELb1ELb1ELb1ELb0ELb0EEENS1_21CollectiveEpilogueFwdINS6_IJSA_SC_SB_EEES9_SE_SG_Li384ELb1ELb1ELb0ELb0EEENS1_36VarlenDynamicPersistentTileSchedulerILi192ELi128ELi384ELi128ELb0ELb1ELb1ELb1ELb0ELb1EEEEEEEEEvNT_6ParamsE --------------------------
	.section	.text._ZN7cutlass13device_kernelIN5flash11enable_sm90INS1_16FlashAttnFwdSm90INS1_25CollectiveMainloopFwdSm90ILi2EN4cute5tupleIJNS5_1CILi1EEES8_S8_EEENS6_IJNS7_ILi192EEENS7_ILi128EEENS7_ILi64EEEEEELi64ENS_10bfloat16_tEfNS_4arch4Sm90ELb0ELb1ELb0ELb1ELb0ELb1ELb0ELb1ELb1ELb1ELb0ELb0EEENS1_21CollectiveEpilogueFwdINS6_IJSA_SC_SB_EEES9_SE_SG_Li384ELb1ELb1ELb0ELb0EEENS1_36VarlenDynamicPersistentTileSchedulerILi192ELi128ELi384ELi128ELb0ELb1ELb1ELb1ELb0ELb1EEEEEEEEEvNT_6ParamsE,"ax",@progbits
	.align	128
.text._ZN7cutlass13device_kernelIN5flash11enable_sm90INS1_16FlashAttnFwdSm90INS1_25CollectiveMainloopFwdSm90ILi2EN4cute5tupleIJNS5_1CILi1EEES8_S8_EEENS6_IJNS7_ILi192EEENS7_ILi128EEENS7_ILi64EEEEEELi64ENS_10bfloat16_tEfNS_4arch4Sm90ELb0ELb1ELb0ELb1ELb0ELb1ELb0ELb1ELb1ELb1ELb0ELb0EEENS1_21CollectiveEpilogueFwdINS6_IJSA_SC_SB_EEES9_SE_SG_Li384ELb1ELb1ELb0ELb0EEENS1_36VarlenDynamicPersistentTileSchedulerILi192ELi128ELi384ELi128ELb0ELb1ELb1ELb1ELb0ELb1EEEEEEEEEvNT_6ParamsE:
        .type           _ZN7cutlass13device_kernelIN5flash11enable_sm90INS1_16FlashAttnFwdSm90INS1_25CollectiveMainloopFwdSm90ILi2EN4cute5tupleIJNS5_1CILi1EEES8_S8_EEENS6_IJNS7_ILi192EEENS7_ILi128EEENS7_ILi64EEEEEELi64ENS_10bfloat16_tEfNS_4arch4Sm90ELb0ELb1ELb0ELb1ELb0ELb1ELb0ELb1ELb1ELb1ELb0ELb0EEENS1_21CollectiveEpilogueFwdINS6_IJSA_SC_SB_EEES9_SE_SG_Li384ELb1ELb1ELb0ELb0EEENS1_36VarlenDynamicPersistentTileSchedulerILi192ELi128ELi384ELi128ELb0ELb1ELb1ELb1ELb0ELb1EEEEEEEEEvNT_6ParamsE,@function
        .size           _ZN7cutlass13device_kernelIN5flash11enable_sm90INS1_16FlashAttnFwdSm90INS1_25CollectiveMainloopFwdSm90ILi2EN4cute5tupleIJNS5_1CILi1EEES8_S8_EEENS6_IJNS7_ILi192EEENS7_ILi128EEENS7_ILi64EEEEEELi64ENS_10bfloat16_tEfNS_4arch4Sm90ELb0ELb1ELb0ELb1ELb0ELb1ELb0ELb1ELb1ELb1ELb0ELb0EEENS1_21CollectiveEpilogueFwdINS6_IJSA_SC_SB_EEES9_SE_SG_Li384ELb1ELb1ELb0ELb0EEENS1_36VarlenDynamicPersistentTileSchedulerILi192ELi128ELi384ELi128ELb0ELb1ELb1ELb1ELb0ELb1EEEEEEEEEvNT_6ParamsE,(.L_x_92 - _ZN7cutlass13device_kernelIN5flash11enable_sm90INS1_16FlashAttnFwdSm90INS1_25CollectiveMainloopFwdSm90ILi2EN4cute5tupleIJNS5_1CILi1EEES8_S8_EEENS6_IJNS7_ILi192EEENS7_ILi128EEENS7_ILi64EEEEEELi64ENS_10bfloat16_tEfNS_4arch4Sm90ELb0ELb1ELb0ELb1ELb0ELb1ELb0ELb1ELb1ELb1ELb0ELb0EEENS1_21CollectiveEpilogueFwdINS6_IJSA_SC_SB_EEES9_SE_SG_Li384ELb1ELb1ELb0ELb0EEENS1_36VarlenDynamicPersistentTileSchedulerILi192ELi128ELi384ELi128ELb0ELb1ELb1ELb1ELb0ELb1EEEEEEEEEvNT_6ParamsE)
        .other          _ZN7cutlass13device_kernelIN5flash11enable_sm90INS1_16FlashAttnFwdSm90INS1_25CollectiveMainloopFwdSm90ILi2EN4cute5tupleIJNS5_1CILi1EEES8_S8_EEENS6_IJNS7_ILi192EEENS7_ILi128EEENS7_ILi64EEEEEELi64ENS_10bfloat16_tEfNS_4arch4Sm90ELb0ELb1ELb0ELb1ELb0ELb1ELb0ELb1ELb1ELb1ELb0ELb0EEENS1_21CollectiveEpilogueFwdINS6_IJSA_SC_SB_EEES9_SE_SG_Li384ELb1ELb1ELb0ELb0EEENS1_36VarlenDynamicPersistentTileSchedulerILi192ELi128ELi384ELi128ELb0ELb1ELb1ELb1ELb0ELb1EEEEEEEEEvNT_6ParamsE,@"STO_CUDA_ENTRY STV_DEFAULT"
_ZN7cutlass13device_kernelIN5flash11enable_sm90INS1_16FlashAttnFwdSm90INS1_25CollectiveMainloopFwdSm90ILi2EN4cute5tupleIJNS5_1CILi1EEES8_S8_EEENS6_IJNS7_ILi192EEENS7_ILi128EEENS7_ILi64EEEEEELi64ENS_10bfloat16_tEfNS_4arch4Sm90ELb0ELb1ELb0ELb1ELb0ELb1ELb0ELb1ELb1ELb1ELb0ELb0EEENS1_21CollectiveEpilogueFwdINS6_IJSA_SC_SB_EEES9_SE_SG_Li384ELb1ELb1ELb0ELb0EEENS1_36VarlenDynamicPersistentTileSchedulerILi192ELi128ELi384ELi128ELb0ELb1ELb1ELb1ELb0ELb1EEEEEEEEEvNT_6ParamsE:
[----:B------:R-:W-:Y:S01]  /*0000*/  LDC R1, c[0x0][0x37c] ;  /* 0x0000df00ff017b82 */ /* 0x000fe20000000800 */
[----:B------:R-:W-:Y:S05]  /*0010*/  EXIT ;  /* 0x000000000000794d */ /* 0x000fea0003800000 */
.L_x_44:
        /* <DEDUP_REMOVED lines=14> */
.L_x_92:


//--------------------- .text._ZN7cutlass13device_kernelIN5flash11enable_sm90INS1_16FlashAttnFwdSm90INS1_25CollectiveMainloopFwdSm90ILi2EN4cute5tupleIJNS5_1CILi1EEES8_S8_EEENS6_IJNS7_ILi192EEENS7_ILi128EEENS7_ILi64EEEEEELi64ENS_10bfloat16_tEfNS_4arch4Sm90ELb1ELb0ELb0ELb0ELb0ELb0ELb0ELb1ELb1ELb1ELb0ELb0EEENS1_21CollectiveEpilogueFwdINS6_IJSA_SC_SB_EEES9_SE_SG_Li384ELb0ELb1ELb0ELb0EEENS1_30DynamicPersistentTileSchedulerILi384ELi128ELb0ELb1ELb1EEEEEEEEEvNT_6ParamsE --------------------------
	.section	.text._ZN7cutlass13device_kernelIN5flash11enable_sm90INS1_16FlashAttnFwdSm90INS1_25CollectiveMainloopFwdSm90ILi2EN4cute5tupleIJNS5_1CILi1EEES8_S8_EEENS6_IJNS7_ILi192EEENS7_ILi128EEENS7_ILi64EEEEEELi64ENS_10bfloat16_tEfNS_4arch4Sm90ELb1ELb0ELb0ELb0ELb0ELb0ELb0ELb1ELb1ELb1ELb0ELb0EEENS1_21CollectiveEpilogueFwdINS6_IJSA_SC_SB_EEES9_SE_SG_Li384ELb0ELb1ELb0ELb0EEENS1_30DynamicPersistentTileSchedulerILi384ELi128ELb0ELb1ELb1EEEEEEEEEvNT_6ParamsE,"ax",@progbits
	.align	128
.text._ZN7cutlass13device_kernelIN5flash11enable_sm90INS1_16FlashAttnFwdSm90INS1_25CollectiveMainloopFwdSm90ILi2EN4cute5tupleIJNS5_1CILi1EEES8_S8_EEENS6_IJNS7_ILi192EEENS7_ILi128EEENS7_ILi64EEEEEELi64ENS_10bfloat16_tEfNS_4arch4Sm90ELb1ELb0ELb0ELb0ELb0ELb0ELb0ELb1ELb1ELb1ELb0ELb0EEENS1_21CollectiveEpilogueFwdINS6_IJSA_SC_SB_EEES9_SE_SG_Li384ELb0ELb1ELb0ELb0EEENS1_30DynamicPersistentTileSchedulerILi384ELi128ELb0ELb1ELb1EEEEEEEEEvNT_6ParamsE:
        .type           _ZN7cutlass13device_kernelIN5flash11enable_sm90INS1_16FlashAttnFwdSm90INS1_25CollectiveMainloopFwdSm90ILi2EN4cute5tupleIJNS5_1CILi1EEES8_S8_EEENS6_IJNS7_ILi192EEENS7_ILi128EEENS7_ILi64EEEEEELi64ENS_10bfloat16_tEfNS_4arch4Sm90ELb1ELb0ELb0ELb0ELb0ELb0ELb0ELb1ELb1ELb1ELb0ELb0EEENS1_21CollectiveEpilogueFwdINS6_IJSA_SC_SB_EEES9_SE_SG_Li384ELb0ELb1ELb0ELb0EEENS1_30DynamicPersistentTileSchedulerILi384ELi128ELb0ELb1ELb1EEEEEEEEEvNT_6ParamsE,@function
        .size           _ZN7cutlass13device_kernelIN5flash11enable_sm90INS1_16FlashAttnFwdSm90INS1_25CollectiveMainloopFwdSm90ILi2EN4cute5tupleIJNS5_1CILi1EEES8_S8_EEENS6_IJNS7_ILi192EEENS7_ILi128EEENS7_ILi64EEEEEELi64ENS_10bfloat16_tEfNS_4arch4Sm90ELb1ELb0ELb0ELb0ELb0ELb0ELb0ELb1ELb1ELb1ELb0ELb0EEENS1_21CollectiveEpilogueFwdINS6_IJSA_SC_SB_EEES9_SE_SG_Li384ELb0ELb1ELb0ELb0EEENS1_30DynamicPersistentTileSchedulerILi384ELi128ELb0ELb1ELb1EEEEEEEEEvNT_6ParamsE,(.L_x_93 - _ZN7cutlass13device_kernelIN5flash11enable_sm90INS1_16FlashAttnFwdSm90INS1_25CollectiveMainloopFwdSm90ILi2EN4cute5tupleIJNS5_1CILi1EEES8_S8_EEENS6_IJNS7_ILi192EEENS7_ILi128EEENS7_ILi64EEEEEELi64ENS_10bfloat16_tEfNS_4arch4Sm90ELb1ELb0ELb0ELb0ELb0ELb0ELb0ELb1ELb1ELb1ELb0ELb0EEENS1_21CollectiveEpilogueFwdINS6_IJSA_SC_SB_EEES9_SE_SG_Li384ELb0ELb1ELb0ELb0EEENS1_30DynamicPersistentTileSchedulerILi384ELi128ELb0ELb1ELb1EEEEEEEEEvNT_6ParamsE)
        .other          _ZN7cutlass13device_kernelIN5flash11enable_sm90INS1_16FlashAttnFwdSm90INS1_25CollectiveMainloopFwdSm90ILi2EN4cute5tupleIJNS5_1CILi1EEES8_S8_EEENS6_IJNS7_ILi192EEENS7_ILi128EEENS7_ILi64EEEEEELi64ENS_10bfloat16_tEfNS_4arch4Sm90ELb1ELb0ELb0ELb0ELb0ELb0ELb0ELb1ELb1ELb1ELb0ELb0EEENS1_21CollectiveEpilogueFwdINS6_IJSA_SC_SB_EEES9_SE_SG_Li384ELb0ELb1ELb0ELb0EEENS1_30DynamicPersistentTileSchedulerILi384ELi128ELb0ELb1ELb1EEEEEEEEEvNT_6ParamsE,@"STO_CUDA_ENTRY STV_DEFAULT"
_ZN7cutlass13device_kernelIN5flash11enable_sm90INS1_16FlashAttnFwdSm90INS1_25CollectiveMainloopFwdSm90ILi2EN4cute5tupleIJNS5_1CILi1EEES8_S8_EEENS6_IJNS7_ILi192EEENS7_ILi128EEENS7_ILi64EEEEEELi64ENS_10bfloat16_tEfNS_4arch4Sm90ELb1ELb0ELb0ELb0ELb0ELb0ELb0ELb1ELb1ELb1ELb0ELb0EEENS1_21CollectiveEpilogueFwdINS6_IJSA_SC_SB_EEES9_SE_SG_Li384ELb0ELb1ELb0ELb0EEENS1_30DynamicPersistentTileSchedulerILi384ELi128ELb0ELb1ELb1EEEEEEEEEvNT_6ParamsE:
[----:B------:R-:W-:Y:S01]  /*0000*/  LDC R1, c[0x0][0x37c] ;  /* 0x0000df00ff017b82 */ /* 0x000fe20000000800 */
[----:B------:R-:W-:Y:S05]  /*0010*/  EXIT ;  /* 0x000000000000794d */ /* 0x000fea0003800000 */
.L_x_45:
        /* <DEDUP_REMOVED lines=14> */
.L_x_93:


//--------------------- .text._ZN7cutlass13device_kernelIN5flash11enable_sm90INS1_16FlashAttnFwdSm90INS1_25CollectiveMainloopFwdSm90ILi2EN4cute5tupleIJNS5_1CILi1EEES8_S8_EEENS6_IJNS7_ILi192EEENS7_ILi128EEENS7_ILi64EEEEEELi64ENS_10bfloat16_tEfNS_4arch4Sm90ELb1ELb0ELb0ELb1ELb0ELb0ELb0ELb1ELb1ELb1ELb0ELb0EEENS1_21CollectiveEpilogueFwdINS6_IJSA_SC_SB_EEES9_SE_SG_Li384ELb1ELb1ELb0ELb0EEENS1_36VarlenDynamicPersistentTileSchedulerILi192ELi128ELi384ELi128ELb0ELb1ELb1ELb1ELb1ELb1EEEEEEEEEvNT_6ParamsE --------------------------
	.section	.text._ZN7cutlass13device_kernelIN5flash11enable_sm90INS1_16FlashAttnFwdSm90INS1_25CollectiveMainloopFwdSm90ILi2EN4cute5tupleIJNS5_1CILi1EEES8_S8_EEENS6_IJNS7_ILi192EEENS7_ILi128EEENS7_ILi64EEEEEELi64ENS_10bfloat16_tEfNS_4arch4Sm90ELb1ELb0ELb0ELb1ELb0ELb0ELb0ELb1ELb1ELb1ELb0ELb0EEENS1_21CollectiveEpilogueFwdINS6_IJSA_SC_SB_EEES9_SE_SG_Li384ELb1ELb1ELb0ELb0EEENS1_36VarlenDynamicPersistentTileSchedulerILi192ELi128ELi384ELi128ELb0ELb1ELb1ELb1ELb1ELb1EEEEEEEEEvNT_6ParamsE,"ax",@progbits
	.align	128
.text._ZN7cutlass13device_kernelIN5flash11enable_sm90INS1_16FlashAttnFwdSm90INS1_25CollectiveMainloopFwdSm90ILi2EN4cute5tupleIJNS5_1CILi1EEES8_S8_EEENS6_IJNS7_ILi192EEENS7_ILi128EEENS7_ILi64EEEEEELi64ENS_10bfloat16_tEfNS_4arch4Sm90ELb1ELb0ELb0ELb1ELb0ELb0ELb0ELb1ELb1ELb1ELb0ELb0EEENS1_21CollectiveEpilogueFwdINS6_IJSA_SC_SB_EEES9_SE_SG_Li384ELb1ELb1ELb0ELb0EEENS1_36VarlenDynamicPersistentTileSchedulerILi192ELi128ELi384ELi128ELb0ELb1ELb1ELb1ELb1ELb1EEEEEEEEEvNT_6ParamsE:
        .type           _ZN7cutlass13device_kernelIN5flash11enable_sm90INS1_16FlashAttnFwdSm90INS1_25CollectiveMainloopFwdSm90ILi2EN4cute5tupleIJNS5_1CILi1EEES8_S8_EEENS6_IJNS7_ILi192EEENS7_ILi128EEENS7_ILi64EEEEEELi64ENS_10bfloat16_tEfNS_4arch4Sm90ELb1ELb0ELb0ELb1ELb0ELb0ELb0ELb1ELb1ELb1ELb0ELb0EEENS1_21CollectiveEpilogueFwdINS6_IJSA_SC_SB_EEES9_SE_SG_Li384ELb1ELb1ELb0ELb0EEENS1_36VarlenDynamicPersistentTileSchedulerILi192ELi128ELi384ELi128ELb0ELb1ELb1ELb1ELb1ELb1EEEEEEEEEvNT_6ParamsE,@function
        .size           _ZN7cutlass13device_kernelIN5flash11enable_sm90INS1_16FlashAttnFwdSm90INS1_25CollectiveMainloopFwdSm90ILi2EN4cute5tupleIJNS5_1CILi1EEES8_S8_EEENS6_IJNS7_ILi192EEENS7_ILi128EEENS7_ILi64EEEEEELi64ENS_10bfloat16_tEfNS_4arch4Sm90ELb1ELb0ELb0ELb1ELb0ELb0ELb0ELb1ELb1ELb1ELb0ELb0EEENS1_21CollectiveEpilogueFwdINS6_IJSA_SC_SB_EEES9_SE_SG_Li384ELb1ELb1ELb0ELb0EEENS1_36VarlenDynamicPersistentTileSchedulerILi192ELi128ELi384ELi128ELb0ELb1ELb1ELb1ELb1ELb1EEEEEEEEEvNT_6ParamsE,(.L_x_94 - _ZN7cutlass13device_kernelIN5flash11enable_sm90INS1_16FlashAttnFwdSm90INS1_25CollectiveMainloopFwdSm90ILi2EN4cute5tupleIJNS5_1CILi1EEES8_S8_EEENS6_IJNS7_ILi192EEENS7_ILi128EEENS7_ILi64EEEEEELi64ENS_10bfloat16_tEfNS_4arch4Sm90ELb1ELb0ELb0ELb1ELb0ELb0ELb0ELb1ELb1ELb1ELb0ELb0EEENS1_21CollectiveEpilogueFwdINS6_IJSA_SC_SB_EEES9_SE_SG_Li384ELb1ELb1ELb0ELb0EEENS1_36VarlenDynamicPersistentTileSchedulerILi192ELi128ELi384ELi128ELb0ELb1ELb1ELb1ELb1ELb1EEEEEEEEEvNT_6ParamsE)
        .other          _ZN7cutlass13device_kernelIN5flash11enable_sm90INS1_16FlashAttnFwdSm90INS1_25CollectiveMainloopFwdSm90ILi2EN4cute5tupleIJNS5_1CILi1EEES8_S8_EEENS6_IJNS7_ILi192EEENS7_ILi128EEENS7_ILi64EEEEEELi64ENS_10bfloat16_tEfNS_4arch4Sm90ELb1ELb0ELb0ELb1ELb0ELb0ELb0ELb1ELb1ELb1ELb0ELb0EEENS1_21CollectiveEpilogueFwdINS6_IJSA_SC_SB_EEES9_SE_SG_Li384ELb1ELb1ELb0ELb0EEENS1_36VarlenDynamicPersistentTileSchedulerILi192ELi128ELi384ELi128ELb0ELb1ELb1ELb1ELb1ELb1EEEEEEEEEvNT_6ParamsE,@"STO_CUDA_ENTRY STV_DEFAULT"
_ZN7cutlass13device_kernelIN5flash11enable_sm90INS1_16FlashAttnFwdSm90INS1_25CollectiveMainloopFwdSm90ILi2EN4cute5tupleIJNS5_1CILi1EEES8_S8_EEENS6_IJNS7_ILi192EEENS7_ILi128EEENS7_ILi64EEEEEELi64ENS_10bfloat16_tEfNS_4arch4Sm90ELb1ELb0ELb0ELb1ELb0ELb0ELb0ELb1ELb1ELb1ELb0ELb0EEENS1_21CollectiveEpilogueFwdINS6_IJSA_SC_SB_EEES9_SE_SG_Li384ELb1ELb1ELb0ELb0EEENS1_36VarlenDynamicPersistentTileSchedulerILi192ELi128ELi384ELi128ELb0ELb1ELb1ELb1ELb1ELb1EEEEEEEEEvNT_6ParamsE:
[----:B------:R-:W-:Y:S01]  /*0000*/  LDC R1, c[0x0][0x37c] ;  /* 0x0000df00ff017b82 */ /* 0x000fe20000000800 */
[----:B------:R-:W-:Y:S05]  /*0010*/  EXIT ;  /* 0x000000000000794d */ /* 0x000fea0003800000 */
.L_x_46:
        /* <DEDUP_REMOVED lines=14> */
.L_x_94:


//--------------------- .text._ZN7cutlass13device_kernelIN5flash11enable_sm90INS1_16FlashAttnFwdSm90INS1_25CollectiveMainloopFwdSm90ILi2EN4cute5tupleIJNS5_1CILi1EEES8_S8_EEENS6_IJNS7_ILi192EEENS7_ILi128EEENS7_ILi64EEEEEELi64ENS_10bfloat16_tEfNS_4arch4Sm90ELb1ELb0ELb0ELb1ELb0ELb1ELb0ELb1ELb1ELb1ELb0ELb0EEENS1_21CollectiveEpilogueFwdINS6_IJSA_SC_SB_EEES9_SE_SG_Li384ELb1ELb1ELb0ELb0EEENS1_36VarlenDynamicPersistentTileSchedulerILi192ELi128ELi384ELi128ELb0ELb1ELb1ELb1ELb1ELb1EEEEEEEEEvNT_6ParamsE --------------------------
	.section	.text._ZN7cutlass13device_kernelIN5flash11enable_sm90INS1_16FlashAttnFwdSm90INS1_25CollectiveMainloopFwdSm90ILi2EN4cute5tupleIJNS5_1CILi1EEES8_S8_EEENS6_IJNS7_ILi192EEENS7_ILi128EEENS7_ILi64EEEEEELi64ENS_10bfloat16_tEfNS_4arch4Sm90ELb1ELb0ELb0ELb1ELb0ELb1ELb0ELb1ELb1ELb1ELb0ELb0EEENS1_21CollectiveEpilogueFwdINS6_IJSA_SC_SB_EEES9_SE_SG_Li384ELb1ELb1ELb0ELb0EEENS1_36VarlenDynamicPersistentTileSchedulerILi192ELi128ELi384ELi128ELb0ELb1ELb1ELb1ELb1ELb1EEEEEEEEEvNT_6ParamsE,"ax",@progbits
	.align	128
.text._ZN7cutlass13device_kernelIN5flash11enable_sm90INS1_16FlashAttnFwdSm90INS1_25CollectiveMainloopFwdSm90ILi2EN4cute5tupleIJNS5_1CILi1EEES8_S8_EEENS6_IJNS7_ILi192EEENS7_ILi128EEENS7_ILi64EEEEEELi64ENS_10bfloat16_tEfNS_4arch4Sm90ELb1ELb0ELb0ELb1ELb0ELb1ELb0ELb1ELb1ELb1ELb0ELb0EEENS1_21CollectiveEpilogueFwdINS6_IJSA_SC_SB_EEES9_SE_SG_Li384ELb1ELb1ELb0ELb0EEENS1_36VarlenDynamicPersistentTileSchedulerILi192ELi128ELi384ELi128ELb0ELb1ELb1ELb1ELb1ELb1EEEEEEEEEvNT_6ParamsE:
        .type           _ZN7cutlass13device_kernelIN5flash11enable_sm90INS1_16FlashAttnFwdSm90INS1_25CollectiveMainloopFwdSm90ILi2EN4cute5tupleIJNS5_1CILi1EEES8_S8_EEENS6_IJNS7_ILi192EEENS7_ILi128EEENS7_ILi64EEEEEELi64ENS_10bfloat16_tEfNS_4arch4Sm90ELb1ELb0ELb0ELb1ELb0ELb1ELb0ELb1ELb1ELb1ELb0ELb0EEENS1_21CollectiveEpilogueFwdINS6_IJSA_SC_SB_EEES9_SE_SG_Li384ELb1ELb1ELb0ELb0EEENS1_36VarlenDynamicPersistentTileSchedulerILi192ELi128ELi384ELi128ELb0ELb1ELb1ELb1ELb1ELb1EEEEEEEEEvNT_6ParamsE,@function
        .size           _ZN7cutlass13device_kernelIN5flash11enable_sm90INS1_16FlashAttnFwdSm90INS1_25CollectiveMainloopFwdSm90ILi2EN4cute5tupleIJNS5_1CILi1EEES8_S8_EEENS6_IJNS7_ILi192EEENS7_ILi128EEENS7_ILi64EEEEEELi64ENS_10bfloat16_tEfNS_4arch4Sm90ELb1ELb0ELb0ELb1ELb0ELb1ELb0ELb1ELb1ELb1ELb0ELb0EEENS1_21CollectiveEpilogueFwdINS6_IJSA_SC_SB_EEES9_SE_SG_Li384ELb1ELb1ELb0ELb0EEENS1_36VarlenDynamicPersistentTileSchedulerILi192ELi128ELi384ELi128ELb0ELb1ELb1ELb1ELb1ELb1EEEEEEEEEvNT_6ParamsE,(.L_x_95 - _ZN7cutlass13device_kernelIN5flash11enable_sm90INS1_16FlashAttnFwdSm90INS1_25CollectiveMainloopFwdSm90ILi2EN4cute5tupleIJNS5_1CILi1EEES8_S8_EEENS6_IJNS7_ILi192EEENS7_ILi128EEENS7_ILi64EEEEEELi64ENS_10bfloat16_tEfNS_4arch4Sm90ELb1ELb0ELb0ELb1ELb0ELb1ELb0ELb1ELb1ELb1ELb0ELb0EEENS1_21CollectiveEpilogueFwdINS6_IJSA_SC_SB_EEES9_SE_SG_Li384ELb1ELb1ELb0ELb0EEENS1_36VarlenDynamicPersistentTileSchedulerILi192ELi128ELi384ELi128ELb0ELb1ELb1ELb1ELb1ELb1EEEEEEEEEvNT_6ParamsE)
        .other          _ZN7cutlass13device_kernelIN5flash11enable_sm90INS1_16FlashAttnFwdSm90INS1_25CollectiveMainloopFwdSm90ILi2EN4cute5tupleIJNS5_1CILi1EEES8_S8_EEENS6_IJNS7_ILi192EEENS7_ILi128EEENS7_ILi64EEEEEELi64ENS_10bfloat16_tEfNS_4arch4Sm90ELb1ELb0ELb0ELb1ELb0ELb1ELb0ELb1ELb1ELb1ELb0ELb0EEENS1_21CollectiveEpilogueFwdINS6_IJSA_SC_SB_EEES9_SE_SG_Li384ELb1ELb1ELb0ELb0EEENS1_36VarlenDynamicPersistentTileSchedulerILi192ELi128ELi384ELi128ELb0ELb1ELb1ELb1ELb1ELb1EEEEEEEEEvNT_6ParamsE,@"STO_CUDA_ENTRY STV_DEFAULT"
_ZN7cutlass13device_kernelIN5flash11enable_sm90INS1_16FlashAttnFwdSm90INS1_25CollectiveMainloopFwdSm90ILi2EN4cute5tupleIJNS5_1CILi1EEES8_S8_EEENS6_IJNS7_ILi192EEENS7_ILi128EEENS7_ILi64EEEEEELi64ENS_10bfloat16_tEfNS_4arch4Sm90ELb1ELb0ELb0ELb1ELb0ELb1ELb0ELb1ELb1ELb1ELb0ELb0EEENS1_21CollectiveEpilogueFwdINS6_IJSA_SC_SB_EEES9_SE_SG_Li384ELb1ELb1ELb0ELb0EEENS1_36VarlenDynamicPersistentTileSchedulerILi192ELi128ELi384ELi128ELb0ELb1ELb1ELb1ELb1ELb1EEEEEEEEEvNT_6ParamsE:
[----:B------:R-:W-:Y:S01]  /*0000*/  LDC R1, c[0x0][0x37c] ;  /* 0x0000df00ff017b82 */ /* 0x000fe20000000800 */
[----:B------:R-:W-:Y:S05]  /*0010*/  EXIT ;  /* 0x000000000000794d */ /* 0x000fea0003800000 */
.L_x_47:
        /* <DEDUP_REMOVED lines=14> */
.L_x_95:


//--------------------- .nv.shared.reserved.0     --------------------------
	.section	.nv.shared.reserved.0,"aw",@nobits
	.weak		__nv_reservedSMEM_offset_0_alias
	.size		__nv_reservedSMEM_offset_0_alias, 0, 64
	.other		__nv_reservedSMEM_offset_0_alias,@"STO_CUDA_RESERVED_SHARED STV_DEFAULT"
__nv_reservedSMEM_offset_0_alias:
	.zero		0
	.zero		64


//--------------------- .nv.global                --------------------------
	.section	.nv.global,"aw",@nobits
.nv.global:
	.type		_ZN74_INTERNAL_34b63683_38_flash_fwd_hdimall_bf16_packgqa_sm90_cu_60c5005d_35244cute1_E,@object
	.size		_ZN74_INTERNAL_34b63683_38_flash_fwd_hdimall_bf16_packgqa_sm90_cu_60c5005d_35244cute1_E,(_ZN74_INTERNAL_34b63683_38_flash_fwd_hdimall_bf16_packgqa_sm90_cu_60c5005d_35244cuda3std3__45__cpo6cbeginE - _ZN74_INTERNAL_34b63683_38_flash_fwd_hdimall_bf16_packgqa_sm90_cu_60c5005d_35244cute1_E)
_ZN74_INTERNAL_34b63683_38_flash_fwd_hdimall_bf16_packgqa_sm90_cu_60c5005d_35244cute1_E:
	.zero		1
	.type		_ZN74_INTERNAL_34b63683_38_flash_fwd_hdimall_bf16_packgqa_sm90_cu_60c5005d_35244cuda3std3__45__cpo6cbeginE,@object
	.size		_ZN74_INTERNAL_34b63683_38_flash_fwd_hdimall_bf16_packgqa_sm90_cu_60c5005d_35244cuda3std3__45__cpo6cbeginE,(_ZN74_INTERNAL_34b63683_38_flash_fwd_hdimall_bf16_packgqa_sm90_cu_60c5005d_35244cuda3std3__48in_placeE - _ZN74_INTERNAL_34b63683_38_flash_fwd_hdimall_bf16_packgqa_sm90_cu_60c5005d_35244cuda3std3__45__cpo6cbeginE)
_ZN74_INTERNAL_34b63683_38_flash_fwd_hdimall_bf16_packgqa_sm90_cu_60c5005d_35244cuda3std3__45__cpo6cbeginE:
	.zero		1
	.type		_ZN74_INTERNAL_34b63683_38_flash_fwd_hdimall_bf16_packgqa_sm90_cu_60c5005d_35244cuda3std3__48in_placeE,@object
	.size		_ZN74_INTERNAL_34b63683_38_flash_fwd_hdimall_bf16_packgqa_sm90_cu_60c5005d_35244cuda3std3__48in_placeE,(_ZN74_INTERNAL_34b63683_38_flash_fwd_hdimall_bf16_packgqa_sm90_cu_60c5005d_35244cuda3std6ranges3__45__cpo9iter_moveE - _ZN74_INTERNAL_34b63683_38_flash_fwd_hdimall_bf16_packgqa_sm90_cu_60c5005d_35244cuda3std3__48in_placeE)
_ZN74_INTERNAL_34b63683_38_flash_fwd_hdimall_bf16_packgqa_sm90_cu_60c5005d_35244cuda3std3__48in_placeE:
	.zero		1
	.type		_ZN74_INTERNAL_34b63683_38_flash_fwd_hdimall_bf16_packgqa_sm90_cu_60c5005d_35244cuda3std6ranges3__45__cpo9iter_moveE,@object
	.size		_ZN74_INTERNAL_34b63683_38_flash_fwd_hdimall_bf16_packgqa_sm90_cu_60c5005d_35244cuda3std6ranges3__45__cpo9iter_moveE,(_ZN74_INTERNAL_34b63683_38_flash_fwd_hdimall_bf16_packgqa_sm90_cu_60c5005d_35244cuda3std3__45__cpo5beginE - _ZN74_INTERNAL_34b63683_38_flash_fwd_hdimall_bf16_packgqa_sm90_cu_60c5005d_35244cuda3std6ranges3__45__cpo9iter_moveE)
_ZN74_INTERNAL_34b63683_38_flash_fwd_hdimall_bf16_packgqa_sm90_cu_60c5005d_35244cuda3std6ranges3__45__cpo9iter_moveE:
	.zero		1
	.type		_ZN74_INTERNAL_34b63683_38_flash_fwd_hdimall_bf16_packgqa_sm90_cu_60c5005d_35244cuda3std3__45__cpo5beginE,@object
	.size		_ZN74_INTERNAL_34b63683_38_flash_fwd_hdimall_bf16_packgqa_sm90_cu_60c5005d_35244cuda3std3__45__cpo5beginE,(_ZN74_INTERNAL_34b63683_38_flash_fwd_hdimall_bf16_packgqa_sm90_cu_60c5005d_35244cuda3std3__476_GLOBAL__N__34b63683_38_flash_fwd_hdimall_bf16_packgqa_sm90_cu_60c5005d_35246ignoreE - _ZN74_INTERNAL_34b63683_38_flash_fwd_hdimall_bf16_packgqa_sm90_cu_60c5005d_35244cuda3std3__45__cpo5beginE)
_ZN74_INTERNAL_34b63683_38_flash_fwd_hdimall_bf16_packgqa_sm90_cu_60c5005d_35244cuda3std3__45__cpo5beginE:
	.zero		1
	.type		_ZN74_INTERNAL_34b63683_38_flash_fwd_hdimall_bf16_packgqa_sm90_cu_60c5005d_35244cuda3std3__476_GLOBAL__N__34b63683_38_flash_fwd_hdimall_bf16_packgqa_sm90_cu_60c5005d_35246ignoreE,@object
	.size		_ZN74_INTERNAL_34b63683_38_flash_fwd_hdimall_bf16_packgqa_sm90_cu_60c5005d_35244cuda3std3__476_GLOBAL__N__34b63683_38_flash_fwd_hdimall_bf16_packgqa_sm90_cu_60c5005d_35246ignoreE,(_ZN74_INTERNAL_34b63683_38_flash_fwd_hdimall_bf16_packgqa_sm90_cu_60c5005d_35244cute7productE - _ZN74_INTERNAL_34b63683_38_flash_fwd_hdimall_bf16_packgqa_sm90_cu_60c5005d_35244cuda3std3__476_GLOBAL__N__34b63683_38_flash_fwd_hdimall_bf16_packgqa_sm90_cu_60c5005d_35246ignoreE)
_ZN74_INTERNAL_34b63683_38_flash_fwd_hdimall_bf16_packgqa_sm90_cu_60c5005d_35244cuda3std3__476_GLOBAL__N__34b63683_38_flash_fwd_hdimall_bf16_packgqa_sm90_cu_60c5005d_35246ignoreE:
	.zero		1
	.type		_ZN74_INTERNAL_34b63683_38_flash_fwd_hdimall_bf16_packgqa_sm90_cu_60c5005d_35244cute7productE,@object
	.size		_ZN74_INTERNAL_34b63683_38_flash_fwd_hdimall_bf16_packgqa_sm90_cu_60c5005d_35244cute7productE,(_ZN74_INTERNAL_34b63683_38_flash_fwd_hdimall_bf16_packgqa_sm90_cu_60c5005d_35244cuda3std3__45__cpo3endE - _ZN74_INTERNAL_34b63683_38_flash_fwd_hdimall_bf16_packgqa_sm90_cu_60c5005d_35244cute7productE)
_ZN74_INTERNAL_34b63683_38_flash_fwd_hdimall_bf16_packgqa_sm90_cu_60c5005d_35244cute7productE:
	.zero		1
	.type		_ZN74_INTERNAL_34b63683_38_flash_fwd_hdimall_bf16_packgqa_sm90_cu_60c5005d_35244cuda3std3__45__cpo3endE,@object
	.size		_ZN74_INTERNAL_34b63683_38_flash_fwd_hdimall_bf16_packgqa_sm90_cu_60c5005d_35244cuda3std3__45__cpo3endE,(_ZN74_INTERNAL_34b63683_38_flash_fwd_hdimall_bf16_packgqa_sm90_cu_60c5005d_35244cuda3std3__419piecewise_constructE - _ZN74_INTERNAL_34b63683_38_flash_fwd_hdimall_bf16_packgqa_sm90_cu_60c5005d_35244cuda3std3__45__cpo3endE)
_ZN74_INTERNAL_34b63683_38_flash_fwd_hdimall_bf16_packgqa_sm90_cu_60c5005d_35244cuda3std3__45__cpo3endE:
	.zero		1
	.type		_ZN74_INTERNAL_34b63683_38_flash_fwd_hdimall_bf16_packgqa_sm90_cu_60c5005d_35244cuda3std3__419piecewise_constructE,@object
	.size		_ZN74_INTERNAL_34b63683_38_flash_fwd_hdimall_bf16_packgqa_sm90_cu_60c5005d_35244cuda3std3__419piecewise_constructE,(_ZN74_INTERNAL_34b63683_38_flash_fwd_hdimall_bf16_packgqa_sm90_cu_60c5005d_35244cuda3std3__45__cpo4cendE - _ZN74_INTERNAL_34b63683_38_flash_fwd_hdimall_bf16_packgqa_sm90_cu_60c5005d_35244cuda3std3__419piecewise_constructE)
_ZN74_INTERNAL_34b63683_38_flash_fwd_hdimall_bf16_packgqa_sm90_cu_60c5005d_35244cuda3std3__419piecewise_constructE:
	.zero		1
	.type		_ZN74_INTERNAL_34b63683_38_flash_fwd_hdimall_bf16_packgqa_sm90_cu_60c5005d_35244cuda3std3__45__cpo4cendE,@object
	.size		_ZN74_INTERNAL_34b63683_38_flash_fwd_hdimall_bf16_packgqa_sm90_cu_60c5005d_35244cuda3std3__45__cpo4cendE,(_ZN74_INTERNAL_34b63683_38_flash_fwd_hdimall_bf16_packgqa_sm90_cu_60c5005d_35244cuda3std6ranges3__45__cpo4swapE - _ZN74_INTERNAL_34b63683_38_flash_fwd_hdimall_bf16_packgqa_sm90_cu_60c5005d_35244cuda3std3__45__cpo4cendE)
_ZN74_INTERNAL_34b63683_38_flash_fwd_hdimall_bf16_packgqa_sm90_cu_60c5005d_35244cuda3std3__45__cpo4cendE:
	.zero		1
	.type		_ZN74_INTERNAL_34b63683_38_flash_fwd_hdimall_bf16_packgqa_sm90_cu_60c5005d_35244cuda3std6ranges3__45__cpo4swapE,@object
	.size		_ZN74_INTERNAL_34b63683_38_flash_fwd_hdimall_bf16_packgqa_sm90_cu_60c5005d_35244cuda3std6ranges3__45__cpo4swapE,(.L_7 - _ZN74_INTERNAL_34b63683_38_flash_fwd_hdimall_bf16_packgqa_sm90_cu_60c5005d_35244cuda3std6ranges3__45__cpo4swapE)
_ZN74_INTERNAL_34b63683_38_flash_fwd_hdimall_bf16_packgqa_sm90_cu_60c5005d_35244cuda3std6ranges3__45__cpo4swapE:
	.zero		1
.L_7:


//--------------------- .nv.constant0._ZN7cutlass13device_kernelIN5flash11enable_sm90INS1_16FlashAttnFwdSm90INS1_25CollectiveMainloopFwdSm90ILi2EN4cute5tupleIJNS5_1CILi1EEES8_S8_EEENS6_IJNS7_ILi128EEENS7_ILi80EEENS7_ILi256EEEEEELi256ENS_10bfloat16_tEfNS_4arch4Sm90ELb0ELb0ELb0ELb0ELb0ELb0ELb0ELb1ELb1ELb1ELb0ELb0EEENS1_21CollectiveEpilogueFwdINS6_IJSA_SC_SB_EEES9_SE_SG_Li256ELb0ELb1ELb0ELb0EEENS1_29StaticPersistentTileSchedulerILb0EEEEEEEEEvNT_6ParamsE --------------------------
	.section	.nv.constant0._ZN7cutlass13device_kernelIN5flash11enable_sm90INS1_16FlashAttnFwdSm90INS1_25CollectiveMainloopFwdSm90ILi2EN4cute5tupleIJNS5_1CILi1EEES8_S8_EEENS6_IJNS7_ILi128EEENS7_ILi80EEENS7_ILi256EEEEEELi256ENS_10bfloat16_tEfNS_4arch4Sm90ELb0ELb0ELb0ELb0ELb0ELb0ELb0ELb1ELb1ELb1ELb0ELb0EEENS1_21CollectiveEpilogueFwdINS6_IJSA_SC_SB_EEES9_SE_SG_Li256ELb0ELb1ELb0ELb0EEENS1_29StaticPersistentTileSchedulerILb0EEEEEEEEEvNT_6ParamsE,"a",@progbits
	.sectionflags	@""
	.align	4
.nv.constant0._ZN7cutlass13device_kernelIN5flash11enable_sm90INS1_16FlashAttnFwdSm90INS1_25CollectiveMainloopFwdSm90ILi2EN4cute5tupleIJNS5_1CILi1EEES8_S8_EEENS6_IJNS7_ILi128EEENS7_ILi80EEENS7_ILi256EEEEEELi256ENS_10bfloat16_tEfNS_4arch4Sm90ELb0ELb0ELb0ELb0ELb0ELb0ELb0ELb1ELb1ELb1ELb0ELb0EEENS1_21CollectiveEpilogueFwdINS6_IJSA_SC_SB_EEES9_SE_SG_Li256ELb0ELb1ELb0ELb0EEENS1_29StaticPersistentTileSchedulerILb0EEEEEEEEEvNT_6ParamsE:
	.zero		3456


//--------------------- .nv.constant0._ZN7cutlass13device_kernelIN5flash11enable_sm90INS1_16FlashAttnFwdSm90INS1_25CollectiveMainloopFwdSm90ILi2EN4cute5tupleIJNS5_1CILi2EEENS7_ILi1EEES9_EEENS6_IJNS7_ILi128EEENS7_ILi80EEENS7_ILi256EEEEEELi256ENS_10bfloat16_tEfNS_4arch4Sm90ELb0ELb0ELb0ELb0ELb0ELb0ELb0ELb1ELb1ELb1ELb0ELb0EEENS1_21CollectiveEpilogueFwdINS6_IJSB_SD_SC_EEESA_SF_SH_Li256ELb0ELb1ELb0ELb0EEENS1_29StaticPersistentTileSchedulerILb0EEEEEEEEEvNT_6ParamsE --------------------------
	.section	.nv.constant0._ZN7cutlass13device_kernelIN5flash11enable_sm90INS1_16FlashAttnFwdSm90INS1_25CollectiveMainloopFwdSm90ILi2EN4cute5tupleIJNS5_1CILi2EEENS7_ILi1EEES9_EEENS6_IJNS7_ILi128EEENS7_ILi80EEENS7_ILi256EEEEEELi256ENS_10bfloat16_tEfNS_4arch4Sm90ELb0ELb0ELb0ELb0ELb0ELb0ELb0ELb1ELb1ELb1ELb0ELb0EEENS1_21CollectiveEpilogueFwdINS6_IJSB_SD_SC_EEESA_SF_SH_Li256ELb0ELb1ELb0ELb0EEENS1_29StaticPersistentTileSchedulerILb0EEEEEEEEEvNT_6ParamsE,"a",@progbits
	.sectionflags	@""
	.align	4
.nv.constant0._ZN7cutlass13device_kernelIN5flash11enable_sm90INS1_16FlashAttnFwdSm90INS1_25CollectiveMainloopFwdSm90ILi2EN4cute5tupleIJNS5_1CILi2EEENS7_ILi1EEES9_EEENS6_IJNS7_ILi128EEENS7_ILi80EEENS7_ILi256EEEEEELi256ENS_10bfloat16_tEfNS_4arch4Sm90ELb0ELb0ELb0ELb0ELb0ELb0ELb0ELb1ELb1ELb1ELb0ELb0EEENS1_21CollectiveEpilogueFwdINS6_IJSB_SD_SC_EEESA_SF_SH_Li256ELb0ELb1ELb0ELb0EEENS1_29StaticPersistentTileSchedulerILb0EEEEEEEEEvNT_6ParamsE:
	.zero		3456


//--------------------- .nv.constant0._ZN7cutlass13device_kernelIN5flash11enable_sm90INS1_16FlashAttnFwdSm90INS1_25CollectiveMainloopFwdSm90ILi2EN4cute5tupleIJNS5_1CILi1EEES8_S8_EEENS6_IJNS7_ILi128EEENS7_ILi80EEENS7_ILi256EEEEEELi256ENS_10bfloat16_tEfNS_4arch4Sm90ELb0ELb0ELb0ELb1ELb0ELb0ELb0ELb1ELb1ELb1ELb0ELb0EEENS1_21CollectiveEpilogueFwdINS6_IJSA_SC_SB_EEES9_SE_SG_Li256ELb1ELb1ELb0ELb0EEENS1_36VarlenDynamicPersistentTileSchedulerILi128ELi80ELi256ELi128ELb0ELb1ELb1ELb0ELb1ELb1EEEEEEEEEvNT_6ParamsE --------------------------
	.section	.nv.constant0._ZN7cutlass13device_kernelIN5flash11enable_sm90INS1_16FlashAttnFwdSm90INS1_25CollectiveMainloopFwdSm90ILi2EN4cute5tupleIJNS5_1CILi1EEES8_S8_EEENS6_IJNS7_ILi128EEENS7_ILi80EEENS7_ILi256EEEEEELi256ENS_10bfloat16_tEfNS_4arch4Sm90ELb0ELb0ELb0ELb1ELb0ELb0ELb0ELb1ELb1ELb1ELb0ELb0EEENS1_21CollectiveEpilogueFwdINS6_IJSA_SC_SB_EEES9_SE_SG_Li256ELb1ELb1ELb0ELb0EEENS1_36VarlenDynamicPersistentTileSchedulerILi128ELi80ELi256ELi128ELb0ELb1ELb1ELb0ELb1ELb1EEEEEEEEEvNT_6ParamsE,"a",@progbits
	.sectionflags	@""
	.align	4
.nv.constant0._ZN7cutlass13device_kernelIN5flash11enable_sm90INS1_16FlashAttnFwdSm90INS1_25CollectiveMainloopFwdSm90ILi2EN4cute5tupleIJNS5_1CILi1EEES8_S8_EEENS6_IJNS7_ILi128EEENS7_ILi80EEENS7_ILi256EEEEEELi256ENS_10bfloat16_tEfNS_4arch4Sm90ELb0ELb0ELb0ELb1ELb0ELb0ELb0ELb1ELb1ELb1ELb0ELb0EEENS1_21CollectiveEpilogueFwdINS6_IJSA_SC_SB_EEES9_SE_SG_Li256ELb1ELb1ELb0ELb0EEENS1_36VarlenDynamicPersistentTileSchedulerILi128ELi80ELi256ELi128ELb0ELb1ELb1ELb0ELb1ELb1EEEEEEEEEvNT_6ParamsE:
	.zero		3584


//--------------------- .nv.constant0._ZN7cutlass13device_kernelIN5flash11enable_sm90INS1_16FlashAttnFwdSm90INS1_25CollectiveMainloopFwdSm90ILi2EN4cute5tupleIJNS5_1CILi1EEES8_S8_EEENS6_IJNS7_ILi128EEENS7_ILi80EEENS7_ILi256EEEEEELi256ENS_10bfloat16_tEfNS_4arch4Sm90ELb0ELb0ELb0ELb1ELb0ELb1ELb0ELb1ELb1ELb1ELb0ELb0EEENS1_21CollectiveEpilogueFwdINS6_IJSA_SC_SB_EEES9_SE_SG_Li256ELb1ELb1ELb0ELb0EEENS1_36VarlenDynamicPersistentTileSchedulerILi128ELi80ELi256ELi128ELb0ELb1ELb1ELb0ELb1ELb1EEEEEEEEEvNT_6ParamsE --------------------------
	.section	.nv.constant0._ZN7cutlass13device_kernelIN5flash11enable_sm90INS1_16FlashAttnFwdSm90INS1_25CollectiveMainloopFwdSm90ILi2EN4cute5tupleIJNS5_1CILi1EEES8_S8_EEENS6_IJNS7_ILi128EEENS7_ILi80EEENS7_ILi256EEEEEELi256ENS_10bfloat16_tEfNS_4arch4Sm90ELb0ELb0ELb0ELb1ELb0ELb1ELb0ELb1ELb1ELb1ELb0ELb0EEENS1_21CollectiveEpilogueFwdINS6_IJSA_SC_SB_EEES9_SE_SG_Li256ELb1ELb1ELb0ELb0EEENS1_36VarlenDynamicPersistentTileSchedulerILi128ELi80ELi256ELi128ELb0ELb1ELb1ELb0ELb1ELb1EEEEEEEEEvNT_6ParamsE,"a",@progbits
	.sectionflags	@""
	.align	4
.nv.constant0._ZN7cutlass13device_kernelIN5flash11enable_sm90INS1_16FlashAttnFwdSm90INS1_25CollectiveMainloopFwdSm90ILi2EN4cute5tupleIJNS5_1CILi1EEES8_S8_EEENS6_IJNS7_ILi128EEENS7_ILi80EEENS7_ILi256EEEEEELi256ENS_10bfloat16_tEfNS_4arch4Sm90ELb0ELb0ELb0ELb1ELb0ELb1ELb0ELb1ELb1ELb1ELb0ELb0EEENS1_21CollectiveEpilogueFwdINS6_IJSA_SC_SB_EEES9_SE_SG_Li256ELb1ELb1ELb0ELb0EEENS1_36VarlenDynamicPersistentTileSchedulerILi128ELi80ELi256ELi128ELb0ELb1ELb1ELb0ELb1ELb1EEEEEEEEEvNT_6ParamsE:
	.zero		3584


//--------------------- .nv.constant0._ZN7cutlass13device_kernelIN5flash11enable_sm90INS1_16FlashAttnFwdSm90INS1_25CollectiveMainloopFwdSm90ILi2EN4cute5tupleIJNS5_1CILi1EEES8_S8_EEENS6_IJNS7_ILi128EEENS7_ILi64EEENS7_ILi256EEEEEELi256ENS_10bfloat16_tEfNS_4arch4Sm90ELb0ELb1ELb0ELb0ELb0ELb0ELb0ELb1ELb1ELb1ELb0ELb0EEENS1_21CollectiveEpilogueFwdINS6_IJSA_SC_SB_EEES9_SE_SG_Li256ELb0ELb1ELb0ELb0EEENS1_30DynamicPersistentTileSchedulerILi256ELi128ELb0ELb1ELb1EEEEEEEEEvNT_6ParamsE --------------------------
	.section	.nv.constant0._ZN7cutlass13device_kernelIN5flash11enable_sm90INS1_16FlashAttnFwdSm90INS1_25CollectiveMainloopFwdSm90ILi2EN4cute5tupleIJNS5_1CILi1EEES8_S8_EEENS6_IJNS7_ILi128EEENS7_ILi64EEENS7_ILi256EEEEEELi256ENS_10bfloat16_tEfNS_4arch4Sm90ELb0ELb1ELb0ELb0ELb0ELb0ELb0ELb1ELb1ELb1ELb0ELb0EEENS1_21CollectiveEpilogueFwdINS6_IJSA_SC_SB_EEES9_SE_SG_Li256ELb0ELb1ELb0ELb0EEENS1_30DynamicPersistentTileSchedulerILi256ELi128ELb0ELb1ELb1EEEEEEEEEvNT_6ParamsE,"a",@progbits
	.sectionflags	@""
	.align	4
.nv.constant0._ZN7cutlass13device_kernelIN5flash11enable_sm90INS1_16FlashAttnFwdSm90INS1_25CollectiveMainloopFwdSm90ILi2EN4cute5tupleIJNS5_1CILi1EEES8_S8_EEENS6_IJNS7_ILi128EEENS7_ILi64EEENS7_ILi256EEEEEELi256ENS_10bfloat16_tEfNS_4arch4Sm90ELb0ELb1ELb0ELb0ELb0ELb0ELb0ELb1ELb1ELb1ELb0ELb0EEENS1_21CollectiveEpilogueFwdINS6_IJSA_SC_SB_EEES9_SE_SG_Li256ELb0ELb1ELb0ELb0EEENS1_30DynamicPersistentTileSchedulerILi256ELi128ELb0ELb1ELb1EEEEEEEEEvNT_6ParamsE:
	.zero		3584


//--------------------- .nv.constant0._ZN7cutlass13device_kernelIN5flash11enable_sm90INS1_16FlashAttnFwdSm90INS1_25CollectiveMainloopFwdSm90ILi2EN4cute5tupleIJNS5_1CILi1EEES8_S8_EEENS6_IJNS7_ILi128EEENS7_ILi64EEENS7_ILi256EEEEEELi256ENS_10bfloat16_tEfNS_4arch4Sm90ELb0ELb1ELb0ELb1ELb0ELb0ELb0ELb1ELb1ELb1ELb0ELb0EEENS1_21CollectiveEpilogueFwdINS6_IJSA_SC_SB_EEES9_SE_SG_Li256ELb1ELb1ELb0ELb0EEENS1_36VarlenDynamicPersistentTileSchedulerILi128ELi64ELi256ELi128ELb0ELb1ELb1ELb1ELb0ELb1EEEEEEEEEvNT_6ParamsE --------------------------
	.section	.nv.constant0._ZN7cutlass13device_kernelIN5flash11enable_sm90INS1_16FlashAttnFwdSm90INS1_25CollectiveMainloopFwdSm90ILi2EN4cute5tupleIJNS5_1CILi1EEES8_S8_EEENS6_IJNS7_ILi128EEENS7_ILi64EEENS7_ILi256EEEEEELi256ENS_10bfloat16_tEfNS_4arch4Sm90ELb0ELb1ELb0ELb1ELb0ELb0ELb0ELb1ELb1ELb1ELb0ELb0EEENS1_21CollectiveEpilogueFwdINS6_IJSA_SC_SB_EEES9_SE_SG_Li256ELb1ELb1ELb0ELb0EEENS1_36VarlenDynamicPersistentTileSchedulerILi128ELi64ELi256ELi128ELb0ELb1ELb1ELb1ELb0ELb1EEEEEEEEEvNT_6ParamsE,"a",@progbits
	.sectionflags	@""
	.align	4
.nv.constant0._ZN7cutlass13device_kernelIN5flash11enable_sm90INS1_16FlashAttnFwdSm90INS1_25CollectiveMainloopFwdSm90ILi2EN4cute5tupleIJNS5_1CILi1EEES8_S8_EEENS6_IJNS7_ILi128EEENS7_ILi64EEENS7_ILi256EEEEEELi256ENS_10bfloat16_tEfNS_4arch4Sm90ELb0ELb1ELb0ELb1ELb0ELb0ELb0ELb1ELb1ELb1ELb0ELb0EEENS1_21CollectiveEpilogueFwdINS6_IJSA_SC_SB_EEES9_SE_SG_Li256ELb1ELb1ELb0ELb0EEENS1_36VarlenDynamicPersistentTileSchedulerILi128ELi64ELi256ELi128ELb0ELb1ELb1ELb1ELb0ELb1EEEEEEEEEvNT_6ParamsE:
	.zero		3584


//--------------------- .nv.constant0._ZN7cutlass13device_kernelIN5flash11enable_sm90INS1_16FlashAttnFwdSm90INS1_25CollectiveMainloopFwdSm90ILi2EN4cute5tupleIJNS5_1CILi1EEES8_S8_EEENS6_IJNS7_ILi128EEENS7_ILi64EEENS7_ILi256EEEEEELi256ENS_10bfloat16_tEfNS_4arch4Sm90ELb0ELb1ELb0ELb1ELb0ELb1ELb0ELb1ELb1ELb1ELb0ELb0EEENS1_21CollectiveEpilogueFwdINS6_IJSA_SC_SB_EEES9_SE_SG_Li256ELb1ELb1ELb0ELb0EEENS1_36VarlenDynamicPersistentTileSchedulerILi128ELi64ELi256ELi128ELb0ELb1ELb1ELb1ELb0ELb1EEEEEEEEEvNT_6ParamsE --------------------------
	.section	.nv.constant0._ZN7cutlass13device_kernelIN5flash11enable_sm90INS1_16FlashAttnFwdSm90INS1_25CollectiveMainloopFwdSm90ILi2EN4cute5tupleIJNS5_1CILi1EEES8_S8_EEENS6_IJNS7_ILi128EEENS7_ILi64EEENS7_ILi256EEEEEELi256ENS_10bfloat16_tEfNS_4arch4Sm90ELb0ELb1ELb0ELb1ELb0ELb1ELb0ELb1ELb1ELb1ELb0ELb0EEENS1_21CollectiveEpilogueFwdINS6_IJSA_SC_SB_EEES9_SE_SG_Li256ELb1ELb1ELb0ELb0EEENS1_36VarlenDynamicPersistentTileSchedulerILi128ELi64ELi256ELi128ELb0ELb1ELb1ELb1ELb0ELb1EEEEEEEEEvNT_6ParamsE,"a",@progbits
	.sectionflags	@""
	.align	4
.nv.constant0._ZN7cutlass13device_kernelIN5flash11enable_sm90INS1_16FlashAttnFwdSm90INS1_25CollectiveMainloopFwdSm90ILi2EN4cute5tupleIJNS5_1CILi1EEES8_S8_EEENS6_IJNS7_ILi128EEENS7_ILi64EEENS7_ILi256EEEEEELi256ENS_10bfloat16_tEfNS_4arch4Sm90ELb0ELb1ELb0ELb1ELb0ELb1ELb0ELb1ELb1ELb1ELb0ELb0EEENS1_21CollectiveEpilogueFwdINS6_IJSA_SC_SB_EEES9_SE_SG_Li256ELb1ELb1ELb0ELb0EEENS1_36VarlenDynamicPersistentTileSchedulerILi128ELi64ELi256ELi128ELb0ELb1ELb1ELb1ELb0ELb1EEEEEEEEEvNT_6ParamsE:
	.zero		3584


//--------------------- .nv.constant0._ZN7cutlass13device_kernelIN5flash11enable_sm90INS1_16FlashAttnFwdSm90INS1_25CollectiveMainloopFwdSm90ILi2EN4cute5tupleIJNS5_1CILi1EEES8_S8_EEENS6_IJNS7_ILi128EEENS7_ILi80EEENS7_ILi256EEEEEELi256ENS_10bfloat16_tEfNS_4arch4Sm90ELb1ELb0ELb0ELb0ELb0ELb0ELb0ELb1ELb1ELb1ELb0ELb0EEENS1_21CollectiveEpilogueFwdINS6_IJSA_SC_SB_EEES9_SE_SG_Li256ELb0ELb1ELb0ELb0EEENS1_30DynamicPersistentTileSchedulerILi256ELi128ELb0ELb1ELb1EEEEEEEEEvNT_6ParamsE --------------------------
	.section	.nv.constant0._ZN7cutlass13device_kernelIN5flash11enable_sm90INS1_16FlashAttnFwdSm90INS1_25CollectiveMainloopFwdSm90ILi2EN4cute5tupleIJNS5_1CILi1EEES8_S8_EEENS6_IJNS7_ILi128EEENS7_ILi80EEENS7_ILi256EEEEEELi256ENS_10bfloat16_tEfNS_4arch4Sm90ELb1ELb0ELb0ELb0ELb0ELb0ELb0ELb1ELb1ELb1ELb0ELb0EEENS1_21CollectiveEpilogueFwdINS6_IJSA_SC_SB_EEES9_SE_SG_Li256ELb0ELb1ELb0ELb0EEENS1_30DynamicPersistentTileSchedulerILi256ELi128ELb0ELb1ELb1EEEEEEEEEvNT_6ParamsE,"a",@progbits
	.sectionflags	@""
	.align	4
.nv.constant0._ZN7cutlass13device_kernelIN5flash11enable_sm90INS1_16FlashAttnFwdSm90INS1_25CollectiveMainloopFwdSm90ILi2EN4cute5tupleIJNS5_1CILi1EEES8_S8_EEENS6_IJNS7_ILi128EEENS7_ILi80EEENS7_ILi256EEEEEELi256ENS_10bfloat16_tEfNS_4arch4Sm90ELb1ELb0ELb0ELb0ELb0ELb0ELb0ELb1ELb1ELb1ELb0ELb0EEENS1_21CollectiveEpilogueFwdINS6_IJSA_SC_SB_EEES9_SE_SG_Li256ELb0ELb1ELb0ELb0EEENS1_30DynamicPersistentTileSchedulerILi256ELi128ELb0ELb1ELb1EEEEEEEEEvNT_6ParamsE:
	.zero		3584


//--------------------- .nv.constant0._ZN7cutlass13device_kernelIN5flash11enable_sm90INS1_16FlashAttnFwdSm90INS1_25CollectiveMainloopFwdSm90ILi2EN4cute5tupleIJNS5_1CILi1EEES8_S8_EEENS6_IJNS7_ILi128EEENS7_ILi80EEENS7_ILi256EEEEEELi256ENS_10bfloat16_tEfNS_4arch4Sm90ELb1ELb0ELb0ELb1ELb0ELb0ELb0ELb1ELb1ELb1ELb0ELb0EEENS1_21CollectiveEpilogueFwdINS6_IJSA_SC_SB_EEES9_SE_SG_Li256ELb1ELb1ELb0ELb0EEENS1_36VarlenDynamicPersistentTileSchedulerILi128ELi80ELi256ELi128ELb0ELb1ELb1ELb1ELb1ELb1EEEEEEEEEvNT_6ParamsE --------------------------
	.section	.nv.constant0._ZN7cutlass13device_kernelIN5flash11enable_sm90INS1_16FlashAttnFwdSm90INS1_25CollectiveMainloopFwdSm90ILi2EN4cute5tupleIJNS5_1CILi1EEES8_S8_EEENS6_IJNS7_ILi128EEENS7_ILi80EEENS7_ILi256EEEEEELi256ENS_10bfloat16_tEfNS_4arch4Sm90ELb1ELb0ELb0ELb1ELb0ELb0ELb0ELb1ELb1ELb1ELb0ELb0EEENS1_21CollectiveEpilogueFwdINS6_IJSA_SC_SB_EEES9_SE_SG_Li256ELb1ELb1ELb0ELb0EEENS1_36VarlenDynamicPersistentTileSchedulerILi128ELi80ELi256ELi128ELb0ELb1ELb1ELb1ELb1ELb1EEEEEEEEEvNT_6ParamsE,"a",@progbits
	.sectionflags	@""
	.align	4
.nv.constant0._ZN7cutlass13device_kernelIN5flash11enable_sm90INS1_16FlashAttnFwdSm90INS1_25CollectiveMainloopFwdSm90ILi2EN4cute5tupleIJNS5_1CILi1EEES8_S8_EEENS6_IJNS7_ILi128EEENS7_ILi80EEENS7_ILi256EEEEEELi256ENS_10bfloat16_tEfNS_4arch4Sm90ELb1ELb0ELb0ELb1ELb0ELb0ELb0ELb1ELb1ELb1ELb0ELb0EEENS1_21CollectiveEpilogueFwdINS6_IJSA_SC_SB_EEES9_SE_SG_Li256ELb1ELb1ELb0ELb0EEENS1_36VarlenDynamicPersistentTileSchedulerILi128ELi80ELi256ELi128ELb0ELb1ELb1ELb1ELb1ELb1EEEEEEEEEvNT_6ParamsE:
	.zero		3584


//--------------------- .nv.constant0._ZN7cutlass13device_kernelIN5flash11enable_sm90INS1_16FlashAttnFwdSm90INS1_25CollectiveMainloopFwdSm90ILi2EN4cute5tupleIJNS5_1CILi1EEES8_S8_EEENS6_IJNS7_ILi128EEENS7_ILi80EEENS7_ILi256EEEEEELi256ENS_10bfloat16_tEfNS_4arch4Sm90ELb1ELb0ELb0ELb1ELb0ELb1ELb0ELb1ELb1ELb1ELb0ELb0EEENS1_21CollectiveEpilogueFwdINS6_IJSA_SC_SB_EEES9_SE_SG_Li256ELb1ELb1ELb0ELb0EEENS1_36VarlenDynamicPersistentTileSchedulerILi128ELi80ELi256ELi128ELb0ELb1ELb1ELb1ELb1ELb1EEEEEEEEEvNT_6ParamsE --------------------------
	.section	.nv.constant0._ZN7cutlass13device_kernelIN5flash11enable_sm90INS1_16FlashAttnFwdSm90INS1_25CollectiveMainloopFwdSm90ILi2EN4cute5tupleIJNS5_1CILi1EEES8_S8_EEENS6_IJNS7_ILi128EEENS7_ILi80EEENS7_ILi256EEEEEELi256ENS_10bfloat16_tEfNS_4arch4Sm90ELb1ELb0ELb0ELb1ELb0ELb1ELb0ELb1ELb1ELb1ELb0ELb0EEENS1_21CollectiveEpilogueFwdINS6_IJSA_SC_SB_EEES9_SE_SG_Li256ELb1ELb1ELb0ELb0EEENS1_36VarlenDynamicPersistentTileSchedulerILi128ELi80ELi256ELi128ELb0ELb1ELb1ELb1ELb1ELb1EEEEEEEEEvNT_6ParamsE,"a",@progbits
	.sectionflags	@""
	.align	4
.nv.constant0._ZN7cutlass13device_kernelIN5flash11enable_sm90INS1_16FlashAttnFwdSm90INS1_25CollectiveMainloopFwdSm90ILi2EN4cute5tupleIJNS5_1CILi1EEES8_S8_EEENS6_IJNS7_ILi128EEENS7_ILi80EEENS7_ILi256EEEEEELi256ENS_10bfloat16_tEfNS_4arch4Sm90ELb1ELb0ELb0ELb1ELb0ELb1ELb0ELb1ELb1ELb1ELb0ELb0EEENS1_21CollectiveEpilogueFwdINS6_IJSA_SC_SB_EEES9_SE_SG_Li256ELb1ELb1ELb0ELb0EEENS1_36VarlenDynamicPersistentTileSchedulerILi128ELi80ELi256ELi128ELb0ELb1ELb1ELb1ELb1ELb1EEEEEEEEEvNT_6ParamsE:
	.zero		3584


//--------------------- .nv.constant0._ZN7cutlass13device_kernelIN5flash11enable_sm90INS1_16FlashAttnFwdSm90INS1_25CollectiveMainloopFwdSm90ILi2EN4cute5tupleIJNS5_1CILi1EEES8_S8_EEENS6_IJNS7_ILi128EEENS7_ILi112EEENS7_ILi192EEEEEELi192ENS_10bfloat16_tEfNS_4arch4Sm90ELb0ELb0ELb0ELb0ELb0ELb0ELb0ELb1ELb1ELb1ELb0ELb0EEENS1_21CollectiveEpilogueFwdINS6_IJSA_SC_SB_EEES9_SE_SG_Li256ELb0ELb1ELb0ELb0EEENS1_29StaticPersistentTileSchedulerILb0EEEEEEEEEvNT_6ParamsE --------------------------
	.section	.nv.constant0._ZN7cutlass13device_kernelIN5flash11enable_sm90INS1_16FlashAttnFwdSm90INS1_25CollectiveMainloopFwdSm90ILi2EN4cute5tupleIJNS5_1CILi1EEES8_S8_EEENS6_IJNS7_ILi128EEENS7_ILi112EEENS7_ILi192EEEEEELi192ENS_10bfloat16_tEfNS_4arch4Sm90ELb0ELb0ELb0ELb0ELb0ELb0ELb0ELb1ELb1ELb1ELb0ELb0EEENS1_21CollectiveEpilogueFwdINS6_IJSA_SC_SB_EEES9_SE_SG_Li256ELb0ELb1ELb0ELb0EEENS1_29StaticPersistentTileSchedulerILb0EEEEEEEEEvNT_6ParamsE,"a",@progbits
	.sectionflags	@""
	.align	4
.nv.constant0._ZN7cutlass13device_kernelIN5flash11enable_sm90INS1_16FlashAttnFwdSm90INS1_25CollectiveMainloopFwdSm90ILi2EN4cute5tupleIJNS5_1CILi1EEES8_S8_EEENS6_IJNS7_ILi128EEENS7_ILi112EEENS7_ILi192EEEEEELi192ENS_10bfloat16_tEfNS_4arch4Sm90ELb0ELb0ELb0ELb0ELb0ELb0ELb0ELb1ELb1ELb1ELb0ELb0EEENS1_21CollectiveEpilogueFwdINS6_IJSA_SC_SB_EEES9_SE_SG_Li256ELb0ELb1ELb0ELb0EEENS1_29StaticPersistentTileSchedulerILb0EEEEEEEEEvNT_6ParamsE:
	.zero		3456


//--------------------- .nv.constant0._ZN7cutlass13device_kernelIN5flash11enable_sm90INS1_16FlashAttnFwdSm90INS1_25CollectiveMainloopFwdSm90ILi2EN4cute5tupleIJNS5_1CILi2EEENS7_ILi1EEES9_EEENS6_IJNS7_ILi128EEENS7_ILi112EEENS7_ILi192EEEEEELi192ENS_10bfloat16_tEfNS_4arch4Sm90ELb0ELb0ELb0ELb0ELb0ELb0ELb0ELb1ELb1ELb1ELb0ELb0EEENS1_21CollectiveEpilogueFwdINS6_IJSB_SD_SC_EEESA_SF_SH_Li256ELb0ELb1ELb0ELb0EEENS1_29StaticPersistentTileSchedulerILb0EEEEEEEEEvNT_6ParamsE --------------------------
	.section	.nv.constant0._ZN7cutlass13device_kernelIN5flash11enable_sm90INS1_16FlashAttnFwdSm90INS1_25CollectiveMainloopFwdSm90ILi2EN4cute5tupleIJNS5_1CILi2EEENS7_ILi1EEES9_EEENS6_IJNS7_ILi128EEENS7_ILi112EEENS7_ILi192EEEEEELi192ENS_10bfloat16_tEfNS_4arch4Sm90ELb0ELb0ELb0ELb0ELb0ELb0ELb0ELb1ELb1ELb1ELb0ELb0EEENS1_21CollectiveEpilogueFwdINS6_IJSB_SD_SC_EEESA_SF_SH_Li256ELb0ELb1ELb0ELb0EEENS1_29StaticPersistentTileSchedulerILb0EEEEEEEEEvNT_6ParamsE,"a",@progbits
	.sectionflags	@""
	.align	4
.nv.constant0._ZN7cutlass13device_kernelIN5flash11enable_sm90INS1_16FlashAttnFwdSm90INS1_25CollectiveMainloopFwdSm90ILi2EN4cute5tupleIJNS5_1CILi2EEENS7_ILi1EEES9_EEENS6_IJNS7_ILi128EEENS7_ILi112EEENS7_ILi192EEEEEELi192ENS_10bfloat16_tEfNS_4arch4Sm90ELb0ELb0ELb0ELb0ELb0ELb0ELb0ELb1ELb1ELb1ELb0ELb0EEENS1_21CollectiveEpilogueFwdINS6_IJSB_SD_SC_EEESA_SF_SH_Li256ELb0ELb1ELb0ELb0EEENS1_29StaticPersistentTileSchedulerILb0EEEEEEEEEvNT_6ParamsE:
	.zero		3456


//--------------------- .nv.constant0._ZN7cutlass13device_kernelIN5flash11enable_sm90INS1_16FlashAttnFwdSm90INS1_25CollectiveMainloopFwdSm90ILi2EN4cute5tupleIJNS5_1CILi1EEES8_S8_EEENS6_IJNS7_ILi128EEENS7_ILi112EEENS7_ILi192EEEEEELi192ENS_10bfloat16_tEfNS_4arch4Sm90ELb0ELb0ELb0ELb1ELb0ELb0ELb0ELb1ELb1ELb1ELb0ELb0EEENS1_21CollectiveEpilogueFwdINS6_IJSA_SC_SB_EEES9_SE_SG_Li256ELb1ELb1ELb0ELb0EEENS1_36VarlenDynamicPersistentTileSchedulerILi128ELi112ELi256ELi128ELb0ELb1ELb1ELb0ELb1ELb1EEEEEEEEEvNT_6ParamsE --------------------------
	.section	.nv.constant0._ZN7cutlass13device_kernelIN5flash11enable_sm90INS1_16FlashAttnFwdSm90INS1_25CollectiveMainloopFwdSm90ILi2EN4cute5tupleIJNS5_1CILi1EEES8_S8_EEENS6_IJNS7_ILi128EEENS7_ILi112EEENS7_ILi192EEEEEELi192ENS_10bfloat16_tEfNS_4arch4Sm90ELb0ELb0ELb0ELb1ELb0ELb0ELb0ELb1ELb1ELb1ELb0ELb0EEENS1_21CollectiveEpilogueFwdINS6_IJSA_SC_SB_EEES9_SE_SG_Li256ELb1ELb1ELb0ELb0EEENS1_36VarlenDynamicPersistentTileSchedulerILi128ELi112ELi256ELi128ELb0ELb1ELb1ELb0ELb1ELb1EEEEEEEEEvNT_6ParamsE,"a",@progbits
	.sectionflags	@""
	.align	4
.nv.constant0._ZN7cutlass13device_kernelIN5flash11enable_sm90INS1_16FlashAttnFwdSm90INS1_25CollectiveMainloopFwdSm90ILi2EN4cute5tupleIJNS5_1CILi1EEES8_S8_EEENS6_IJNS7_ILi128EEENS7_ILi112EEENS7_ILi192EEEEEELi192ENS_10bfloat16_tEfNS_4arch4Sm90ELb0ELb0ELb0ELb1ELb0ELb0ELb0ELb1ELb1ELb1ELb0ELb0EEENS1_21CollectiveEpilogueFwdINS6_IJSA_SC_SB_EEES9_SE_SG_Li256ELb1ELb1ELb0ELb0EEENS1_36VarlenDynamicPersistentTileSchedulerILi128ELi112ELi256ELi128ELb0ELb1ELb1ELb0ELb1ELb1EEEEEEEEEvNT_6ParamsE:
	.zero		3584


//--------------------- .nv.constant0._ZN7cutlass13device_kernelIN5flash11enable_sm90INS1_16FlashAttnFwdSm90INS1_25CollectiveMainloopFwdSm90ILi2EN4cute5tupleIJNS5_1CILi1EEES8_S8_EEENS6_IJNS7_ILi128EEENS7_ILi112EEENS7_ILi192EEEEEELi192ENS_10bfloat16_tEfNS_4arch4Sm90ELb0ELb0ELb0ELb1ELb0ELb1ELb0ELb1ELb1ELb1ELb0ELb0EEENS1_21CollectiveEpilogueFwdINS6_IJSA_SC_SB_EEES9_SE_SG_Li256ELb1ELb1ELb0ELb0EEENS1_36VarlenDynamicPersistentTileSchedulerILi128ELi112ELi256ELi128ELb0ELb1ELb1ELb0ELb1ELb1EEEEEEEEEvNT_6ParamsE --------------------------
	.section	.nv.constant0._ZN7cutlass13device_kernelIN5flash11enable_sm90INS1_16FlashAttnFwdSm90INS1_25CollectiveMainloopFwdSm90ILi2EN4cute5tupleIJNS5_1CILi1EEES8_S8_EEENS6_IJNS7_ILi128EEENS7_ILi112EEENS7_ILi192EEEEEELi192ENS_10bfloat16_tEfNS_4arch4Sm90ELb0ELb0ELb0ELb1ELb0ELb1ELb0ELb1ELb1ELb1ELb0ELb0EEENS1_21CollectiveEpilogueFwdINS6_IJSA_SC_SB_EEES9_SE_SG_Li256ELb1ELb1ELb0ELb0EEENS1_36VarlenDynamicPersistentTileSchedulerILi128ELi112ELi256ELi128ELb0ELb1ELb1ELb0ELb1ELb1EEEEEEEEEvNT_6ParamsE,"a",@progbits
	.sectionflags	@""
	.align	4
.nv.constant0._ZN7cutlass13device_kernelIN5flash11enable_sm90INS1_16FlashAttnFwdSm90INS1_25CollectiveMainloopFwdSm90ILi2EN4cute5tupleIJNS5_1CILi1EEES8_S8_EEENS6_IJNS7_ILi128EEENS7_ILi112EEENS7_ILi192EEEEEELi192ENS_10bfloat16_tEfNS_4arch4Sm90ELb0ELb0ELb0ELb1ELb0ELb1ELb0ELb1ELb1ELb1ELb0ELb0EEENS1_21CollectiveEpilogueFwdINS6_IJSA_SC_SB_EEES9_SE_SG_Li256ELb1ELb1ELb0ELb0EEENS1_36VarlenDynamicPersistentTileSchedulerILi128ELi112ELi256ELi128ELb0ELb1ELb1ELb0ELb1ELb1EEEEEEEEEvNT_6ParamsE:
	.zero		3584


//--------------------- .nv.constant0._ZN7cutlass13device_kernelIN5flash11enable_sm90INS1_16FlashAttnFwdSm90INS1_25CollectiveMainloopFwdSm90ILi2EN4cute5tupleIJNS5_1CILi1EEES8_S8_EEENS6_IJNS7_ILi128EEENS7_ILi96EEENS7_ILi192EEEEEELi192ENS_10bfloat16_tEfNS_4arch4Sm90ELb0ELb1ELb0ELb0ELb0ELb0ELb0ELb1ELb1ELb1ELb0ELb0EEENS1_21CollectiveEpilogueFwdINS6_IJSA_SC_SB_EEES9_SE_SG_Li256ELb0ELb1ELb0ELb0EEENS1_30DynamicPersistentTileSchedulerILi256ELi128ELb0ELb1ELb1EEEEEEEEEvNT_6ParamsE --------------------------
	.section	.nv.constant0._ZN7cutlass13device_kernelIN5flash11enable_sm90INS1_16FlashAttnFwdSm90INS1_25CollectiveMainloopFwdSm90ILi2EN4cute5tupleIJNS5_1CILi1EEES8_S8_EEENS6_IJNS7_ILi128EEENS7_ILi96EEENS7_ILi192EEEEEELi192ENS_10bfloat16_tEfNS_4arch4Sm90ELb0ELb1ELb0ELb0ELb0ELb0ELb0ELb1ELb1ELb1ELb0ELb0EEENS1_21CollectiveEpilogueFwdINS6_IJSA_SC_SB_EEES9_SE_SG_Li256ELb0ELb1ELb0ELb0EEENS1_30DynamicPersistentTileSchedulerILi256ELi128ELb0ELb1ELb1EEEEEEEEEvNT_6ParamsE,"a",@progbits
	.sectionflags	@""
	.align	4
.nv.constant0._ZN7cutlass13device_kernelIN5flash11enable_sm90INS1_16FlashAttnFwdSm90INS1_25CollectiveMainloopFwdSm90ILi2EN4cute5tupleIJNS5_1CILi1EEES8_S8_EEENS6_IJNS7_ILi128EEENS7_ILi96EEENS7_ILi192EEEEEELi192ENS_10bfloat16_tEfNS_4arch4Sm90ELb0ELb1ELb0ELb0ELb0ELb0ELb0ELb1ELb1ELb1ELb0ELb0EEENS1_21CollectiveEpilogueFwdINS6_IJSA_SC_SB_EEES9_SE_SG_Li256ELb0ELb1ELb0ELb0EEENS1_30DynamicPersistentTileSchedulerILi256ELi128ELb0ELb1ELb1EEEEEEEEEvNT_6ParamsE:
	.zero		3584


//--------------------- .nv.constant0._ZN7cutlass13device_kernelIN5flash11enable_sm90INS1_16FlashAttnFwdSm90INS1_25CollectiveMainloopFwdSm90ILi2EN4cute5tupleIJNS5_1CILi1EEES8_S8_EEENS6_IJNS7_ILi128EEENS7_ILi96EEENS7_ILi192EEEEEELi192ENS_10bfloat16_tEfNS_4arch4Sm90ELb0ELb1ELb0ELb1ELb0ELb0ELb0ELb1ELb1ELb1ELb0ELb0EEENS1_21CollectiveEpilogueFwdINS6_IJSA_SC_SB_EEES9_SE_SG_Li256ELb1ELb1ELb0ELb0EEENS1_36VarlenDynamicPersistentTileSchedulerILi128ELi96ELi256ELi128ELb0ELb1ELb1ELb1ELb0ELb1EEEEEEEEEvNT_6ParamsE --------------------------
	.section	.nv.constant0._ZN7cutlass13device_kernelIN5flash11enable_sm90INS1_16FlashAttnFwdSm90INS1_25CollectiveMainloopFwdSm90ILi2EN4cute5tupleIJNS5_1CILi1EEES8_S8_EEENS6_IJNS7_ILi128EEENS7_ILi96EEENS7_ILi192EEEEEELi192ENS_10bfloat16_tEfNS_4arch4Sm90ELb0ELb1ELb0ELb1ELb0ELb0ELb0ELb1ELb1ELb1ELb0ELb0EEENS1_21CollectiveEpilogueFwdINS6_IJSA_SC_SB_EEES9_SE_SG_Li256ELb1ELb1ELb0ELb0EEENS1_36VarlenDynamicPersistentTileSchedulerILi128ELi96ELi256ELi128ELb0ELb1ELb1ELb1ELb0ELb1EEEEEEEEEvNT_6ParamsE,"a",@progbits
	.sectionflags	@""
	.align	4
.nv.constant0._ZN7cutlass13device_kernelIN5flash11enable_sm90INS1_16FlashAttnFwdSm90INS1_25CollectiveMainloopFwdSm90ILi2EN4cute5tupleIJNS5_1CILi1EEES8_S8_EEENS6_IJNS7_ILi128EEENS7_ILi96EEENS7_ILi192EEEEEELi192ENS_10bfloat16_tEfNS_4arch4Sm90ELb0ELb1ELb0ELb1ELb0ELb0ELb0ELb1ELb1ELb1ELb0ELb0EEENS1_21CollectiveEpilogueFwdINS6_IJSA_SC_SB_EEES9_SE_SG_Li256ELb1ELb1ELb0ELb0EEENS1_36VarlenDynamicPersistentTileSchedulerILi128ELi96ELi256ELi128ELb0ELb1ELb1ELb1ELb0ELb1EEEEEEEEEvNT_6ParamsE:
	.zero		3584


//--------------------- .nv.constant0._ZN7cutlass13device_kernelIN5flash11enable_sm90INS1_16FlashAttnFwdSm90INS1_25CollectiveMainloopFwdSm90ILi2EN4cute5tupleIJNS5_1CILi1EEES8_S8_EEENS6_IJNS7_ILi128EEENS7_ILi96EEENS7_ILi192EEEEEELi192ENS_10bfloat16_tEfNS_4arch4Sm90ELb0ELb1ELb0ELb1ELb0ELb1ELb0ELb1ELb1ELb1ELb0ELb0EEENS1_21CollectiveEpilogueFwdINS6_IJSA_SC_SB_EEES9_SE_SG_Li256ELb1ELb1ELb0ELb0EEENS1_36VarlenDynamicPersistentTileSchedulerILi128ELi96ELi256ELi128ELb0ELb1ELb1ELb1ELb0ELb1EEEEEEEEEvNT_6ParamsE --------------------------
	.section	.nv.constant0._ZN7cutlass13device_kernelIN5flash11enable_sm90INS1_16FlashAttnFwdSm90INS1_25CollectiveMainloopFwdSm90ILi2EN4cute5tupleIJNS5_1CILi1EEES8_S8_EEENS6_IJNS7_ILi128EEENS7_ILi96EEENS7_ILi192EEEEEELi192ENS_10bfloat16_tEfNS_4arch4Sm90ELb0ELb1ELb0ELb1ELb0ELb1ELb0ELb1ELb1ELb1ELb0ELb0EEENS1_21CollectiveEpilogueFwdINS6_IJSA_SC_SB_EEES9_SE_SG_Li256ELb1ELb1ELb0ELb0EEENS1_36VarlenDynamicPersistentTileSchedulerILi128ELi96ELi256ELi128ELb0ELb1ELb1ELb1ELb0ELb1EEEEEEEEEvNT_6ParamsE,"a",@progbits
	.sectionflags	@""
	.align	4
.nv.constant0._ZN7cutlass13device_kernelIN5flash11enable_sm90INS1_16FlashAttnFwdSm90INS1_25CollectiveMainloopFwdSm90ILi2EN4cute5tupleIJNS5_1CILi1EEES8_S8_EEENS6_IJNS7_ILi128EEENS7_ILi96EEENS7_ILi192EEEEEELi192ENS_10bfloat16_tEfNS_4arch4Sm90ELb0ELb1ELb0ELb1ELb0ELb1ELb0ELb1ELb1ELb1ELb0ELb0EEENS1_21CollectiveEpilogueFwdINS6_IJSA_SC_SB_EEES9_SE_SG_Li256ELb1ELb1ELb0ELb0EEENS1_36VarlenDynamicPersistentTileSchedulerILi128ELi96ELi256ELi128ELb0ELb1ELb1ELb1ELb0ELb1EEEEEEEEEvNT_6ParamsE:
	.zero		3584


//--------------------- .nv.constant0._ZN7cutlass13device_kernelIN5flash11enable_sm90INS1_16FlashAttnFwdSm90INS1_25CollectiveMainloopFwdSm90ILi2EN4cute5tupleIJNS5_1CILi1EEES8_S8_EEENS6_IJNS7_ILi128EEENS7_ILi112EEENS7_ILi192EEEEEELi192ENS_10bfloat16_tEfNS_4arch4Sm90ELb1ELb0ELb0ELb0ELb0ELb0ELb0ELb1ELb1ELb1ELb0ELb0EEENS1_21CollectiveEpilogueFwdINS6_IJSA_SC_SB_EEES9_SE_SG_Li256ELb0ELb1ELb0ELb0EEENS1_30DynamicPersistentTileSchedulerILi256ELi128ELb0ELb1ELb1EEEEEEEEEvNT_6ParamsE --------------------------
	.section	.nv.constant0._ZN7cutlass13device_kernelIN5flash11enable_sm90INS1_16FlashAttnFwdSm90INS1_25CollectiveMainloopFwdSm90ILi2EN4cute5tupleIJNS5_1CILi1EEES8_S8_EEENS6_IJNS7_ILi128EEENS7_ILi112EEENS7_ILi192EEEEEELi192ENS_10bfloat16_tEfNS_4arch4Sm90ELb1ELb0ELb0ELb0ELb0ELb0ELb0ELb1ELb1ELb1ELb0ELb0EEENS1_21CollectiveEpilogueFwdINS6_IJSA_SC_SB_EEES9_SE_SG_Li256ELb0ELb1ELb0ELb0EEENS1_30DynamicPersistentTileSchedulerILi256ELi128ELb0ELb1ELb1EEEEEEEEEvNT_6ParamsE,"a",@progbits
	.sectionflags	@""
	.align	4
.nv.constant0._ZN7cutlass13device_kernelIN5flash11enable_sm90INS1_16FlashAttnFwdSm90INS1_25CollectiveMainloopFwdSm90ILi2EN4cute5tupleIJNS5_1CILi1EEES8_S8_EEENS6_IJNS7_ILi128EEENS7_ILi112EEENS7_ILi192EEEEEELi192ENS_10bfloat16_tEfNS_4arch4Sm90ELb1ELb0ELb0ELb0ELb0ELb0ELb0ELb1ELb1ELb1ELb0ELb0EEENS1_21CollectiveEpilogueFwdINS6_IJSA_SC_SB_EEES9_SE_SG_Li256ELb0ELb1ELb0ELb0EEENS1_30DynamicPersistentTileSchedulerILi256ELi128ELb0ELb1ELb1EEEEEEEEEvNT_6ParamsE:
	.zero		3584


//--------------------- .nv.constant0._ZN7cutlass13device_kernelIN5flash11enable_sm90INS1_16FlashAttnFwdSm90INS1_25CollectiveMainloopFwdSm90ILi2EN4cute5tupleIJNS5_1CILi1EEES8_S8_EEENS6_IJNS7_ILi128EEENS7_ILi112EEENS7_ILi192EEEEEELi192ENS_10bfloat16_tEfNS_4arch4Sm90ELb1ELb0ELb0ELb1ELb0ELb0ELb0ELb1ELb1ELb1ELb0ELb0EEENS1_21CollectiveEpilogueFwdINS6_IJSA_SC_SB_EEES9_SE_SG_Li256ELb1ELb1ELb0ELb0EEENS1_36VarlenDynamicPersistentTileSchedulerILi128ELi112ELi256ELi128ELb0ELb1ELb1ELb1ELb1ELb1EEEEEEEEEvNT_6ParamsE --------------------------
	.section	.nv.constant0._ZN7cutlass13device_kernelIN5flash11enable_sm90INS1_16FlashAttnFwdSm90INS1_25CollectiveMainloopFwdSm90ILi2EN4cute5tupleIJNS5_1CILi1EEES8_S8_EEENS6_IJNS7_ILi128EEENS7_ILi112EEENS7_ILi192EEEEEELi192ENS_10bfloat16_tEfNS_4arch4Sm90ELb1ELb0ELb0ELb1ELb0ELb0ELb0ELb1ELb1ELb1ELb0ELb0EEENS1_21CollectiveEpilogueFwdINS6_IJSA_SC_SB_EEES9_SE_SG_Li256ELb1ELb1ELb0ELb0EEENS1_36VarlenDynamicPersistentTileSchedulerILi128ELi112ELi256ELi128ELb0ELb1ELb1ELb1ELb1ELb1EEEEEEEEEvNT_6ParamsE,"a",@progbits
	.sectionflags	@""
	.align	4
.nv.constant0._ZN7cutlass13device_kernelIN5flash11enable_sm90INS1_16FlashAttnFwdSm90INS1_25CollectiveMainloopFwdSm90ILi2EN4cute5tupleIJNS5_1CILi1EEES8_S8_EEENS6_IJNS7_ILi128EEENS7_ILi112EEENS7_ILi192EEEEEELi192ENS_10bfloat16_tEfNS_4arch4Sm90ELb1ELb0ELb0ELb1ELb0ELb0ELb0ELb1ELb1ELb1ELb0ELb0EEENS1_21CollectiveEpilogueFwdINS6_IJSA_SC_SB_EEES9_SE_SG_Li256ELb1ELb1ELb0ELb0EEENS1_36VarlenDynamicPersistentTileSchedulerILi128ELi112ELi256ELi128ELb0ELb1ELb1ELb1ELb1ELb1EEEEEEEEEvNT_6ParamsE:
	.zero		3584


//--------------------- .nv.constant0._ZN7cutlass13device_kernelIN5flash11enable_sm90INS1_16FlashAttnFwdSm90INS1_25CollectiveMainloopFwdSm90ILi2EN4cute5tupleIJNS5_1CILi1EEES8_S8_EEENS6_IJNS7_ILi128EEENS7_ILi112EEENS7_ILi192EEEEEELi192ENS_10bfloat16_tEfNS_4arch4Sm90ELb1ELb0ELb0ELb1ELb0ELb1ELb0ELb1ELb1ELb1ELb0ELb0EEENS1_21CollectiveEpilogueFwdINS6_IJSA_SC_SB_EEES9_SE_SG_Li256ELb1ELb1ELb0ELb0EEENS1_36VarlenDynamicPersistentTileSchedulerILi128ELi112ELi256ELi128ELb0ELb1ELb1ELb1ELb1ELb1EEEEEEEEEvNT_6ParamsE --------------------------
	.section	.nv.constant0._ZN7cutlass13device_kernelIN5flash11enable_sm90INS1_16FlashAttnFwdSm90INS1_25CollectiveMainloopFwdSm90ILi2EN4cute5tupleIJNS5_1CILi1EEES8_S8_EEENS6_IJNS7_ILi128EEENS7_ILi112EEENS7_ILi192EEEEEELi192ENS_10bfloat16_tEfNS_4arch4Sm90ELb1ELb0ELb0ELb1ELb0ELb1ELb0ELb1ELb1ELb1ELb0ELb0EEENS1_21CollectiveEpilogueFwdINS6_IJSA_SC_SB_EEES9_SE_SG_Li256ELb1ELb1ELb0ELb0EEENS1_36VarlenDynamicPersistentTileSchedulerILi128ELi112ELi256ELi128ELb0ELb1ELb1ELb1ELb1ELb1EEEEEEEEEvNT_6ParamsE,"a",@progbits
	.sectionflags	@""
	.align	4
.nv.constant0._ZN7cutlass13device_kernelIN5flash11enable_sm90INS1_16FlashAttnFwdSm90INS1_25CollectiveMainloopFwdSm90ILi2EN4cute5tupleIJNS5_1CILi1EEES8_S8_EEENS6_IJNS7_ILi128EEENS7_ILi112EEENS7_ILi192EEEEEELi192ENS_10bfloat16_tEfNS_4arch4Sm90ELb1ELb0ELb0ELb1ELb0ELb1ELb0ELb1ELb1ELb1ELb0ELb0EEENS1_21CollectiveEpilogueFwdINS6_IJSA_SC_SB_EEES9_SE_SG_Li256ELb1ELb1ELb0ELb0EEENS1_36VarlenDynamicPersistentTileSchedulerILi128ELi112ELi256ELi128ELb0ELb1ELb1ELb1ELb1ELb1EEEEEEEEEvNT_6ParamsE:
	.zero		3584


//--------------------- .nv.constant0._ZN7cutlass13device_kernelIN5flash11enable_sm90INS1_16FlashAttnFwdSm90INS1_25CollectiveMainloopFwdSm90ILi2EN4cute5tupleIJNS5_1CILi1EEES8_S8_EEENS6_IJNS7_ILi128EEENS7_ILi176EEESA_EEELi128ENS_10bfloat16_tEfNS_4arch4Sm90ELb0ELb0ELb0ELb0ELb0ELb0ELb0ELb1ELb1ELb1ELb0ELb0EEENS1_21CollectiveEpilogueFwdINS6_IJSA_SA_SB_EEES9_SD_SF_Li256ELb0ELb1ELb0ELb0EEENS1_29StaticPersistentTileSchedulerILb0EEEEEEEEEvNT_6ParamsE --------------------------
	.section	.nv.constant0._ZN7cutlass13device_kernelIN5flash11enable_sm90INS1_16FlashAttnFwdSm90INS1_25CollectiveMainloopFwdSm90ILi2EN4cute5tupleIJNS5_1CILi1EEES8_S8_EEENS6_IJNS7_ILi128EEENS7_ILi176EEESA_EEELi128ENS_10bfloat16_tEfNS_4arch4Sm90ELb0ELb0ELb0ELb0ELb0ELb0ELb0ELb1ELb1ELb1ELb0ELb0EEENS1_21CollectiveEpilogueFwdINS6_IJSA_SA_SB_EEES9_SD_SF_Li256ELb0ELb1ELb0ELb0EEENS1_29StaticPersistentTileSchedulerILb0EEEEEEEEEvNT_6ParamsE,"a",@progbits
	.sectionflags	@""
	.align	4
.nv.constant0._ZN7cutlass13device_kernelIN5flash11enable_sm90INS1_16FlashAttnFwdSm90INS1_25CollectiveMainloopFwdSm90ILi2EN4cute5tupleIJNS5_1CILi1EEES8_S8_EEENS6_IJNS7_ILi128EEENS7_ILi176EEESA_EEELi128ENS_10bfloat16_tEfNS_4arch4Sm90ELb0ELb0ELb0ELb0ELb0ELb0ELb0ELb1ELb1ELb1ELb0ELb0EEENS1_21CollectiveEpilogueFwdINS6_IJSA_SA_SB_EEES9_SD_SF_Li256ELb0ELb1ELb0ELb0EEENS1_29StaticPersistentTileSchedulerILb0EEEEEEEEEvNT_6ParamsE:
	.zero		3456


//--------------------- .nv.constant0._ZN7cutlass13device_kernelIN5flash11enable_sm90INS1_16FlashAttnFwdSm90INS1_25CollectiveMainloopFwdSm90ILi2EN4cute5tupleIJNS5_1CILi2EEENS7_ILi1EEES9_EEENS6_IJNS7_ILi128EEENS7_ILi176EEESB_EEELi128ENS_10bfloat16_tEfNS_4arch4Sm90ELb0ELb0ELb0ELb0ELb0ELb0ELb0ELb1ELb1ELb1ELb0ELb0EEENS1_21CollectiveEpilogueFwdINS6_IJSB_SB_SC_EEESA_SE_SG_Li256ELb0ELb1ELb0ELb0EEENS1_29StaticPersistentTileSchedulerILb0EEEEEEEEEvNT_6ParamsE --------------------------
	.section	.nv.constant0._ZN7cutlass13device_kernelIN5flash11enable_sm90INS1_16FlashAttnFwdSm90INS1_25CollectiveMainloopFwdSm90ILi2EN4cute5tupleIJNS5_1CILi2EEENS7_ILi1EEES9_EEENS6_IJNS7_ILi128EEENS7_ILi176EEESB_EEELi128ENS_10bfloat16_tEfNS_4arch4Sm90ELb0ELb0ELb0ELb0ELb0ELb0ELb0ELb1ELb1ELb1ELb0ELb0EEENS1_21CollectiveEpilogueFwdINS6_IJSB_SB_SC_EEESA_SE_SG_Li256ELb0ELb1ELb0ELb0EEENS1_29StaticPersistentTileSchedulerILb0EEEEEEEEEvNT_6ParamsE,"a",@progbits
	.sectionflags	@""
	.align	4
.nv.constant0._ZN7cutlass13device_kernelIN5flash11enable_sm90INS1_16FlashAttnFwdSm90INS1_25CollectiveMainloopFwdSm90ILi2EN4cute5tupleIJNS5_1CILi2EEENS7_ILi1EEES9_EEENS6_IJNS7_ILi128EEENS7_ILi176EEESB_EEELi128ENS_10bfloat16_tEfNS_4arch4Sm90ELb0ELb0ELb0ELb0ELb0ELb0ELb0ELb1ELb1ELb1ELb0ELb0EEENS1_21CollectiveEpilogueFwdINS6_IJSB_SB_SC_EEESA_SE_SG_Li256ELb0ELb1ELb0ELb0EEENS1_29StaticPersistentTileSchedulerILb0EEEEEEEEEvNT_6ParamsE:
	.zero		3456


//--------------------- .nv.constant0._ZN7cutlass13device_kernelIN5flash11enable_sm90INS1_16FlashAttnFwdSm90INS1_25CollectiveMainloopFwdSm90ILi2EN4cute5tupleIJNS5_1CILi1EEES8_S8_EEENS6_IJNS7_ILi128EEENS7_ILi176EEESA_EEELi128ENS_10bfloat16_tEfNS_4arch4Sm90ELb0ELb0ELb0ELb1ELb0ELb0ELb0ELb1ELb1ELb1ELb0ELb0EEENS1_21CollectiveEpilogueFwdINS6_IJSA_SA_SB_EEES9_SD_SF_Li256ELb1ELb1ELb0ELb0EEENS1_36VarlenDynamicPersistentTileSchedulerILi128ELi176ELi256ELi128ELb0ELb1ELb1ELb0ELb1ELb1EEEEEEEEEvNT_6ParamsE --------------------------
	.section	.nv.constant0._ZN7cutlass13device_kernelIN5flash11enable_sm90INS1_16FlashAttnFwdSm90INS1_25CollectiveMainloopFwdSm90ILi2EN4cute5tupleIJNS5_1CILi1EEES8_S8_EEENS6_IJNS7_ILi128EEENS7_ILi176EEESA_EEELi128ENS_10bfloat16_tEfNS_4arch4Sm90ELb0ELb0ELb0ELb1ELb0ELb0ELb0ELb1ELb1ELb1ELb0ELb0EEENS1_21CollectiveEpilogueFwdINS6_IJSA_SA_SB_EEES9_SD_SF_Li256ELb1ELb1ELb0ELb0EEENS1_36VarlenDynamicPersistentTileSchedulerILi128ELi176ELi256ELi128ELb0ELb1ELb1ELb0ELb1ELb1EEEEEEEEEvNT_6ParamsE,"a",@progbits
	.sectionflags	@""
	.align	4
.nv.constant0._ZN7cutlass13device_kernelIN5flash11enable_sm90INS1_16FlashAttnFwdSm90INS1_25CollectiveMainloopFwdSm90ILi2EN4cute5tupleIJNS5_1CILi1EEES8_S8_EEENS6_IJNS7_ILi128EEENS7_ILi176EEESA_EEELi128ENS_10bfloat16_tEfNS_4arch4Sm90ELb0ELb0ELb0ELb1ELb0ELb0ELb0ELb1ELb1ELb1ELb0ELb0EEENS1_21CollectiveEpilogueFwdINS6_IJSA_SA_SB_EEES9_SD_SF_Li256ELb1ELb1ELb0ELb0EEENS1_36VarlenDynamicPersistentTileSchedulerILi128ELi176ELi256ELi128ELb0ELb1ELb1ELb0ELb1ELb1EEEEEEEEEvNT_6ParamsE:
	.zero		3584


//--------------------- .nv.constant0._ZN7cutlass13device_kernelIN5flash11enable_sm90INS1_16FlashAttnFwdSm90INS1_25CollectiveMainloopFwdSm90ILi2EN4cute5tupleIJNS5_1CILi1EEES8_S8_EEENS6_IJNS7_ILi128EEENS7_ILi176EEESA_EEELi128ENS_10bfloat16_tEfNS_4arch4Sm90ELb0ELb0ELb0ELb1ELb0ELb1ELb0ELb1ELb1ELb1ELb0ELb0EEENS1_21CollectiveEpilogueFwdINS6_IJSA_SA_SB_EEES9_SD_SF_Li256ELb1ELb1ELb0ELb0EEENS1_36VarlenDynamicPersistentTileSchedulerILi128ELi176ELi256ELi128ELb0ELb1ELb1ELb0ELb1ELb1EEEEEEEEEvNT_6ParamsE --------------------------
	.section	.nv.constant0._ZN7cutlass13device_kernelIN5flash11enable_sm90INS1_16FlashAttnFwdSm90INS1_25CollectiveMainloopFwdSm90ILi2EN4cute5tupleIJNS5_1CILi1EEES8_S8_EEENS6_IJNS7_ILi128EEENS7_ILi176EEESA_EEELi128ENS_10bfloat16_tEfNS_4arch4Sm90ELb0ELb0ELb0ELb1ELb0ELb1ELb0ELb1ELb1ELb1ELb0ELb0EEENS1_21CollectiveEpilogueFwdINS6_IJSA_SA_SB_EEES9_SD_SF_Li256ELb1ELb1ELb0ELb0EEENS1_36VarlenDynamicPersistentTileSchedulerILi128ELi176ELi256ELi128ELb0ELb1ELb1ELb0ELb1ELb1EEEEEEEEEvNT_6ParamsE,"a",@progbits
	.sectionflags	@""
	.align	4
.nv.constant0._ZN7cutlass13device_kernelIN5flash11enable_sm90INS1_16FlashAttnFwdSm90INS1_25CollectiveMainloopFwdSm90ILi2EN4cute5tupleIJNS5_1CILi1EEES8_S8_EEENS6_IJNS7_ILi128EEENS7_ILi176EEESA_EEELi128ENS_10bfloat16_tEfNS_4arch4Sm90ELb0ELb0ELb0ELb1ELb0ELb1ELb0ELb1ELb1ELb1ELb0ELb0EEENS1_21CollectiveEpilogueFwdINS6_IJSA_SA_SB_EEES9_SD_SF_Li256ELb1ELb1ELb0ELb0EEENS1_36VarlenDynamicPersistentTileSchedulerILi128ELi176ELi256ELi128ELb0ELb1ELb1ELb0ELb1ELb1EEEEEEEEEvNT_6ParamsE:
	.zero		3584


//--------------------- .nv.constant0._ZN7cutlass13device_kernelIN5flash11enable_sm90INS1_16FlashAttnFwdSm90INS1_25CollectiveMainloopFwdSm90ILi2EN4cute5tupleIJNS5_1CILi1EEES8_S8_EEENS6_IJNS7_ILi128EEESA_SA_EEELi128ENS_10bfloat16_tEfNS_4arch4Sm90ELb0ELb1ELb0ELb0ELb0ELb0ELb0ELb1ELb1ELb1ELb0ELb0EEENS1_21CollectiveEpilogueFwdISB_S9_SC_SE_Li256ELb0ELb1ELb0ELb0EEENS1_30DynamicPersistentTileSchedulerILi256ELi128ELb0ELb1ELb1EEEEEEEEEvNT_6ParamsE --------------------------
	.section	.nv.constant0._ZN7cutlass13device_kernelIN5flash11enable_sm90INS1_16FlashAttnFwdSm90INS1_25CollectiveMainloopFwdSm90ILi2EN4cute5tupleIJNS5_1CILi1EEES8_S8_EEENS6_IJNS7_ILi128EEESA_SA_EEELi128ENS_10bfloat16_tEfNS_4arch4Sm90ELb0ELb1ELb0ELb0ELb0ELb0ELb0ELb1ELb1ELb1ELb0ELb0EEENS1_21CollectiveEpilogueFwdISB_S9_SC_SE_Li256ELb0ELb1ELb0ELb0EEENS1_30DynamicPersistentTileSchedulerILi256ELi128ELb0ELb1ELb1EEEEEEEEEvNT_6ParamsE,"a",@progbits
	.sectionflags	@""
	.align	4
.nv.constant0._ZN7cutlass13device_kernelIN5flash11enable_sm90INS1_16FlashAttnFwdSm90INS1_25CollectiveMainloopFwdSm90ILi2EN4cute5tupleIJNS5_1CILi1EEES8_S8_EEENS6_IJNS7_ILi128EEESA_SA_EEELi128ENS_10bfloat16_tEfNS_4arch4Sm90ELb0ELb1ELb0ELb0ELb0ELb0ELb0ELb1ELb1ELb1ELb0ELb0EEENS1_21CollectiveEpilogueFwdISB_S9_SC_SE_Li256ELb0ELb1ELb0ELb0EEENS1_30DynamicPersistentTileSchedulerILi256ELi128ELb0ELb1ELb1EEEEEEEEEvNT_6ParamsE:
	.zero		3584


//--------------------- .nv.constant0._ZN7cutlass13device_kernelIN5flash11enable_sm90INS1_16FlashAttnFwdSm90INS1_25CollectiveMainloopFwdSm90ILi2EN4cute5tupleIJNS5_1CILi1EEES8_S8_EEENS6_IJNS7_ILi128EEESA_SA_EEELi128ENS_10bfloat16_tEfNS_4arch4Sm90ELb0ELb1ELb0ELb1ELb0ELb0ELb0ELb1ELb1ELb1ELb0ELb0EEENS1_21CollectiveEpilogueFwdISB_S9_SC_SE_Li256ELb1ELb1ELb0ELb0EEENS1_36VarlenDynamicPersistentTileSchedulerILi128ELi128ELi256ELi128ELb0ELb1ELb1ELb1ELb0ELb1EEEEEEEEEvNT_6ParamsE --------------------------
	.section	.nv.constant0._ZN7cutlass13device_kernelIN5flash11enable_sm90INS1_16FlashAttnFwdSm90INS1_25CollectiveMainloopFwdSm90ILi2EN4cute5tupleIJNS5_1CILi1EEES8_S8_EEENS6_IJNS7_ILi128EEESA_SA_EEELi128ENS_10bfloat16_tEfNS_4arch4Sm90ELb0ELb1ELb0ELb1ELb0ELb0ELb0ELb1ELb1ELb1ELb0ELb0EEENS1_21CollectiveEpilogueFwdISB_S9_SC_SE_Li256ELb1ELb1ELb0ELb0EEENS1_36VarlenDynamicPersistentTileSchedulerILi128ELi128ELi256ELi128ELb0ELb1ELb1ELb1ELb0ELb1EEEEEEEEEvNT_6ParamsE,"a",@progbits
	.sectionflags	@""
	.align	4
.nv.constant0._ZN7cutlass13device_kernelIN5flash11enable_sm90INS1_16FlashAttnFwdSm90INS1_25CollectiveMainloopFwdSm90ILi2EN4cute5tupleIJNS5_1CILi1EEES8_S8_EEENS6_IJNS7_ILi128EEESA_SA_EEELi128ENS_10bfloat16_tEfNS_4arch4Sm90ELb0ELb1ELb0ELb1ELb0ELb0ELb0ELb1ELb1ELb1ELb0ELb0EEENS1_21CollectiveEpilogueFwdISB_S9_SC_SE_Li256ELb1ELb1ELb0ELb0EEENS1_36VarlenDynamicPersistentTileSchedulerILi128ELi128ELi256ELi128ELb0ELb1ELb1ELb1ELb0ELb1EEEEEEEEEvNT_6ParamsE:
	.zero		3584


//--------------------- .nv.constant0._ZN7cutlass13device_kernelIN5flash11enable_sm90INS1_16FlashAttnFwdSm90INS1_25CollectiveMainloopFwdSm90ILi2EN4cute5tupleIJNS5_1CILi1EEES8_S8_EEENS6_IJNS7_ILi128EEESA_SA_EEELi128ENS_10bfloat16_tEfNS_4arch4Sm90ELb0ELb1ELb0ELb1ELb0ELb1ELb0ELb1ELb1ELb1ELb0ELb0EEENS1_21CollectiveEpilogueFwdISB_S9_SC_SE_Li256ELb1ELb1ELb0ELb0EEENS1_36VarlenDynamicPersistentTileSchedulerILi128ELi128ELi256ELi128ELb0ELb1ELb1ELb1ELb0ELb1EEEEEEEEEvNT_6ParamsE --------------------------
	.section	.nv.constant0._ZN7cutlass13device_kernelIN5flash11enable_sm90INS1_16FlashAttnFwdSm90INS1_25CollectiveMainloopFwdSm90ILi2EN4cute5tupleIJNS5_1CILi1EEES8_S8_EEENS6_IJNS7_ILi128EEESA_SA_EEELi128ENS_10bfloat16_tEfNS_4arch4Sm90ELb0ELb1ELb0ELb1ELb0ELb1ELb0ELb1ELb1ELb1ELb0ELb0EEENS1_21CollectiveEpilogueFwdISB_S9_SC_SE_Li256ELb1ELb1ELb0ELb0EEENS1_36VarlenDynamicPersistentTileSchedulerILi128ELi128ELi256ELi128ELb0ELb1ELb1ELb1ELb0ELb1EEEEEEEEEvNT_6ParamsE,"a",@progbits
	.sectionflags	@""
	.align	4
.nv.constant0._ZN7cutlass13device_kernelIN5flash11enable_sm90INS1_16FlashAttnFwdSm90INS1_25CollectiveMainloopFwdSm90ILi2EN4cute5tupleIJNS5_1CILi1EEES8_S8_EEENS6_IJNS7_ILi128EEESA_SA_EEELi128ENS_10bfloat16_tEfNS_4arch4Sm90ELb0ELb1ELb0ELb1ELb0ELb1ELb0ELb1ELb1ELb1ELb0ELb0EEENS1_21CollectiveEpilogueFwdISB_S9_SC_SE_Li256ELb1ELb1ELb0ELb0EEENS1_36VarlenDynamicPersistentTileSchedulerILi128ELi128ELi256ELi128ELb0ELb1ELb1ELb1ELb0ELb1EEEEEEEEEvNT_6ParamsE:
	.zero		3584


//--------------------- .nv.constant0._ZN7cutlass13device_kernelIN5flash11enable_sm90INS1_16FlashAttnFwdSm90INS1_25CollectiveMainloopFwdSm90ILi2EN4cute5tupleIJNS5_1CILi1EEES8_S8_EEENS6_IJNS7_ILi128EEESA_SA_EEELi128ENS_10bfloat16_tEfNS_4arch4Sm90ELb1ELb0ELb0ELb0ELb0ELb0ELb0ELb1ELb1ELb1ELb0ELb0EEENS1_21CollectiveEpilogueFwdISB_S9_SC_SE_Li256ELb0ELb1ELb0ELb0EEENS1_30DynamicPersistentTileSchedulerILi256ELi128ELb0ELb1ELb1EEEEEEEEEvNT_6ParamsE --------------------------
	.section	.nv.constant0._ZN7cutlass13device_kernelIN5flash11enable_sm90INS1_16FlashAttnFwdSm90INS1_25CollectiveMainloopFwdSm90ILi2EN4cute5tupleIJNS5_1CILi1EEES8_S8_EEENS6_IJNS7_ILi128EEESA_SA_EEELi128ENS_10bfloat16_tEfNS_4arch4Sm90ELb1ELb0ELb0ELb0ELb0ELb0ELb0ELb1ELb1ELb1ELb0ELb0EEENS1_21CollectiveEpilogueFwdISB_S9_SC_SE_Li256ELb0ELb1ELb0ELb0EEENS1_30DynamicPersistentTileSchedulerILi256ELi128ELb0ELb1ELb1EEEEEEEEEvNT_6ParamsE,"a",@progbits
	.sectionflags	@""
	.align	4
.nv.constant0._ZN7cutlass13device_kernelIN5flash11enable_sm90INS1_16FlashAttnFwdSm90INS1_25CollectiveMainloopFwdSm90ILi2EN4cute5tupleIJNS5_1CILi1EEES8_S8_EEENS6_IJNS7_ILi128EEESA_SA_EEELi128ENS_10bfloat16_tEfNS_4arch4Sm90ELb1ELb0ELb0ELb0ELb0ELb0ELb0ELb1ELb1ELb1ELb0ELb0EEENS1_21CollectiveEpilogueFwdISB_S9_SC_SE_Li256ELb0ELb1ELb0ELb0EEENS1_30DynamicPersistentTileSchedulerILi256ELi128ELb0ELb1ELb1EEEEEEEEEvNT_6ParamsE:
	.zero		3584


//--------------------- .nv.constant0._ZN7cutlass13device_kernelIN5flash11enable_sm90INS1_16FlashAttnFwdSm90INS1_25CollectiveMainloopFwdSm90ILi2EN4cute5tupleIJNS5_1CILi1EEES8_S8_EEENS6_IJNS7_ILi128EEESA_SA_EEELi128ENS_10bfloat16_tEfNS_4arch4Sm90ELb1ELb0ELb0ELb1ELb0ELb0ELb0ELb1ELb1ELb1ELb0ELb0EEENS1_21CollectiveEpilogueFwdISB_S9_SC_SE_Li256ELb1ELb1ELb0ELb0EEENS1_36VarlenDynamicPersistentTileSchedulerILi128ELi128ELi256ELi128ELb0ELb1ELb1ELb1ELb1ELb1EEEEEEEEEvNT_6ParamsE --------------------------
	.section	.nv.constant0._ZN7cutlass13device_kernelIN5flash11enable_sm90INS1_16FlashAttnFwdSm90INS1_25CollectiveMainloopFwdSm90ILi2EN4cute5tupleIJNS5_1CILi1EEES8_S8_EEENS6_IJNS7_ILi128EEESA_SA_EEELi128ENS_10bfloat16_tEfNS_4arch4Sm90ELb1ELb0ELb0ELb1ELb0ELb0ELb0ELb1ELb1ELb1ELb0ELb0EEENS1_21CollectiveEpilogueFwdISB_S9_SC_SE_Li256ELb1ELb1ELb0ELb0EEENS1_36VarlenDynamicPersistentTileSchedulerILi128ELi128ELi256ELi128ELb0ELb1ELb1ELb1ELb1ELb1EEEEEEEEEvNT_6ParamsE,"a",@progbits
	.sectionflags	@""
	.align	4
.nv.constant0._ZN7cutlass13device_kernelIN5flash11enable_sm90INS1_16FlashAttnFwdSm90INS1_25CollectiveMainloopFwdSm90ILi2EN4cute5tupleIJNS5_1CILi1EEES8_S8_EEENS6_IJNS7_ILi128EEESA_SA_EEELi128ENS_10bfloat16_tEfNS_4arch4Sm90ELb1ELb0ELb0ELb1ELb0ELb0ELb0ELb1ELb1ELb1ELb0ELb0EEENS1_21CollectiveEpilogueFwdISB_S9_SC_SE_Li256ELb1ELb1ELb0ELb0EEENS1_36VarlenDynamicPersistentTileSchedulerILi128ELi128ELi256ELi128ELb0ELb1ELb1ELb1ELb1ELb1EEEEEEEEEvNT_6ParamsE:
	.zero		3584


//--------------------- .nv.constant0._ZN7cutlass13device_kernelIN5flash11enable_sm90INS1_16FlashAttnFwdSm90INS1_25CollectiveMainloopFwdSm90ILi2EN4cute5tupleIJNS5_1CILi1EEES8_S8_EEENS6_IJNS7_ILi128EEESA_SA_EEELi128ENS_10bfloat16_tEfNS_4arch4Sm90ELb1ELb0ELb0ELb1ELb0ELb1ELb0ELb1ELb1ELb1ELb0ELb0EEENS1_21CollectiveEpilogueFwdISB_S9_SC_SE_Li256ELb1ELb1ELb0ELb0EEENS1_36VarlenDynamicPersistentTileSchedulerILi128ELi128ELi256ELi128ELb0ELb1ELb1ELb1ELb1ELb1EEEEEEEEEvNT_6ParamsE --------------------------
	.section	.nv.constant0._ZN7cutlass13device_kernelIN5flash11enable_sm90INS1_16FlashAttnFwdSm90INS1_25CollectiveMainloopFwdSm90ILi2EN4cute5tupleIJNS5_1CILi1EEES8_S8_EEENS6_IJNS7_ILi128EEESA_SA_EEELi128ENS_10bfloat16_tEfNS_4arch4Sm90ELb1ELb0ELb0ELb1ELb0ELb1ELb0ELb1ELb1ELb1ELb0ELb0EEENS1_21CollectiveEpilogueFwdISB_S9_SC_SE_Li256ELb1ELb1ELb0ELb0EEENS1_36VarlenDynamicPersistentTileSchedulerILi128ELi128ELi256ELi128ELb0ELb1ELb1ELb1ELb1ELb1EEEEEEEEEvNT_6ParamsE,"a",@progbits
	.sectionflags	@""
	.align	4
.nv.constant0._ZN7cutlass13device_kernelIN5flash11enable_sm90INS1_16FlashAttnFwdSm90INS1_25CollectiveMainloopFwdSm90ILi2EN4cute5tupleIJNS5_1CILi1EEES8_S8_EEENS6_IJNS7_ILi128EEESA_SA_EEELi128ENS_10bfloat16_tEfNS_4arch4Sm90ELb1ELb0ELb0ELb1ELb0ELb1ELb0ELb1ELb1ELb1ELb0ELb0EEENS1_21CollectiveEpilogueFwdISB_S9_SC_SE_Li256ELb1ELb1ELb0ELb0EEENS1_36VarlenDynamicPersistentTileSchedulerILi128ELi128ELi256ELi128ELb0ELb1ELb1ELb1ELb1ELb1EEEEEEEEEvNT_6ParamsE:
	.zero		3584


//--------------------- .nv.constant0._ZN7cutlass13device_kernelIN5flash11enable_sm90INS1_16FlashAttnFwdSm90INS1_25CollectiveMainloopFwdSm90ILi2EN4cute5tupleIJNS5_1CILi1EEES8_S8_EEENS6_IJNS7_ILi192EEENS7_ILi144EEENS7_ILi96EEEEEELi96ENS_10bfloat16_tEfNS_4arch4Sm90ELb0ELb0ELb0ELb0ELb0ELb0ELb0ELb0ELb1ELb1ELb0ELb0EEENS1_21CollectiveEpilogueFwdINS6_IJSA_SC_SB_EEES9_SE_SG_Li384ELb0ELb1ELb0ELb0EEENS1_29StaticPersistentTileSchedulerILb0EEEEEEEEEvNT_6ParamsE --------------------------
	.section	.nv.constant0._ZN7cutlass13device_kernelIN5flash11enable_sm90INS1_16FlashAttnFwdSm90INS1_25CollectiveMainloopFwdSm90ILi2EN4cute5tupleIJNS5_1CILi1EEES8_S8_EEENS6_IJNS7_ILi192EEENS7_ILi144EEENS7_ILi96EEEEEELi96ENS_10bfloat16_tEfNS_4arch4Sm90ELb0ELb0ELb0ELb0ELb0ELb0ELb0ELb0ELb1ELb1ELb0ELb0EEENS1_21CollectiveEpilogueFwdINS6_IJSA_SC_SB_EEES9_SE_SG_Li384ELb0ELb1ELb0ELb0EEENS1_29StaticPersistentTileSchedulerILb0EEEEEEEEEvNT_6ParamsE,"a",@progbits
	.sectionflags	@""
	.align	4
.nv.constant0._ZN7cutlass13device_kernelIN5flash11enable_sm90INS1_16FlashAttnFwdSm90INS1_25CollectiveMainloopFwdSm90ILi2EN4cute5tupleIJNS5_1CILi1EEES8_S8_EEENS6_IJNS7_ILi192EEENS7_ILi144EEENS7_ILi96EEEEEELi96ENS_10bfloat16_tEfNS_4arch4Sm90ELb0ELb0ELb0ELb0ELb0ELb0ELb0ELb0ELb1ELb1ELb0ELb0EEENS1_21CollectiveEpilogueFwdINS6_IJSA_SC_SB_EEES9_SE_SG_Li384ELb0ELb1ELb0ELb0EEENS1_29StaticPersistentTileSchedulerILb0EEEEEEEEEvNT_6ParamsE:
	.zero		3456


//--------------------- .nv.constant0._ZN7cutlass13device_kernelIN5flash11enable_sm90INS1_16FlashAttnFwdSm90INS1_25CollectiveMainloopFwdSm90ILi2EN4cute5tupleIJNS5_1CILi1EEES8_S8_EEENS6_IJNS7_ILi192EEENS7_ILi144EEENS7_ILi96EEEEEELi96ENS_10bfloat16_tEfNS_4arch4Sm90ELb0ELb0ELb0ELb1ELb0ELb0ELb0ELb0ELb1ELb1ELb0ELb0EEENS1_21CollectiveEpilogueFwdINS6_IJSA_SC_SB_EEES9_SE_SG_Li384ELb1ELb1ELb0ELb0EEENS1_36VarlenDynamicPersistentTileSchedulerILi192ELi144ELi384ELi128ELb0ELb1ELb1ELb0ELb1ELb1EEEEEEEEEvNT_6ParamsE --------------------------
	.section	.nv.constant0._ZN7cutlass13device_kernelIN5flash11enable_sm90INS1_16FlashAttnFwdSm90INS1_25CollectiveMainloopFwdSm90ILi2EN4cute5tupleIJNS5_1CILi1EEES8_S8_EEENS6_IJNS7_ILi192EEENS7_ILi144EEENS7_ILi96EEEEEELi96ENS_10bfloat16_tEfNS_4arch4Sm90ELb0ELb0ELb0ELb1ELb0ELb0ELb0ELb0ELb1ELb1ELb0ELb0EEENS1_21CollectiveEpilogueFwdINS6_IJSA_SC_SB_EEES9_SE_SG_Li384ELb1ELb1ELb0ELb0EEENS1_36VarlenDynamicPersistentTileSchedulerILi192ELi144ELi384ELi128ELb0ELb1ELb1ELb0ELb1ELb1EEEEEEEEEvNT_6ParamsE,"a",@progbits
	.sectionflags	@""
	.align	4
.nv.constant0._ZN7cutlass13device_kernelIN5flash11enable_sm90INS1_16FlashAttnFwdSm90INS1_25CollectiveMainloopFwdSm90ILi2EN4cute5tupleIJNS5_1CILi1EEES8_S8_EEENS6_IJNS7_ILi192EEENS7_ILi144EEENS7_ILi96EEEEEELi96ENS_10bfloat16_tEfNS_4arch4Sm90ELb0ELb0ELb0ELb1ELb0ELb0ELb0ELb0ELb1ELb1ELb0ELb0EEENS1_21CollectiveEpilogueFwdINS6_IJSA_SC_SB_EEES9_SE_SG_Li384ELb1ELb1ELb0ELb0EEENS1_36VarlenDynamicPersistentTileSchedulerILi192ELi144ELi384ELi128ELb0ELb1ELb1ELb0ELb1ELb1EEEEEEEEEvNT_6ParamsE:
	.zero		3584


//--------------------- .nv.constant0._ZN7cutlass13device_kernelIN5flash11enable_sm90INS1_16FlashAttnFwdSm90INS1_25CollectiveMainloopFwdSm90ILi2EN4cute5tupleIJNS5_1CILi1EEES8_S8_EEENS6_IJNS7_ILi192EEENS7_ILi144EEENS7_ILi96EEEEEELi96ENS_10bfloat16_tEfNS_4arch4Sm90ELb0ELb0ELb0ELb1ELb0ELb1ELb0ELb0ELb1ELb1ELb0ELb0EEENS1_21CollectiveEpilogueFwdINS6_IJSA_SC_SB_EEES9_SE_SG_Li384ELb1ELb1ELb0ELb0EEENS1_36VarlenDynamicPersistentTileSchedulerILi192ELi144ELi384ELi128ELb0ELb1ELb1ELb0ELb1ELb1EEEEEEEEEvNT_6ParamsE --------------------------
	.section	.nv.constant0._ZN7cutlass13device_kernelIN5flash11enable_sm90INS1_16FlashAttnFwdSm90INS1_25CollectiveMainloopFwdSm90ILi2EN4cute5tupleIJNS5_1CILi1EEES8_S8_EEENS6_IJNS7_ILi192EEENS7_ILi144EEENS7_ILi96EEEEEELi96ENS_10bfloat16_tEfNS_4arch4Sm90ELb0ELb0ELb0ELb1ELb0ELb1ELb0ELb0ELb1ELb1ELb0ELb0EEENS1_21CollectiveEpilogueFwdINS6_IJSA_SC_SB_EEES9_SE_SG_Li384ELb1ELb1ELb0ELb0EEENS1_36VarlenDynamicPersistentTileSchedulerILi192ELi144ELi384ELi128ELb0ELb1ELb1ELb0ELb1ELb1EEEEEEEEEvNT_6ParamsE,"a",@progbits
	.sectionflags	@""
	.align	4
.nv.constant0._ZN7cutlass13device_kernelIN5flash11enable_sm90INS1_16FlashAttnFwdSm90INS1_25CollectiveMainloopFwdSm90ILi2EN4cute5tupleIJNS5_1CILi1EEES8_S8_EEENS6_IJNS7_ILi192EEENS7_ILi144EEENS7_ILi96EEEEEELi96ENS_10bfloat16_tEfNS_4arch4Sm90ELb0ELb0ELb0ELb1ELb0ELb1ELb0ELb0ELb1ELb1ELb0ELb0EEENS1_21CollectiveEpilogueFwdINS6_IJSA_SC_SB_EEES9_SE_SG_Li384ELb1ELb1ELb0ELb0EEENS1_36VarlenDynamicPersistentTileSchedulerILi192ELi144ELi384ELi128ELb0ELb1ELb1ELb0ELb1ELb1EEEEEEEEEvNT_6ParamsE:
	.zero		3584


//--------------------- .nv.constant0._ZN7cutlass13device_kernelIN5flash11enable_sm90INS1_16FlashAttnFwdSm90INS1_25CollectiveMainloopFwdSm90ILi2EN4cute5tupleIJNS5_1CILi1EEES8_S8_EEENS6_IJNS7_ILi192EEENS7_ILi128EEENS7_ILi96EEEEEELi96ENS_10bfloat16_tEfNS_4arch4Sm90ELb0ELb1ELb0ELb0ELb0ELb0ELb0ELb0ELb1ELb1ELb0ELb0EEENS1_21CollectiveEpilogueFwdINS6_IJSA_SC_SB_EEES9_SE_SG_Li384ELb0ELb1ELb0ELb0EEENS1_30DynamicPersistentTileSchedulerILi384ELi128ELb0ELb1ELb1EEEEEEEEEvNT_6ParamsE --------------------------
	.section	.nv.constant0._ZN7cutlass13device_kernelIN5flash11enable_sm90INS1_16FlashAttnFwdSm90INS1_25CollectiveMainloopFwdSm90ILi2EN4cute5tupleIJNS5_1CILi1EEES8_S8_EEENS6_IJNS7_ILi192EEENS7_ILi128EEENS7_ILi96EEEEEELi96ENS_10bfloat16_tEfNS_4arch4Sm90ELb0ELb1ELb0ELb0ELb0ELb0ELb0ELb0ELb1ELb1ELb0ELb0EEENS1_21CollectiveEpilogueFwdINS6_IJSA_SC_SB_EEES9_SE_SG_Li384ELb0ELb1ELb0ELb0EEENS1_30DynamicPersistentTileSchedulerILi384ELi128ELb0ELb1ELb1EEEEEEEEEvNT_6ParamsE,"a",@progbits
	.sectionflags	@""
	.align	4
.nv.constant0._ZN7cutlass13device_kernelIN5flash11enable_sm90INS1_16FlashAttnFwdSm90INS1_25CollectiveMainloopFwdSm90ILi2EN4cute5tupleIJNS5_1CILi1EEES8_S8_EEENS6_IJNS7_ILi192EEENS7_ILi128EEENS7_ILi96EEEEEELi96ENS_10bfloat16_tEfNS_4arch4Sm90ELb0ELb1ELb0ELb0ELb0ELb0ELb0ELb0ELb1ELb1ELb0ELb0EEENS1_21CollectiveEpilogueFwdINS6_IJSA_SC_SB_EEES9_SE_SG_Li384ELb0ELb1ELb0ELb0EEENS1_30DynamicPersistentTileSchedulerILi384ELi128ELb0ELb1ELb1EEEEEEEEEvNT_6ParamsE:
	.zero		3584


//--------------------- .nv.constant0._ZN7cutlass13device_kernelIN5flash11enable_sm90INS1_16FlashAttnFwdSm90INS1_25CollectiveMainloopFwdSm90ILi2EN4cute5tupleIJNS5_1CILi1EEES8_S8_EEENS6_IJNS7_ILi192EEENS7_ILi128EEENS7_ILi96EEEEEELi96ENS_10bfloat16_tEfNS_4arch4Sm90ELb0ELb1ELb0ELb1ELb0ELb0ELb0ELb0ELb1ELb1ELb0ELb0EEENS1_21CollectiveEpilogueFwdINS6_IJSA_SC_SB_EEES9_SE_SG_Li384ELb1ELb1ELb0ELb0EEENS1_36VarlenDynamicPersistentTileSchedulerILi192ELi128ELi384ELi128ELb0ELb1ELb1ELb1ELb0ELb1EEEEEEEEEvNT_6ParamsE --------------------------
	.section	.nv.constant0._ZN7cutlass13device_kernelIN5flash11enable_sm90INS1_16FlashAttnFwdSm90INS1_25CollectiveMainloopFwdSm90ILi2EN4cute5tupleIJNS5_1CILi1EEES8_S8_EEENS6_IJNS7_ILi192EEENS7_ILi128EEENS7_ILi96EEEEEELi96ENS_10bfloat16_tEfNS_4arch4Sm90ELb0ELb1ELb0ELb1ELb0ELb0ELb0ELb0ELb1ELb1ELb0ELb0EEENS1_21CollectiveEpilogueFwdINS6_IJSA_SC_SB_EEES9_SE_SG_Li384ELb1ELb1ELb0ELb0EEENS1_36VarlenDynamicPersistentTileSchedulerILi192ELi128ELi384ELi128ELb0ELb1ELb1ELb1ELb0ELb1EEEEEEEEEvNT_6ParamsE,"a",@progbits
	.sectionflags	@""
	.align	4
.nv.constant0._ZN7cutlass13device_kernelIN5flash11enable_sm90INS1_16FlashAttnFwdSm90INS1_25CollectiveMainloopFwdSm90ILi2EN4cute5tupleIJNS5_1CILi1EEES8_S8_EEENS6_IJNS7_ILi192EEENS7_ILi128EEENS7_ILi96EEEEEELi96ENS_10bfloat16_tEfNS_4arch4Sm90ELb0ELb1ELb0ELb1ELb0ELb0ELb0ELb0ELb1ELb1ELb0ELb0EEENS1_21CollectiveEpilogueFwdINS6_IJSA_SC_SB_EEES9_SE_SG_Li384ELb1ELb1ELb0ELb0EEENS1_36VarlenDynamicPersistentTileSchedulerILi192ELi128ELi384ELi128ELb0ELb1ELb1ELb1ELb0ELb1EEEEEEEEEvNT_6ParamsE:
	.zero		3584


//--------------------- .nv.constant0._ZN7cutlass13device_kernelIN5flash11enable_sm90INS1_16FlashAttnFwdSm90INS1_25CollectiveMainloopFwdSm90ILi2EN4cute5tupleIJNS5_1CILi1EEES8_S8_EEENS6_IJNS7_ILi192EEENS7_ILi128EEENS7_ILi96EEEEEELi96ENS_10bfloat16_tEfNS_4arch4Sm90ELb0ELb1ELb0ELb1ELb0ELb1ELb0ELb0ELb1ELb1ELb0ELb0EEENS1_21CollectiveEpilogueFwdINS6_IJSA_SC_SB_EEES9_SE_SG_Li384ELb1ELb1ELb0ELb0EEENS1_36VarlenDynamicPersistentTileSchedulerILi192ELi128ELi384ELi128ELb0ELb1ELb1ELb1ELb0ELb1EEEEEEEEEvNT_6ParamsE --------------------------
	.section	.nv.constant0._ZN7cutlass13device_kernelIN5flash11enable_sm90INS1_16FlashAttnFwdSm90INS1_25CollectiveMainloopFwdSm90ILi2EN4cute5tupleIJNS5_1CILi1EEES8_S8_EEENS6_IJNS7_ILi192EEENS7_ILi128EEENS7_ILi96EEEEEELi96ENS_10bfloat16_tEfNS_4arch4Sm90ELb0ELb1ELb0ELb1ELb0ELb1ELb0ELb0ELb1ELb1ELb0ELb0EEENS1_21CollectiveEpilogueFwdINS6_IJSA_SC_SB_EEES9_SE_SG_Li384ELb1ELb1ELb0ELb0EEENS1_36VarlenDynamicPersistentTileSchedulerILi192ELi128ELi384ELi128ELb0ELb1ELb1ELb1ELb0ELb1EEEEEEEEEvNT_6ParamsE,"a",@progbits
	.sectionflags	@""
	.align	4
.nv.constant0._ZN7cutlass13device_kernelIN5flash11enable_sm90INS1_16FlashAttnFwdSm90INS1_25CollectiveMainloopFwdSm90ILi2EN4cute5tupleIJNS5_1CILi1EEES8_S8_EEENS6_IJNS7_ILi192EEENS7_ILi128EEENS7_ILi96EEEEEELi96ENS_10bfloat16_tEfNS_4arch4Sm90ELb0ELb1ELb0ELb1ELb0ELb1ELb0ELb0ELb1ELb1ELb0ELb0EEENS1_21CollectiveEpilogueFwdINS6_IJSA_SC_SB_EEES9_SE_SG_Li384ELb1ELb1ELb0ELb0EEENS1_36VarlenDynamicPersistentTileSchedulerILi192ELi128ELi384ELi128ELb0ELb1ELb1ELb1ELb0ELb1EEEEEEEEEvNT_6ParamsE:
	.zero		3584


//--------------------- .nv.constant0._ZN7cutlass13device_kernelIN5flash11enable_sm90INS1_16FlashAttnFwdSm90INS1_25CollectiveMainloopFwdSm90ILi2EN4cute5tupleIJNS5_1CILi1EEES8_S8_EEENS6_IJNS7_ILi192EEENS7_ILi144EEENS7_ILi96EEEEEELi96ENS_10bfloat16_tEfNS_4arch4Sm90ELb1ELb0ELb0ELb0ELb0ELb0ELb0ELb0ELb1ELb1ELb0ELb0EEENS1_21CollectiveEpilogueFwdINS6_IJSA_SC_SB_EEES9_SE_SG_Li384ELb0ELb1ELb0ELb0EEENS1_30DynamicPersistentTileSchedulerILi384ELi128ELb0ELb1ELb1EEEEEEEEEvNT_6ParamsE --------------------------
	.section	.nv.constant0._ZN7cutlass13device_kernelIN5flash11enable_sm90INS1_16FlashAttnFwdSm90INS1_25CollectiveMainloopFwdSm90ILi2EN4cute5tupleIJNS5_1CILi1EEES8_S8_EEENS6_IJNS7_ILi192EEENS7_ILi144EEENS7_ILi96EEEEEELi96ENS_10bfloat16_tEfNS_4arch4Sm90ELb1ELb0ELb0ELb0ELb0ELb0ELb0ELb0ELb1ELb1ELb0ELb0EEENS1_21CollectiveEpilogueFwdINS6_IJSA_SC_SB_EEES9_SE_SG_Li384ELb0ELb1ELb0ELb0EEENS1_30DynamicPersistentTileSchedulerILi384ELi128ELb0ELb1ELb1EEEEEEEEEvNT_6ParamsE,"a",@progbits
	.sectionflags	@""
	.align	4
.nv.constant0._ZN7cutlass13device_kernelIN5flash11enable_sm90INS1_16FlashAttnFwdSm90INS1_25CollectiveMainloopFwdSm90ILi2EN4cute5tupleIJNS5_1CILi1EEES8_S8_EEENS6_IJNS7_ILi192EEENS7_ILi144EEENS7_ILi96EEEEEELi96ENS_10bfloat16_tEfNS_4arch4Sm90ELb1ELb0ELb0ELb0ELb0ELb0ELb0ELb0ELb1ELb1ELb0ELb0EEENS1_21CollectiveEpilogueFwdINS6_IJSA_SC_SB_EEES9_SE_SG_Li384ELb0ELb1ELb0ELb0EEENS1_30DynamicPersistentTileSchedulerILi384ELi128ELb0ELb1ELb1EEEEEEEEEvNT_6ParamsE:
	.zero		3584


//--------------------- .nv.constant0._ZN7cutlass13device_kernelIN5flash11enable_sm90INS1_16FlashAttnFwdSm90INS1_25CollectiveMainloopFwdSm90ILi2EN4cute5tupleIJNS5_1CILi1EEES8_S8_EEENS6_IJNS7_ILi192EEENS7_ILi144EEENS7_ILi96EEEEEELi96ENS_10bfloat16_tEfNS_4arch4Sm90ELb1ELb0ELb0ELb1ELb0ELb0ELb0ELb0ELb1ELb1ELb0ELb0EEENS1_21CollectiveEpilogueFwdINS6_IJSA_SC_SB_EEES9_SE_SG_Li384ELb1ELb1ELb0ELb0EEENS1_36VarlenDynamicPersistentTileSchedulerILi192ELi144ELi384ELi128ELb0ELb1ELb1ELb1ELb1ELb1EEEEEEEEEvNT_6ParamsE --------------------------
	.section	.nv.constant0._ZN7cutlass13device_kernelIN5flash11enable_sm90INS1_16FlashAttnFwdSm90INS1_25CollectiveMainloopFwdSm90ILi2EN4cute5tupleIJNS5_1CILi1EEES8_S8_EEENS6_IJNS7_ILi192EEENS7_ILi144EEENS7_ILi96EEEEEELi96ENS_10bfloat16_tEfNS_4arch4Sm90ELb1ELb0ELb0ELb1ELb0ELb0ELb0ELb0ELb1ELb1ELb0ELb0EEENS1_21CollectiveEpilogueFwdINS6_IJSA_SC_SB_EEES9_SE_SG_Li384ELb1ELb1ELb0ELb0EEENS1_36VarlenDynamicPersistentTileSchedulerILi192ELi144ELi384ELi128ELb0ELb1ELb1ELb1ELb1ELb1EEEEEEEEEvNT_6ParamsE,"a",@progbits
	.sectionflags	@""
	.align	4
.nv.constant0._ZN7cutlass13device_kernelIN5flash11enable_sm90INS1_16FlashAttnFwdSm90INS1_25CollectiveMainloopFwdSm90ILi2EN4cute5tupleIJNS5_1CILi1EEES8_S8_EEENS6_IJNS7_ILi192EEENS7_ILi144EEENS7_ILi96EEEEEELi96ENS_10bfloat16_tEfNS_4arch4Sm90ELb1ELb0ELb0ELb1ELb0ELb0ELb0ELb0ELb1ELb1ELb0ELb0EEENS1_21CollectiveEpilogueFwdINS6_IJSA_SC_SB_EEES9_SE_SG_Li384ELb1ELb1ELb0ELb0EEENS1_36VarlenDynamicPersistentTileSchedulerILi192ELi144ELi384ELi128ELb0ELb1ELb1ELb1ELb1ELb1EEEEEEEEEvNT_6ParamsE:
	.zero		3584


//--------------------- .nv.constant0._ZN7cutlass13device_kernelIN5flash11enable_sm90INS1_16FlashAttnFwdSm90INS1_25CollectiveMainloopFwdSm90ILi2EN4cute5tupleIJNS5_1CILi1EEES8_S8_EEENS6_IJNS7_ILi192EEENS7_ILi144EEENS7_ILi96EEEEEELi96ENS_10bfloat16_tEfNS_4arch4Sm90ELb1ELb0ELb0ELb1ELb0ELb1ELb0ELb0ELb1ELb1ELb0ELb0EEENS1_21CollectiveEpilogueFwdINS6_IJSA_SC_SB_EEES9_SE_SG_Li384ELb1ELb1ELb0ELb0EEENS1_36VarlenDynamicPersistentTileSchedulerILi192ELi144ELi384ELi128ELb0ELb1ELb1ELb1ELb1ELb1EEEEEEEEEvNT_6ParamsE --------------------------
	.section	.nv.constant0._ZN7cutlass13device_kernelIN5flash11enable_sm90INS1_16FlashAttnFwdSm90INS1_25CollectiveMainloopFwdSm90ILi2EN4cute5tupleIJNS5_1CILi1EEES8_S8_EEENS6_IJNS7_ILi192EEENS7_ILi144EEENS7_ILi96EEEEEELi96ENS_10bfloat16_tEfNS_4arch4Sm90ELb1ELb0ELb0ELb1ELb0ELb1ELb0ELb0ELb1ELb1ELb0ELb0EEENS1_21CollectiveEpilogueFwdINS6_IJSA_SC_SB_EEES9_SE_SG_Li384ELb1ELb1ELb0ELb0EEENS1_36VarlenDynamicPersistentTileSchedulerILi192ELi144ELi384ELi128ELb0ELb1ELb1ELb1ELb1ELb1EEEEEEEEEvNT_6ParamsE,"a",@progbits
	.sectionflags	@""
	.align	4
.nv.constant0._ZN7cutlass13device_kernelIN5flash11enable_sm90INS1_16FlashAttnFwdSm90INS1_25CollectiveMainloopFwdSm90ILi2EN4cute5tupleIJNS5_1CILi1EEES8_S8_EEENS6_IJNS7_ILi192EEENS7_ILi144EEENS7_ILi96EEEEEELi96ENS_10bfloat16_tEfNS_4arch4Sm90ELb1ELb0ELb0ELb1ELb0ELb1ELb0ELb0ELb1ELb1ELb0ELb0EEENS1_21CollectiveEpilogueFwdINS6_IJSA_SC_SB_EEES9_SE_SG_Li384ELb1ELb1ELb0ELb0EEENS1_36VarlenDynamicPersistentTileSchedulerILi192ELi144ELi384ELi128ELb0ELb1ELb1ELb1ELb1ELb1EEEEEEEEEvNT_6ParamsE:
	.zero		3584


//--------------------- .nv.constant0._ZN7cutlass13device_kernelIN5flash11enable_sm90INS1_16FlashAttnFwdSm90INS1_25CollectiveMainloopFwdSm90ILi2EN4cute5tupleIJNS5_1CILi1EEES8_S8_EEENS6_IJNS7_ILi192EEESA_NS7_ILi64EEEEEELi64ENS_10bfloat16_tEfNS_4arch4Sm90ELb0ELb0ELb0ELb0ELb0ELb0ELb0ELb0ELb1ELb1ELb0ELb0EEENS1_21CollectiveEpilogueFwdINS6_IJSA_SB_SA_EEES9_SD_SF_Li384ELb0ELb1ELb0ELb0EEENS1_29StaticPersistentTileSchedulerILb0EEEEEEEEEvNT_6ParamsE --------------------------
	.section	.nv.constant0._ZN7cutlass13device_kernelIN5flash11enable_sm90INS1_16FlashAttnFwdSm90INS1_25CollectiveMainloopFwdSm90ILi2EN4cute5tupleIJNS5_1CILi1EEES8_S8_EEENS6_IJNS7_ILi192EEESA_NS7_ILi64EEEEEELi64ENS_10bfloat16_tEfNS_4arch4Sm90ELb0ELb0ELb0ELb0ELb0ELb0ELb0ELb0ELb1ELb1ELb0ELb0EEENS1_21CollectiveEpilogueFwdINS6_IJSA_SB_SA_EEES9_SD_SF_Li384ELb0ELb1ELb0ELb0EEENS1_29StaticPersistentTileSchedulerILb0EEEEEEEEEvNT_6ParamsE,"a",@progbits
	.sectionflags	@""
	.align	4
.nv.constant0._ZN7cutlass13device_kernelIN5flash11enable_sm90INS1_16FlashAttnFwdSm90INS1_25CollectiveMainloopFwdSm90ILi2EN4cute5tupleIJNS5_1CILi1EEES8_S8_EEENS6_IJNS7_ILi192EEESA_NS7_ILi64EEEEEELi64ENS_10bfloat16_tEfNS_4arch4Sm90ELb0ELb0ELb0ELb0ELb0ELb0ELb0ELb0ELb1ELb1ELb0ELb0EEENS1_21CollectiveEpilogueFwdINS6_IJSA_SB_SA_EEES9_SD_SF_Li384ELb0ELb1ELb0ELb0EEENS1_29StaticPersistentTileSchedulerILb0EEEEEEEEEvNT_6ParamsE:
	.zero		3456


//--------------------- .nv.constant0._ZN7cutlass13device_kernelIN5flash11enable_sm90INS1_16FlashAttnFwdSm90INS1_25CollectiveMainloopFwdSm90ILi2EN4cute5tupleIJNS5_1CILi1EEES8_S8_EEENS6_IJNS7_ILi192EEESA_NS7_ILi64EEEEEELi64ENS_10bfloat16_tEfNS_4arch4Sm90ELb0ELb0ELb0ELb1ELb0ELb0ELb0ELb0ELb1ELb1ELb0ELb0EEENS1_21CollectiveEpilogueFwdINS6_IJSA_SB_SA_EEES9_SD_SF_Li384ELb1ELb1ELb0ELb0EEENS1_36VarlenDynamicPersistentTileSchedulerILi192ELi192ELi384ELi128ELb0ELb1ELb1ELb0ELb1ELb1EEEEEEEEEvNT_6ParamsE --------------------------
	.section	.nv.constant0._ZN7cutlass13device_kernelIN5flash11enable_sm90INS1_16FlashAttnFwdSm90INS1_25CollectiveMainloopFwdSm90ILi2EN4cute5tupleIJNS5_1CILi1EEES8_S8_EEENS6_IJNS7_ILi192EEESA_NS7_ILi64EEEEEELi64ENS_10bfloat16_tEfNS_4arch4Sm90ELb0ELb0ELb0ELb1ELb0ELb0ELb0ELb0ELb1ELb1ELb0ELb0EEENS1_21CollectiveEpilogueFwdINS6_IJSA_SB_SA_EEES9_SD_SF_Li384ELb1ELb1ELb0ELb0EEENS1_36VarlenDynamicPersistentTileSchedulerILi192ELi192ELi384ELi128ELb0ELb1ELb1ELb0ELb1ELb1EEEEEEEEEvNT_6ParamsE,"a",@progbits
	.sectionflags	@""
	.align	4
.nv.constant0._ZN7cutlass13device_kernelIN5flash11enable_sm90INS1_16FlashAttnFwdSm90INS1_25CollectiveMainloopFwdSm90ILi2EN4cute5tupleIJNS5_1CILi1EEES8_S8_EEENS6_IJNS7_ILi192EEESA_NS7_ILi64EEEEEELi64ENS_10bfloat16_tEfNS_4arch4Sm90ELb0ELb0ELb0ELb1ELb0ELb0ELb0ELb0ELb1ELb1ELb0ELb0EEENS1_21CollectiveEpilogueFwdINS6_IJSA_SB_SA_EEES9_SD_SF_Li384ELb1ELb1ELb0ELb0EEENS1_36VarlenDynamicPersistentTileSchedulerILi192ELi192ELi384ELi128ELb0ELb1ELb1ELb0ELb1ELb1EEEEEEEEEvNT_6ParamsE:
	.zero		3584


//--------------------- .nv.constant0._ZN7cutlass13device_kernelIN5flash11enable_sm90INS1_16FlashAttnFwdSm90INS1_25CollectiveMainloopFwdSm90ILi2EN4cute5tupleIJNS5_1CILi1EEES8_S8_EEENS6_IJNS7_ILi192EEESA_NS7_ILi64EEEEEELi64ENS_10bfloat16_tEfNS_4arch4Sm90ELb0ELb0ELb0ELb1ELb0ELb1ELb0ELb0ELb1ELb1ELb0ELb0EEENS1_21CollectiveEpilogueFwdINS6_IJSA_SB_SA_EEES9_SD_SF_Li384ELb1ELb1ELb0ELb0EEENS1_36VarlenDynamicPersistentTileSchedulerILi192ELi192ELi384ELi128ELb0ELb1ELb1ELb0ELb1ELb1EEEEEEEEEvNT_6ParamsE --------------------------
	.section	.nv.constant0._ZN7cutlass13device_kernelIN5flash11enable_sm90INS1_16FlashAttnFwdSm90INS1_25CollectiveMainloopFwdSm90ILi2EN4cute5tupleIJNS5_1CILi1EEES8_S8_EEENS6_IJNS7_ILi192EEESA_NS7_ILi64EEEEEELi64ENS_10bfloat16_tEfNS_4arch4Sm90ELb0ELb0ELb0ELb1ELb0ELb1ELb0ELb0ELb1ELb1ELb0ELb0EEENS1_21CollectiveEpilogueFwdINS6_IJSA_SB_SA_EEES9_SD_SF_Li384ELb1ELb1ELb0ELb0EEENS1_36VarlenDynamicPersistentTileSchedulerILi192ELi192ELi384ELi128ELb0ELb1ELb1ELb0ELb1ELb1EEEEEEEEEvNT_6ParamsE,"a",@progbits
	.sectionflags	@""
	.align	4
.nv.constant0._ZN7cutlass13device_kernelIN5flash11enable_sm90INS1_16FlashAttnFwdSm90INS1_25CollectiveMainloopFwdSm90ILi2EN4cute5tupleIJNS5_1CILi1EEES8_S8_EEENS6_IJNS7_ILi192EEESA_NS7_ILi64EEEEEELi64ENS_10bfloat16_tEfNS_4arch4Sm90ELb0ELb0ELb0ELb1ELb0ELb1ELb0ELb0ELb1ELb1ELb0ELb0EEENS1_21CollectiveEpilogueFwdINS6_IJSA_SB_SA_EEES9_SD_SF_Li384ELb1ELb1ELb0ELb0EEENS1_36VarlenDynamicPersistentTileSchedulerILi192ELi192ELi384ELi128ELb0ELb1ELb1ELb0ELb1ELb1EEEEEEEEEvNT_6ParamsE:
	.zero		3584


//--------------------- .nv.constant0._ZN7cutlass13device_kernelIN5flash11enable_sm90INS1_16FlashAttnFwdSm90INS1_25CollectiveMainloopFwdSm90ILi2EN4cute5tupleIJNS5_1CILi1EEES8_S8_EEENS6_IJNS7_ILi192EEENS7_ILi128EEENS7_ILi64EEEEEELi64ENS_10bfloat16_tEfNS_4arch4Sm90ELb0ELb1ELb0ELb0ELb0ELb0ELb0ELb1ELb1ELb1ELb0ELb0EEENS1_21CollectiveEpilogueFwdINS6_IJSA_SC_SB_EEES9_SE_SG_Li384ELb0ELb1ELb0ELb0EEENS1_30DynamicPersistentTileSchedulerILi384ELi128ELb0ELb1ELb1EEEEEEEEEvNT_6ParamsE --------------------------
	.section	.nv.constant0._ZN7cutlass13device_kernelIN5flash11enable_sm90INS1_16FlashAttnFwdSm90INS1_25CollectiveMainloopFwdSm90ILi2EN4cute5tupleIJNS5_1CILi1EEES8_S8_EEENS6_IJNS7_ILi192EEENS7_ILi128EEENS7_ILi64EEEEEELi64ENS_10bfloat16_tEfNS_4arch4Sm90ELb0ELb1ELb0ELb0ELb0ELb0ELb0ELb1ELb1ELb1ELb0ELb0EEENS1_21CollectiveEpilogueFwdINS6_IJSA_SC_SB_EEES9_SE_SG_Li384ELb0ELb1ELb0ELb0EEENS1_30DynamicPersistentTileSchedulerILi384ELi128ELb0ELb1ELb1EEEEEEEEEvNT_6ParamsE,"a",@progbits
	.sectionflags	@""
	.align	4
.nv.constant0._ZN7cutlass13device_kernelIN5flash11enable_sm90INS1_16FlashAttnFwdSm90INS1_25CollectiveMainloopFwdSm90ILi2EN4cute5tupleIJNS5_1CILi1EEES8_S8_EEENS6_IJNS7_ILi192EEENS7_ILi128EEENS7_ILi64EEEEEELi64ENS_10bfloat16_tEfNS_4arch4Sm90ELb0ELb1ELb0ELb0ELb0ELb0ELb0ELb1ELb1ELb1ELb0ELb0EEENS1_21CollectiveEpilogueFwdINS6_IJSA_SC_SB_EEES9_SE_SG_Li384ELb0ELb1ELb0ELb0EEENS1_30DynamicPersistentTileSchedulerILi384ELi128ELb0ELb1ELb1EEEEEEEEEvNT_6ParamsE:
	.zero		3584


//--------------------- .nv.constant0._ZN7cutlass13device_kernelIN5flash11enable_sm90INS1_16FlashAttnFwdSm90INS1_25CollectiveMainloopFwdSm90ILi2EN4cute5tupleIJNS5_1CILi1EEES8_S8_EEENS6_IJNS7_ILi192EEENS7_ILi128EEENS7_ILi64EEEEEELi64ENS_10bfloat16_tEfNS_4arch4Sm90ELb0ELb1ELb0ELb1ELb0ELb0ELb0ELb1ELb1ELb1ELb0ELb0EEENS1_21CollectiveEpilogueFwdINS6_IJSA_SC_SB_EEES9_SE_SG_Li384ELb1ELb1ELb0ELb0EEENS1_36VarlenDynamicPersistentTileSchedulerILi192ELi128ELi384ELi128ELb0ELb1ELb1ELb1ELb0ELb1EEEEEEEEEvNT_6ParamsE --------------------------
	.section	.nv.constant0._ZN7cutlass13device_kernelIN5flash11enable_sm90INS1_16FlashAttnFwdSm90INS1_25CollectiveMainloopFwdSm90ILi2EN4cute5tupleIJNS5_1CILi1EEES8_S8_EEENS6_IJNS7_ILi192EEENS7_ILi128EEENS7_ILi64EEEEEELi64ENS_10bfloat16_tEfNS_4arch4Sm90ELb0ELb1ELb0ELb1ELb0ELb0ELb0ELb1ELb1ELb1ELb0ELb0EEENS1_21CollectiveEpilogueFwdINS6_IJSA_SC_SB_EEES9_SE_SG_Li384ELb1ELb1ELb0ELb0EEENS1_36VarlenDynamicPersistentTileSchedulerILi192ELi128ELi384ELi128ELb0ELb1ELb1ELb1ELb0ELb1EEEEEEEEEvNT_6ParamsE,"a",@progbits
	.sectionflags	@""
	.align	4
.nv.constant0._ZN7cutlass13device_kernelIN5flash11enable_sm90INS1_16FlashAttnFwdSm90INS1_25CollectiveMainloopFwdSm90ILi2EN4cute5tupleIJNS5_1CILi1EEES8_S8_EEENS6_IJNS7_ILi192EEENS7_ILi128EEENS7_ILi64EEEEEELi64ENS_10bfloat16_tEfNS_4arch4Sm90ELb0ELb1ELb0ELb1ELb0ELb0ELb0ELb1ELb1ELb1ELb0ELb0EEENS1_21CollectiveEpilogueFwdINS6_IJSA_SC_SB_EEES9_SE_SG_Li384ELb1ELb1ELb0ELb0EEENS1_36VarlenDynamicPersistentTileSchedulerILi192ELi128ELi384ELi128ELb0ELb1ELb1ELb1ELb0ELb1EEEEEEEEEvNT_6ParamsE:
	.zero		3584


//--------------------- .nv.constant0._ZN7cutlass13device_kernelIN5flash11enable_sm90INS1_16FlashAttnFwdSm90INS1_25CollectiveMainloopFwdSm90ILi2EN4cute5tupleIJNS5_1CILi1EEES8_S8_EEENS6_IJNS7_ILi192EEENS7_ILi128EEENS7_ILi64EEEEEELi64ENS_10bfloat16_tEfNS_4arch4Sm90ELb0ELb1ELb0ELb1ELb0ELb1ELb0ELb1ELb1ELb1ELb0ELb0EEENS1_21CollectiveEpilogueFwdINS6_IJSA_SC_SB_EEES9_SE_SG_Li384ELb1ELb1ELb0ELb0EEENS1_36VarlenDynamicPersistentTileSchedulerILi192ELi128ELi384ELi128ELb0ELb1ELb1ELb1ELb0ELb1EEEEEEEEEvNT_6ParamsE --------------------------
	.section	.nv.constant0._ZN7cutlass13device_kernelIN5flash11enable_sm90INS1_16FlashAttnFwdSm90INS1_25CollectiveMainloopFwdSm90ILi2EN4cute5tupleIJNS5_1CILi1EEES8_S8_EEENS6_IJNS7_ILi192EEENS7_ILi128EEENS7_ILi64EEEEEELi64ENS_10bfloat16_tEfNS_4arch4Sm90ELb0ELb1ELb0ELb1ELb0ELb1ELb0ELb1ELb1ELb1ELb0ELb0EEENS1_21CollectiveEpilogueFwdINS6_IJSA_SC_SB_EEES9_SE_SG_Li384ELb1ELb1ELb0ELb0EEENS1_36VarlenDynamicPersistentTileSchedulerILi192ELi128ELi384ELi128ELb0ELb1ELb1ELb1ELb0ELb1EEEEEEEEEvNT_6ParamsE,"a",@progbits
	.sectionflags	@""
	.align	4
.nv.constant0._ZN7cutlass13device_kernelIN5flash11enable_sm90INS1_16FlashAttnFwdSm90INS1_25CollectiveMainloopFwdSm90ILi2EN4cute5tupleIJNS5_1CILi1EEES8_S8_EEENS6_IJNS7_ILi192EEENS7_ILi128EEENS7_ILi64EEEEEELi64ENS_10bfloat16_tEfNS_4arch4Sm90ELb0ELb1ELb0ELb1ELb0ELb1ELb0ELb1ELb1ELb1ELb0ELb0EEENS1_21CollectiveEpilogueFwdINS6_IJSA_SC_SB_EEES9_SE_SG_Li384ELb1ELb1ELb0ELb0EEENS1_36VarlenDynamicPersistentTileSchedulerILi192ELi128ELi384ELi128ELb0ELb1ELb1ELb1ELb0ELb1EEEEEEEEEvNT_6ParamsE:
	.zero		3584


//--------------------- .nv.constant0._ZN7cutlass13device_kernelIN5flash11enable_sm90INS1_16FlashAttnFwdSm90INS1_25CollectiveMainloopFwdSm90ILi2EN4cute5tupleIJNS5_1CILi1EEES8_S8_EEENS6_IJNS7_ILi192EEENS7_ILi128EEENS7_ILi64EEEEEELi64ENS_10bfloat16_tEfNS_4arch4Sm90ELb1ELb0ELb0ELb0ELb0ELb0ELb0ELb1ELb1ELb1ELb0ELb0EEENS1_21CollectiveEpilogueFwdINS6_IJSA_SC_SB_EEES9_SE_SG_Li384ELb0ELb1ELb0ELb0EEENS1_30DynamicPersistentTileSchedulerILi384ELi128ELb0ELb1ELb1EEEEEEEEEvNT_6ParamsE --------------------------
	.section	.nv.constant0._ZN7cutlass13device_kernelIN5flash11enable_sm90INS1_16FlashAttnFwdSm90INS1_25CollectiveMainloopFwdSm90ILi2EN4cute5tupleIJNS5_1CILi1EEES8_S8_EEENS6_IJNS7_ILi192EEENS7_ILi128EEENS7_ILi64EEEEEELi64ENS_10bfloat16_tEfNS_4arch4Sm90ELb1ELb0ELb0ELb0ELb0ELb0ELb0ELb1ELb1ELb1ELb0ELb0EEENS1_21CollectiveEpilogueFwdINS6_IJSA_SC_SB_EEES9_SE_SG_Li384ELb0ELb1ELb0ELb0EEENS1_30DynamicPersistentTileSchedulerILi384ELi128ELb0ELb1ELb1EEEEEEEEEvNT_6ParamsE,"a",@progbits
	.sectionflags	@""
	.align	4
.nv.constant0._ZN7cutlass13device_kernelIN5flash11enable_sm90INS1_16FlashAttnFwdSm90INS1_25CollectiveMainloopFwdSm90ILi2EN4cute5tupleIJNS5_1CILi1EEES8_S8_EEENS6_IJNS7_ILi192EEENS7_ILi128EEENS7_ILi64EEEEEELi64ENS_10bfloat16_tEfNS_4arch4Sm90ELb1ELb0ELb0ELb0ELb0ELb0ELb0ELb1ELb1ELb1ELb0ELb0EEENS1_21CollectiveEpilogueFwdINS6_IJSA_SC_SB_EEES9_SE_SG_Li384ELb0ELb1ELb0ELb0EEENS1_30DynamicPersistentTileSchedulerILi384ELi128ELb0ELb1ELb1EEEEEEEEEvNT_6ParamsE:
	.zero		3584


//--------------------- .nv.constant0._ZN7cutlass13device_kernelIN5flash11enable_sm90INS1_16FlashAttnFwdSm90INS1_25CollectiveMainloopFwdSm90ILi2EN4cute5tupleIJNS5_1CILi1EEES8_S8_EEENS6_IJNS7_ILi192EEENS7_ILi128EEENS7_ILi64EEEEEELi64ENS_10bfloat16_tEfNS_4arch4Sm90ELb1ELb0ELb0ELb1ELb0ELb0ELb0ELb1ELb1ELb1ELb0ELb0EEENS1_21CollectiveEpilogueFwdINS6_IJSA_SC_SB_EEES9_SE_SG_Li384ELb1ELb1ELb0ELb0EEENS1_36VarlenDynamicPersistentTileSchedulerILi192ELi128ELi384ELi128ELb0ELb1ELb1ELb1ELb1ELb1EEEEEEEEEvNT_6ParamsE --------------------------
	.section	.nv.constant0._ZN7cutlass13device_kernelIN5flash11enable_sm90INS1_16FlashAttnFwdSm90INS1_25CollectiveMainloopFwdSm90ILi2EN4cute5tupleIJNS5_1CILi1EEES8_S8_EEENS6_IJNS7_ILi192EEENS7_ILi128EEENS7_ILi64EEEEEELi64ENS_10bfloat16_tEfNS_4arch4Sm90ELb1ELb0ELb0ELb1ELb0ELb0ELb0ELb1ELb1ELb1ELb0ELb0EEENS1_21CollectiveEpilogueFwdINS6_IJSA_SC_SB_EEES9_SE_SG_Li384ELb1ELb1ELb0ELb0EEENS1_36VarlenDynamicPersistentTileSchedulerILi192ELi128ELi384ELi128ELb0ELb1ELb1ELb1ELb1ELb1EEEEEEEEEvNT_6ParamsE,"a",@progbits
	.sectionflags	@""
	.align	4
.nv.constant0._ZN7cutlass13device_kernelIN5flash11enable_sm90INS1_16FlashAttnFwdSm90INS1_25CollectiveMainloopFwdSm90ILi2EN4cute5tupleIJNS5_1CILi1EEES8_S8_EEENS6_IJNS7_ILi192EEENS7_ILi128EEENS7_ILi64EEEEEELi64ENS_10bfloat16_tEfNS_4arch4Sm90ELb1ELb0ELb0ELb1ELb0ELb0ELb0ELb1ELb1ELb1ELb0ELb0EEENS1_21CollectiveEpilogueFwdINS6_IJSA_SC_SB_EEES9_SE_SG_Li384ELb1ELb1ELb0ELb0EEENS1_36VarlenDynamicPersistentTileSchedulerILi192ELi128ELi384ELi128ELb0ELb1ELb1ELb1ELb1ELb1EEEEEEEEEvNT_6ParamsE:
	.zero		3584


//--------------------- .nv.constant0._ZN7cutlass13device_kernelIN5flash11enable_sm90INS1_16FlashAttnFwdSm90INS1_25CollectiveMainloopFwdSm90ILi2EN4cute5tupleIJNS5_1CILi1EEES8_S8_EEENS6_IJNS7_ILi192EEENS7_ILi128EEENS7_ILi64EEEEEELi64ENS_10bfloat16_tEfNS_4arch4Sm90ELb1ELb0ELb0ELb1ELb0ELb1ELb0ELb1ELb1ELb1ELb0ELb0EEENS1_21CollectiveEpilogueFwdINS6_IJSA_SC_SB_EEES9_SE_SG_Li384ELb1ELb1ELb0ELb0EEENS1_36VarlenDynamicPersistentTileSchedulerILi192ELi128ELi384ELi128ELb0ELb1ELb1ELb1ELb1ELb1EEEEEEEEEvNT_6ParamsE --------------------------
	.section	.nv.constant0._ZN7cutlass13device_kernelIN5flash11enable_sm90INS1_16FlashAttnFwdSm90INS1_25CollectiveMainloopFwdSm90ILi2EN4cute5tupleIJNS5_1CILi1EEES8_S8_EEENS6_IJNS7_ILi192EEENS7_ILi128EEENS7_ILi64EEEEEELi64ENS_10bfloat16_tEfNS_4arch4Sm90ELb1ELb0ELb0ELb1ELb0ELb1ELb0ELb1ELb1ELb1ELb0ELb0EEENS1_21CollectiveEpilogueFwdINS6_IJSA_SC_SB_EEES9_SE_SG_Li384ELb1ELb1ELb0ELb0EEENS1_36VarlenDynamicPersistentTileSchedulerILi192ELi128ELi384ELi128ELb0ELb1ELb1ELb1ELb1ELb1EEEEEEEEEvNT_6ParamsE,"a",@progbits
	.sectionflags	@""
	.align	4
.nv.constant0._ZN7cutlass13device_kernelIN5flash11enable_sm90INS1_16FlashAttnFwdSm90INS1_25CollectiveMainloopFwdSm90ILi2EN4cute5tupleIJNS5_1CILi1EEES8_S8_EEENS6_IJNS7_ILi192EEENS7_ILi128EEENS7_ILi64EEEEEELi64ENS_10bfloat16_tEfNS_4arch4Sm90ELb1ELb0ELb0ELb1ELb0ELb1ELb0ELb1ELb1ELb1ELb0ELb0EEENS1_21CollectiveEpilogueFwdINS6_IJSA_SC_SB_EEES9_SE_SG_Li384ELb1ELb1ELb0ELb0EEENS1_36VarlenDynamicPersistentTileSchedulerILi192ELi128ELi384ELi128ELb0ELb1ELb1ELb1ELb1ELb1EEEEEEEEEvNT_6ParamsE:
	.zero		3584


//--------------------- SYMBOLS --------------------------

	.type		.nv.reservedSmem.offset0,@object
	.size		.nv.reservedSmem.offset0,0x4
